	.target	sm_80

	.elftype	@"ET_EXEC"


//--------------------- .note.nv.tkinfo           --------------------------
	.section	.note.nv.tkinfo,"",@"SHT_NOTE"
	.sectionflags	@"SHF_NOTE_NV_TKINFO"
	.tkinfo
        /*0018*/ 	.word	0x00000002
        /*0030*/ 	.string	""
        /*0030*/ 	.string	"ptxas"
        /*0030*/ 	.string	"Cuda compilation tools, release 13.0, V13.0.88"
        /*0030*/ 	.string	"Build cuda_13.0.r13.0/compiler.36424714_0"
        /*0030*/ 	.string	"-arch sm_80 -m 64 "



//--------------------- .note.nv.cuinfo           --------------------------
	.section	.note.nv.cuinfo,"",@"SHT_NOTE"
	.sectionflags	@"SHF_NOTE_NV_CUINFO"
        /*0018*/ 	.short	0x0002
        /*001a*/ 	.short	0x0050
        /*001c*/ 	.short	0x0082
	.zero		2


//--------------------- .nv.info                  --------------------------
	.section	.nv.info,"",@"SHT_CUDA_INFO"
	.align	4


	//----- nvinfo : EIATTR_REGCOUNT
	.align		4
        /*0000*/ 	.byte	0x04, 0x2f
        /*0002*/ 	.short	(.L_41 - .L_40)
	.align		4
.L_40:
        /*0004*/ 	.word	index@(_ZN2at6native29vectorized_elementwise_kernelILi8EZZZNS0_15cos_kernel_cudaERNS_18TensorIteratorBaseEENKUlvE0_clEvENKUlvE_clEvEUldE_St5arrayIPcLm2EEEEviT0_T1_)
        /*0008*/ 	.word	0x00000004


	//----- nvinfo : EIATTR_FRAME_SIZE
	.align		4
.L_41:
        /*000c*/ 	.byte	0x04, 0x11
        /*000e*/ 	.short	(.L_43 - .L_42)
	.align		4
.L_42:
        /*0010*/ 	.word	index@(_ZN2at6native29vectorized_elementwise_kernelILi8EZZZNS0_15cos_kernel_cudaERNS_18TensorIteratorBaseEENKUlvE0_clEvENKUlvE_clEvEUldE_St5arrayIPcLm2EEEEviT0_T1_)
        /*0014*/ 	.word	0x00000000


	//----- nvinfo : EIATTR_REGCOUNT
	.align		4
.L_43:
        /*0018*/ 	.byte	0x04, 0x2f
        /*001a*/ 	.short	(.L_45 - .L_44)
	.align		4
.L_44:
        /*001c*/ 	.word	index@(_ZN2at6native29vectorized_elementwise_kernelILi4EZZZNS0_15cos_kernel_cudaERNS_18TensorIteratorBaseEENKUlvE0_clEvENKUlvE_clEvEUldE_St5arrayIPcLm2EEEEviT0_T1_)
        /*0020*/ 	.word	0x0000002e


	//----- nvinfo : EIATTR_FRAME_SIZE
	.align		4
.L_45:
        /*0024*/ 	.byte	0x04, 0x11
        /*0026*/ 	.short	(.L_47 - .L_46)
	.align		4
.L_46:
        /*0028*/ 	.word	index@($_ZN2at6native29vectorized_elementwise_kernelILi4EZZZNS0_15cos_kernel_cudaERNS_18TensorIteratorBaseEENKUlvE0_clEvENKUlvE_clEvEUldE_St5arrayIPcLm2EEEEviT0_T1_$__internal_trig_reduction_slowpathd)
        /*002c*/ 	.word	0x00000000


	//----- nvinfo : EIATTR_FRAME_SIZE
	.align		4
.L_47:
        /*0030*/ 	.byte	0x04, 0x11
        /*0032*/ 	.short	(.L_49 - .L_48)
	.align		4
.L_48:
        /*0034*/ 	.word	index@(_ZN2at6native29vectorized_elementwise_kernelILi4EZZZNS0_15cos_kernel_cudaERNS_18TensorIteratorBaseEENKUlvE0_clEvENKUlvE_clEvEUldE_St5arrayIPcLm2EEEEviT0_T1_)
        /*0038*/ 	.word	0x00000028


	//----- nvinfo : EIATTR_REGCOUNT
	.align		4
.L_49:
        /*003c*/ 	.byte	0x04, 0x2f
        /*003e*/ 	.short	(.L_51 - .L_50)
	.align		4
.L_50:
        /*0040*/ 	.word	index@(_ZN2at6native29vectorized_elementwise_kernelILi2EZZZNS0_15cos_kernel_cudaERNS_18TensorIteratorBaseEENKUlvE0_clEvENKUlvE_clEvEUldE_St5arrayIPcLm2EEEEviT0_T1_)
        /*0044*/ 	.word	0x0000002e


	//----- nvinfo : EIATTR_FRAME_SIZE
	.align		4
.L_51:
        /*0048*/ 	.byte	0x04, 0x11
        /*004a*/ 	.short	(.L_53 - .L_52)
	.align		4
.L_52:
        /*004c*/ 	.word	index@($_ZN2at6native29vectorized_elementwise_kernelILi2EZZZNS0_15cos_kernel_cudaERNS_18TensorIteratorBaseEENKUlvE0_clEvENKUlvE_clEvEUldE_St5arrayIPcLm2EEEEviT0_T1_$__internal_trig_reduction_slowpathd)
        /*0050*/ 	.word	0x00000000


	//----- nvinfo : EIATTR_FRAME_SIZE
	.align		4
.L_53:
        /*0054*/ 	.byte	0x04, 0x11
        /*0056*/ 	.short	(.L_55 - .L_54)
	.align		4
.L_54:
        /*0058*/ 	.word	index@(_ZN2at6native29vectorized_elementwise_kernelILi2EZZZNS0_15cos_kernel_cudaERNS_18TensorIteratorBaseEENKUlvE0_clEvENKUlvE_clEvEUldE_St5arrayIPcLm2EEEEviT0_T1_)
        /*005c*/ 	.word	0x00000028


	//----- nvinfo : EIATTR_REGCOUNT
	.align		4
.L_55:
        /*0060*/ 	.byte	0x04, 0x2f
        /*0062*/ 	.short	(.L_57 - .L_56)
	.align		4
.L_56:
        /*0064*/ 	.word	index@(_ZN2at6native27unrolled_elementwise_kernelIZZZNS0_15cos_kernel_cudaERNS_18TensorIteratorBaseEENKUlvE0_clEvENKUlvE_clEvEUldE_St5arrayIPcLm2EELi4E23TrivialOffsetCalculatorILi1EjESB_NS0_6memory15LoadWithoutCastENSC_16StoreWithoutCastEEEviT_T0_T2_T3_T4_T5_)
        /*0068*/ 	.word	0x00000024


	//----- nvinfo : EIATTR_FRAME_SIZE
	.align		4
.L_57:
        /*006c*/ 	.byte	0x04, 0x11
        /*006e*/ 	.short	(.L_59 - .L_58)
	.align		4
.L_58:
        /*0070*/ 	.word	index@($_ZN2at6native27unrolled_elementwise_kernelIZZZNS0_15cos_kernel_cudaERNS_18TensorIteratorBaseEENKUlvE0_clEvENKUlvE_clEvEUldE_St5arrayIPcLm2EELi4E23TrivialOffsetCalculatorILi1EjESB_NS0_6memory15LoadWithoutCastENSC_16StoreWithoutCastEEEviT_T0_T2_T3_T4_T5_$__internal_trig_reduction_slowpathd)
        /*0074*/ 	.word	0x00000000


	//----- nvinfo : EIATTR_FRAME_SIZE
	.align		4
.L_59:
        /*0078*/ 	.byte	0x04, 0x11
        /*007a*/ 	.short	(.L_61 - .L_60)
	.align		4
.L_60:
        /*007c*/ 	.word	index@(_ZN2at6native27unrolled_elementwise_kernelIZZZNS0_15cos_kernel_cudaERNS_18TensorIteratorBaseEENKUlvE0_clEvENKUlvE_clEvEUldE_St5arrayIPcLm2EELi4E23TrivialOffsetCalculatorILi1EjESB_NS0_6memory15LoadWithoutCastENSC_16StoreWithoutCastEEEviT_T0_T2_T3_T4_T5_)
        /*0080*/ 	.word	0x00000028


	//----- nvinfo : EIATTR_REGCOUNT
	.align		4
.L_61:
        /*0084*/ 	.byte	0x04, 0x2f
        /*0086*/ 	.short	(.L_63 - .L_62)
	.align		4
.L_62:
        /*0088*/ 	.word	index@(_ZN2at6native18elementwise_kernelILi128ELi2EZNS0_22gpu_kernel_impl_nocastIZZZNS0_15cos_kernel_cudaERNS_18TensorIteratorBaseEENKUlvE0_clEvENKUlvE_clEvEUldE_EEvS4_RKT_EUliE_EEviT1_)
        /*008c*/ 	.word	0x0000001e


	//----- nvinfo : EIATTR_FRAME_SIZE
	.align		4
.L_63:
        /*0090*/ 	.byte	0x04, 0x11
        /*0092*/ 	.short	(.L_65 - .L_64)
	.align		4
.L_64:
        /*0094*/ 	.word	index@($_ZN2at6native18elementwise_kernelILi128ELi2EZNS0_22gpu_kernel_impl_nocastIZZZNS0_15cos_kernel_cudaERNS_18TensorIteratorBaseEENKUlvE0_clEvENKUlvE_clEvEUldE_EEvS4_RKT_EUliE_EEviT1_$__internal_trig_reduction_slowpathd)
        /*0098*/ 	.word	0x00000000


	//----- nvinfo : EIATTR_FRAME_SIZE
	.align		4
.L_65:
        /*009c*/ 	.byte	0x04, 0x11
        /*009e*/ 	.short	(.L_67 - .L_66)
	.align		4
.L_66:
        /*00a0*/ 	.word	index@(_ZN2at6native18elementwise_kernelILi128ELi2EZNS0_22gpu_kernel_impl_nocastIZZZNS0_15cos_kernel_cudaERNS_18TensorIteratorBaseEENKUlvE0_clEvENKUlvE_clEvEUldE_EEvS4_RKT_EUliE_EEviT1_)
        /*00a4*/ 	.word	0x00000028


	//----- nvinfo : EIATTR_REGCOUNT
	.align		4
.L_67:
        /*00a8*/ 	.byte	0x04, 0x2f
        /*00aa*/ 	.short	(.L_69 - .L_68)
	.align		4
.L_68:
        /*00ac*/ 	.word	index@(_ZN2at6native27unrolled_elementwise_kernelIZZZNS0_15cos_kernel_cudaERNS_18TensorIteratorBaseEENKUlvE0_clEvENKUlvE_clEvEUldE_St5arrayIPcLm2EELi4E23TrivialOffsetCalculatorILi1EjESB_NS0_6memory12LoadWithCastILi1EEENSC_13StoreWithCastILi1EEEEEviT_T0_T2_T3_T4_T5_)
        /*00b0*/ 	.word	0x00000024


	//----- nvinfo : EIATTR_FRAME_SIZE
	.align		4
.L_69:
        /*00b4*/ 	.byte	0x04, 0x11
        /*00b6*/ 	.short	(.L_71 - .L_70)
	.align		4
.L_70:
        /*00b8*/ 	.word	index@($_ZN2at6native27unrolled_elementwise_kernelIZZZNS0_15cos_kernel_cudaERNS_18TensorIteratorBaseEENKUlvE0_clEvENKUlvE_clEvEUldE_St5arrayIPcLm2EELi4E23TrivialOffsetCalculatorILi1EjESB_NS0_6memory12LoadWithCastILi1EEENSC_13StoreWithCastILi1EEEEEviT_T0_T2_T3_T4_T5_$__internal_trig_reduction_slowpathd)
        /*00bc*/ 	.word	0x00000000


	//----- nvinfo : EIATTR_FRAME_SIZE
	.align		4
.L_71:
        /*00c0*/ 	.byte	0x04, 0x11
        /*00c2*/ 	.short	(.L_73 - .L_72)
	.align		4
.L_72:
        /*00c4*/ 	.word	index@(_ZN2at6native27unrolled_elementwise_kernelIZZZNS0_15cos_kernel_cudaERNS_18TensorIteratorBaseEENKUlvE0_clEvENKUlvE_clEvEUldE_St5arrayIPcLm2EELi4E23TrivialOffsetCalculatorILi1EjESB_NS0_6memory12LoadWithCastILi1EEENSC_13StoreWithCastILi1EEEEEviT_T0_T2_T3_T4_T5_)
        /*00c8*/ 	.word	0x00000028


	//----- nvinfo : EIATTR_REGCOUNT
	.align		4
.L_73:
        /*00cc*/ 	.byte	0x04, 0x2f
        /*00ce*/ 	.short	(.L_75 - .L_74)
	.align		4
.L_74:
        /*00d0*/ 	.word	index@(_ZN2at6native18elementwise_kernelILi128ELi4EZNS0_15gpu_kernel_implIZZZNS0_15cos_kernel_cudaERNS_18TensorIteratorBaseEENKUlvE0_clEvENKUlvE_clEvEUldE_EEvS4_RKT_EUliE_EEviT1_)
        /*00d4*/ 	.word	0x0000001e


	//----- nvinfo : EIATTR_FRAME_SIZE
	.align		4
.L_75:
        /*00d8*/ 	.byte	0x04, 0x11
        /*00da*/ 	.short	(.L_77 - .L_76)
	.align		4
.L_76:
        /*00dc*/ 	.word	index@($_ZN2at6native18elementwise_kernelILi128ELi4EZNS0_15gpu_kernel_implIZZZNS0_15cos_kernel_cudaERNS_18TensorIteratorBaseEENKUlvE0_clEvENKUlvE_clEvEUldE_EEvS4_RKT_EUliE_EEviT1_$__internal_trig_reduction_slowpathd)
        /*00e0*/ 	.word	0x00000000


	//----- nvinfo : EIATTR_FRAME_SIZE
	.align		4
.L_77:
        /*00e4*/ 	.byte	0x04, 0x11
        /*00e6*/ 	.short	(.L_79 - .L_78)
	.align		4
.L_78:
        /*00e8*/ 	.word	index@(_ZN2at6native18elementwise_kernelILi128ELi4EZNS0_15gpu_kernel_implIZZZNS0_15cos_kernel_cudaERNS_18TensorIteratorBaseEENKUlvE0_clEvENKUlvE_clEvEUldE_EEvS4_RKT_EUliE_EEviT1_)
        /*00ec*/ 	.word	0x00000028


	//----- nvinfo : EIATTR_REGCOUNT
	.align		4
.L_79:
        /*00f0*/ 	.byte	0x04, 0x2f
        /*00f2*/ 	.short	(.L_81 - .L_80)
	.align		4
.L_80:
        /*00f4*/ 	.word	index@(_ZN2at6native29vectorized_elementwise_kernelILi8EZZZNS0_15cos_kernel_cudaERNS_18TensorIteratorBaseEENKUlvE0_clEvENKUlvE0_clEvEUlfE_St5arrayIPcLm2EEEEviT0_T1_)
        /*00f8*/ 	.word	0x00000004


	//----- nvinfo : EIATTR_FRAME_SIZE
	.align		4
.L_81:
        /*00fc*/ 	.byte	0x04, 0x11
        /*00fe*/ 	.short	(.L_83 - .L_82)
	.align		4
.L_82:
        /*0100*/ 	.word	index@(_ZN2at6native29vectorized_elementwise_kernelILi8EZZZNS0_15cos_kernel_cudaERNS_18TensorIteratorBaseEENKUlvE0_clEvENKUlvE0_clEvEUlfE_St5arrayIPcLm2EEEEviT0_T1_)
        /*0104*/ 	.word	0x00000000


	//----- nvinfo : EIATTR_REGCOUNT
	.align		4
.L_83:
        /*0108*/ 	.byte	0x04, 0x2f
        /*010a*/ 	.short	(.L_85 - .L_84)
	.align		4
.L_84:
        /*010c*/ 	.word	index@(_ZN2at6native29vectorized_elementwise_kernelILi4EZZZNS0_15cos_kernel_cudaERNS_18TensorIteratorBaseEENKUlvE0_clEvENKUlvE0_clEvEUlfE_St5arrayIPcLm2EEEEviT0_T1_)
        /*0110*/ 	.word	0x00000019


	//----- nvinfo : EIATTR_FRAME_SIZE
	.align		4
.L_85:
        /*0114*/ 	.byte	0x04, 0x11
        /*0116*/ 	.short	(.L_87 - .L_86)
	.align		4
.L_86:
        /*0118*/ 	.word	index@(_ZN2at6native29vectorized_elementwise_kernelILi4EZZZNS0_15cos_kernel_cudaERNS_18TensorIteratorBaseEENKUlvE0_clEvENKUlvE0_clEvEUlfE_St5arrayIPcLm2EEEEviT0_T1_)
        /*011c*/ 	.word	0x00000000


	//----- nvinfo : EIATTR_REGCOUNT
	.align		4
.L_87:
        /*0120*/ 	.byte	0x04, 0x2f
        /*0122*/ 	.short	(.L_89 - .L_88)
	.align		4
.L_88:
        /*0124*/ 	.word	index@(_ZN2at6native29vectorized_elementwise_kernelILi2EZZZNS0_15cos_kernel_cudaERNS_18TensorIteratorBaseEENKUlvE0_clEvENKUlvE0_clEvEUlfE_St5arrayIPcLm2EEEEviT0_T1_)
        /*0128*/ 	.word	0x00000019


	//----- nvinfo : EIATTR_FRAME_SIZE
	.align		4
.L_89:
        /*012c*/ 	.byte	0x04, 0x11
        /*012e*/ 	.short	(.L_91 - .L_90)
	.align		4
.L_90:
        /*0130*/ 	.word	index@(_ZN2at6native29vectorized_elementwise_kernelILi2EZZZNS0_15cos_kernel_cudaERNS_18TensorIteratorBaseEENKUlvE0_clEvENKUlvE0_clEvEUlfE_St5arrayIPcLm2EEEEviT0_T1_)
        /*0134*/ 	.word	0x00000000


	//----- nvinfo : EIATTR_REGCOUNT
	.align		4
.L_91:
        /*0138*/ 	.byte	0x04, 0x2f
        /*013a*/ 	.short	(.L_93 - .L_92)
	.align		4
.L_92:
        /*013c*/ 	.word	index@(_ZN2at6native27unrolled_elementwise_kernelIZZZNS0_15cos_kernel_cudaERNS_18TensorIteratorBaseEENKUlvE0_clEvENKUlvE0_clEvEUlfE_St5arrayIPcLm2EELi4E23TrivialOffsetCalculatorILi1EjESB_NS0_6memory15LoadWithoutCastENSC_16StoreWithoutCastEEEviT_T0_T2_T3_T4_T5_)
        /*0140*/ 	.word	0x00000012


	//----- nvinfo : EIATTR_FRAME_SIZE
	.align		4
.L_93:
        /*0144*/ 	.byte	0x04, 0x11
        /*0146*/ 	.short	(.L_95 - .L_94)
	.align		4
.L_94:
        /*0148*/ 	.word	index@(_ZN2at6native27unrolled_elementwise_kernelIZZZNS0_15cos_kernel_cudaERNS_18TensorIteratorBaseEENKUlvE0_clEvENKUlvE0_clEvEUlfE_St5arrayIPcLm2EELi4E23TrivialOffsetCalculatorILi1EjESB_NS0_6memory15LoadWithoutCastENSC_16StoreWithoutCastEEEviT_T0_T2_T3_T4_T5_)
        /*014c*/ 	.word	0x00000000


	//----- nvinfo : EIATTR_REGCOUNT
	.align		4
.L_95:
        /*0150*/ 	.byte	0x04, 0x2f
        /*0152*/ 	.short	(.L_97 - .L_96)
	.align		4
.L_96:
        /*0154*/ 	.word	index@(_ZN2at6native18elementwise_kernelILi128ELi2EZNS0_22gpu_kernel_impl_nocastIZZZNS0_15cos_kernel_cudaERNS_18TensorIteratorBaseEENKUlvE0_clEvENKUlvE0_clEvEUlfE_EEvS4_RKT_EUliE_EEviT1_)
        /*0158*/ 	.word	0x0000000c


	//----- nvinfo : EIATTR_FRAME_SIZE
	.align		4
.L_97:
        /*015c*/ 	.byte	0x04, 0x11
        /*015e*/ 	.short	(.L_99 - .L_98)
	.align		4
.L_98:
        /*0160*/ 	.word	index@(_ZN2at6native18elementwise_kernelILi128ELi2EZNS0_22gpu_kernel_impl_nocastIZZZNS0_15cos_kernel_cudaERNS_18TensorIteratorBaseEENKUlvE0_clEvENKUlvE0_clEvEUlfE_EEvS4_RKT_EUliE_EEviT1_)
        /*0164*/ 	.word	0x00000000


	//----- nvinfo : EIATTR_REGCOUNT
	.align		4
.L_99:
        /*0168*/ 	.byte	0x04, 0x2f
        /*016a*/ 	.short	(.L_101 - .L_100)
	.align		4
.L_100:
        /*016c*/ 	.word	index@(_ZN2at6native27unrolled_elementwise_kernelIZZZNS0_15cos_kernel_cudaERNS_18TensorIteratorBaseEENKUlvE0_clEvENKUlvE0_clEvEUlfE_St5arrayIPcLm2EELi4E23TrivialOffsetCalculatorILi1EjESB_NS0_6memory12LoadWithCastILi1EEENSC_13StoreWithCastILi1EEEEEviT_T0_T2_T3_T4_T5_)
        /*0170*/ 	.word	0x0000001c


	//----- nvinfo : EIATTR_FRAME_SIZE
	.align		4
.L_101:
        /*0174*/ 	.byte	0x04, 0x11
        /*0176*/ 	.short	(.L_103 - .L_102)
	.align		4
.L_102:
        /*0178*/ 	.word	index@(_ZN2at6native27unrolled_elementwise_kernelIZZZNS0_15cos_kernel_cudaERNS_18TensorIteratorBaseEENKUlvE0_clEvENKUlvE0_clEvEUlfE_St5arrayIPcLm2EELi4E23TrivialOffsetCalculatorILi1EjESB_NS0_6memory12LoadWithCastILi1EEENSC_13StoreWithCastILi1EEEEEviT_T0_T2_T3_T4_T5_)
        /*017c*/ 	.word	0x00000000


	//----- nvinfo : EIATTR_REGCOUNT
	.align		4
.L_103:
        /*0180*/ 	.byte	0x04, 0x2f
        /*0182*/ 	.short	(.L_105 - .L_104)
	.align		4
.L_104:
        /*0184*/ 	.word	index@(_ZN2at6native18elementwise_kernelILi128ELi4EZNS0_15gpu_kernel_implIZZZNS0_15cos_kernel_cudaERNS_18TensorIteratorBaseEENKUlvE0_clEvENKUlvE0_clEvEUlfE_EEvS4_RKT_EUliE_EEviT1_)
        /*0188*/ 	.word	0x0000001a


	//----- nvinfo : EIATTR_FRAME_SIZE
	.align		4
.L_105:
        /*018c*/ 	.byte	0x04, 0x11
        /*018e*/ 	.short	(.L_107 - .L_106)
	.align		4
.L_106:
        /*0190*/ 	.word	index@(_ZN2at6native18elementwise_kernelILi128ELi4EZNS0_15gpu_kernel_implIZZZNS0_15cos_kernel_cudaERNS_18TensorIteratorBaseEENKUlvE0_clEvENKUlvE0_clEvEUlfE_EEvS4_RKT_EUliE_EEviT1_)
        /*0194*/ 	.word	0x00000000


	//----- nvinfo : EIATTR_REGCOUNT
	.align		4
.L_107:
        /*0198*/ 	.byte	0x04, 0x2f
        /*019a*/ 	.short	(.L_109 - .L_108)
	.align		4
.L_108:
        /*019c*/ 	.word	index@(_ZN2at6native29vectorized_elementwise_kernelILi8EZZZNS0_15cos_kernel_cudaERNS_18TensorIteratorBaseEENKUlvE0_clEvENKUlvE1_clEvEUlN3c104HalfEE_St5arrayIPcLm2EEEEviT0_T1_)
        /*01a0*/ 	.word	0x00000004


	//----- nvinfo : EIATTR_FRAME_SIZE
	.align		4
.L_109:
        /*01a4*/ 	.byte	0x04, 0x11
        /*01a6*/ 	.short	(.L_111 - .L_110)
	.align		4
.L_110:
        /*01a8*/ 	.word	index@(_ZN2at6native29vectorized_elementwise_kernelILi8EZZZNS0_15cos_kernel_cudaERNS_18TensorIteratorBaseEENKUlvE0_clEvENKUlvE1_clEvEUlN3c104HalfEE_St5arrayIPcLm2EEEEviT0_T1_)
        /*01ac*/ 	.word	0x00000000


	//----- nvinfo : EIATTR_REGCOUNT
	.align		4
.L_111:
        /*01b0*/ 	.byte	0x04, 0x2f
        /*01b2*/ 	.short	(.L_113 - .L_112)
	.align		4
.L_112:
        /*01b4*/ 	.word	index@(_ZN2at6native29vectorized_elementwise_kernelILi4EZZZNS0_15cos_kernel_cudaERNS_18TensorIteratorBaseEENKUlvE0_clEvENKUlvE1_clEvEUlN3c104HalfEE_St5arrayIPcLm2EEEEviT0_T1_)
        /*01b8*/ 	.word	0x00000017


	//----- nvinfo : EIATTR_FRAME_SIZE
	.align		4
.L_113:
        /*01bc*/ 	.byte	0x04, 0x11
        /*01be*/ 	.short	(.L_115 - .L_114)
	.align		4
.L_114:
        /*01c0*/ 	.word	index@(_ZN2at6native29vectorized_elementwise_kernelILi4EZZZNS0_15cos_kernel_cudaERNS_18TensorIteratorBaseEENKUlvE0_clEvENKUlvE1_clEvEUlN3c104HalfEE_St5arrayIPcLm2EEEEviT0_T1_)
        /*01c4*/ 	.word	0x00000000


	//----- nvinfo : EIATTR_REGCOUNT
	.align		4
.L_115:
        /*01c8*/ 	.byte	0x04, 0x2f
        /*01ca*/ 	.short	(.L_117 - .L_116)
	.align		4
.L_116:
        /*01cc*/ 	.word	index@(_ZN2at6native29vectorized_elementwise_kernelILi2EZZZNS0_15cos_kernel_cudaERNS_18TensorIteratorBaseEENKUlvE0_clEvENKUlvE1_clEvEUlN3c104HalfEE_St5arrayIPcLm2EEEEviT0_T1_)
        /*01d0*/ 	.word	0x00000017


	//----- nvinfo : EIATTR_FRAME_SIZE
	.align		4
.L_117:
        /*01d4*/ 	.byte	0x04, 0x11
        /*01d6*/ 	.short	(.L_119 - .L_118)
	.align		4
.L_118:
        /*01d8*/ 	.word	index@(_ZN2at6native29vectorized_elementwise_kernelILi2EZZZNS0_15cos_kernel_cudaERNS_18TensorIteratorBaseEENKUlvE0_clEvENKUlvE1_clEvEUlN3c104HalfEE_St5arrayIPcLm2EEEEviT0_T1_)
        /*01dc*/ 	.word	0x00000000


	//----- nvinfo : EIATTR_REGCOUNT
	.align		4
.L_119:
        /*01e0*/ 	.byte	0x04, 0x2f
        /*01e2*/ 	.short	(.L_121 - .L_120)
	.align		4
.L_120:
        /*01e4*/ 	.word	index@(_ZN2at6native27unrolled_elementwise_kernelIZZZNS0_15cos_kernel_cudaERNS_18TensorIteratorBaseEENKUlvE0_clEvENKUlvE1_clEvEUlN3c104HalfEE_St5arrayIPcLm2EELi4E23TrivialOffsetCalculatorILi1EjESD_NS0_6memory15LoadWithoutCastENSE_16StoreWithoutCastEEEviT_T0_T2_T3_T4_T5_)
        /*01e8*/ 	.word	0x00000012


	//----- nvinfo : EIATTR_FRAME_SIZE
	.align		4
.L_121:
        /*01ec*/ 	.byte	0x04, 0x11
        /*01ee*/ 	.short	(.L_123 - .L_122)
	.align		4
.L_122:
        /*01f0*/ 	.word	index@(_ZN2at6native27unrolled_elementwise_kernelIZZZNS0_15cos_kernel_cudaERNS_18TensorIteratorBaseEENKUlvE0_clEvENKUlvE1_clEvEUlN3c104HalfEE_St5arrayIPcLm2EELi4E23TrivialOffsetCalculatorILi1EjESD_NS0_6memory15LoadWithoutCastENSE_16StoreWithoutCastEEEviT_T0_T2_T3_T4_T5_)
        /*01f4*/ 	.word	0x00000000


	//----- nvinfo : EIATTR_REGCOUNT
	.align		4
.L_123:
        /*01f8*/ 	.byte	0x04, 0x2f
        /*01fa*/ 	.short	(.L_125 - .L_124)
	.align		4
.L_124:
        /*01fc*/ 	.word	index@(_ZN2at6native18elementwise_kernelILi128ELi4EZNS0_22gpu_kernel_impl_nocastIZZZNS0_15cos_kernel_cudaERNS_18TensorIteratorBaseEENKUlvE0_clEvENKUlvE1_clEvEUlN3c104HalfEE_EEvS4_RKT_EUliE_EEviT1_)
        /*0200*/ 	.word	0x0000000c


	//----- nvinfo : EIATTR_FRAME_SIZE
	.align		4
.L_125:
        /*0204*/ 	.byte	0x04, 0x11
        /*0206*/ 	.short	(.L_127 - .L_126)
	.align		4
.L_126:
        /*0208*/ 	.word	index@(_ZN2at6native18elementwise_kernelILi128ELi4EZNS0_22gpu_kernel_impl_nocastIZZZNS0_15cos_kernel_cudaERNS_18TensorIteratorBaseEENKUlvE0_clEvENKUlvE1_clEvEUlN3c104HalfEE_EEvS4_RKT_EUliE_EEviT1_)
        /*020c*/ 	.word	0x00000000


	//----- nvinfo : EIATTR_REGCOUNT
	.align		4
.L_127:
        /*0210*/ 	.byte	0x04, 0x2f
        /*0212*/ 	.short	(.L_129 - .L_128)
	.align		4
.L_128:
        /*0214*/ 	.word	index@(_ZN2at6native27unrolled_elementwise_kernelIZZZNS0_15cos_kernel_cudaERNS_18TensorIteratorBaseEENKUlvE0_clEvENKUlvE1_clEvEUlN3c104HalfEE_St5arrayIPcLm2EELi4E23TrivialOffsetCalculatorILi1EjESD_NS0_6memory12LoadWithCastILi1EEENSE_13StoreWithCastILi1EEEEEviT_T0_T2_T3_T4_T5_)
        /*0218*/ 	.word	0x0000001c


	//----- nvinfo : EIATTR_FRAME_SIZE
	.align		4
.L_129:
        /*021c*/ 	.byte	0x04, 0x11
        /*021e*/ 	.short	(.L_131 - .L_130)
	.align		4
.L_130:
        /*0220*/ 	.word	index@(_ZN2at6native27unrolled_elementwise_kernelIZZZNS0_15cos_kernel_cudaERNS_18TensorIteratorBaseEENKUlvE0_clEvENKUlvE1_clEvEUlN3c104HalfEE_St5arrayIPcLm2EELi4E23TrivialOffsetCalculatorILi1EjESD_NS0_6memory12LoadWithCastILi1EEENSE_13StoreWithCastILi1EEEEEviT_T0_T2_T3_T4_T5_)
        /*0224*/ 	.word	0x00000000


	//----- nvinfo : EIATTR_REGCOUNT
	.align		4
.L_131:
        /*0228*/ 	.byte	0x04, 0x2f
        /*022a*/ 	.short	(.L_133 - .L_132)
	.align		4
.L_132:
        /*022c*/ 	.word	index@(_ZN2at6native18elementwise_kernelILi128ELi4EZNS0_15gpu_kernel_implIZZZNS0_15cos_kernel_cudaERNS_18TensorIteratorBaseEENKUlvE0_clEvENKUlvE1_clEvEUlN3c104HalfEE_EEvS4_RKT_EUliE_EEviT1_)
        /*0230*/ 	.word	0x0000001a


	//----- nvinfo : EIATTR_FRAME_SIZE
	.align		4
.L_133:
        /*0234*/ 	.byte	0x04, 0x11
        /*0236*/ 	.short	(.L_135 - .L_134)
	.align		4
.L_134:
        /*0238*/ 	.word	index@(_ZN2at6native18elementwise_kernelILi128ELi4EZNS0_15gpu_kernel_implIZZZNS0_15cos_kernel_cudaERNS_18TensorIteratorBaseEENKUlvE0_clEvENKUlvE1_clEvEUlN3c104HalfEE_EEvS4_RKT_EUliE_EEviT1_)
        /*023c*/ 	.word	0x00000000


	//----- nvinfo : EIATTR_REGCOUNT
	.align		4
.L_135:
        /*0240*/ 	.byte	0x04, 0x2f
        /*0242*/ 	.short	(.L_137 - .L_136)
	.align		4
.L_136:
        /*0244*/ 	.word	index@(_ZN2at6native29vectorized_elementwise_kernelILi8EZZZNS0_15cos_kernel_cudaERNS_18TensorIteratorBaseEENKUlvE0_clEvENKUlvE2_clEvEUlN3c108BFloat16EE_St5arrayIPcLm2EEEEviT0_T1_)
        /*0248*/ 	.word	0x00000004


	//----- nvinfo : EIATTR_FRAME_SIZE
	.align		4
.L_137:
        /*024c*/ 	.byte	0x04, 0x11
        /*024e*/ 	.short	(.L_139 - .L_138)
	.align		4
.L_138:
        /*0250*/ 	.word	index@(_ZN2at6native29vectorized_elementwise_kernelILi8EZZZNS0_15cos_kernel_cudaERNS_18TensorIteratorBaseEENKUlvE0_clEvENKUlvE2_clEvEUlN3c108BFloat16EE_St5arrayIPcLm2EEEEviT0_T1_)
        /*0254*/ 	.word	0x00000000


	//----- nvinfo : EIATTR_REGCOUNT
	.align		4
.L_139:
        /*0258*/ 	.byte	0x04, 0x2f
        /*025a*/ 	.short	(.L_141 - .L_140)
	.align		4
.L_140:
        /*025c*/ 	.word	index@(_ZN2at6native29vectorized_elementwise_kernelILi4EZZZNS0_15cos_kernel_cudaERNS_18TensorIteratorBaseEENKUlvE0_clEvENKUlvE2_clEvEUlN3c108BFloat16EE_St5arrayIPcLm2EEEEviT0_T1_)
        /*0260*/ 	.word	0x00000017


	//----- nvinfo : EIATTR_FRAME_SIZE
	.align		4
.L_141:
        /*0264*/ 	.byte	0x04, 0x11
        /*0266*/ 	.short	(.L_143 - .L_142)
	.align		4
.L_142:
        /*0268*/ 	.word	index@(_ZN2at6native29vectorized_elementwise_kernelILi4EZZZNS0_15cos_kernel_cudaERNS_18TensorIteratorBaseEENKUlvE0_clEvENKUlvE2_clEvEUlN3c108BFloat16EE_St5arrayIPcLm2EEEEviT0_T1_)
        /*026c*/ 	.word	0x00000000


	//----- nvinfo : EIATTR_REGCOUNT
	.align		4
.L_143:
        /*0270*/ 	.byte	0x04, 0x2f
        /*0272*/ 	.short	(.L_145 - .L_144)
	.align		4
.L_144:
        /*0274*/ 	.word	index@(_ZN2at6native29vectorized_elementwise_kernelILi2EZZZNS0_15cos_kernel_cudaERNS_18TensorIteratorBaseEENKUlvE0_clEvENKUlvE2_clEvEUlN3c108BFloat16EE_St5arrayIPcLm2EEEEviT0_T1_)
        /*0278*/ 	.word	0x00000017


	//----- nvinfo : EIATTR_FRAME_SIZE
	.align		4
.L_145:
        /*027c*/ 	.byte	0x04, 0x11
        /*027e*/ 	.short	(.L_147 - .L_146)
	.align		4
.L_146:
        /*0280*/ 	.word	index@(_ZN2at6native29vectorized_elementwise_kernelILi2EZZZNS0_15cos_kernel_cudaERNS_18TensorIteratorBaseEENKUlvE0_clEvENKUlvE2_clEvEUlN3c108BFloat16EE_St5arrayIPcLm2EEEEviT0_T1_)
        /*0284*/ 	.word	0x00000000


	//----- nvinfo : EIATTR_REGCOUNT
	.align		4
.L_147:
        /*0288*/ 	.byte	0x04, 0x2f
        /*028a*/ 	.short	(.L_149 - .L_148)
	.align		4
.L_148:
        /*028c*/ 	.word	index@(_ZN2at6native27unrolled_elementwise_kernelIZZZNS0_15cos_kernel_cudaERNS_18TensorIteratorBaseEENKUlvE0_clEvENKUlvE2_clEvEUlN3c108BFloat16EE_St5arrayIPcLm2EELi4E23TrivialOffsetCalculatorILi1EjESD_NS0_6memory15LoadWithoutCastENSE_16StoreWithoutCastEEEviT_T0_T2_T3_T4_T5_)
        /*0290*/ 	.word	0x00000012


	//----- nvinfo : EIATTR_FRAME_SIZE
	.align		4
.L_149:
        /*0294*/ 	.byte	0x04, 0x11
        /*0296*/ 	.short	(.L_151 - .L_150)
	.align		4
.L_150:
        /*0298*/ 	.word	index@(_ZN2at6native27unrolled_elementwise_kernelIZZZNS0_15cos_kernel_cudaERNS_18TensorIteratorBaseEENKUlvE0_clEvENKUlvE2_clEvEUlN3c108BFloat16EE_St5arrayIPcLm2EELi4E23TrivialOffsetCalculatorILi1EjESD_NS0_6memory15LoadWithoutCastENSE_16StoreWithoutCastEEEviT_T0_T2_T3_T4_T5_)
        /*029c*/ 	.word	0x00000000


	//----- nvinfo : EIATTR_REGCOUNT
	.align		4
.L_151:
        /*02a0*/ 	.byte	0x04, 0x2f
        /*02a2*/ 	.short	(.L_153 - .L_152)
	.align		4
.L_152:
        /*02a4*/ 	.word	index@(_ZN2at6native18elementwise_kernelILi128ELi4EZNS0_22gpu_kernel_impl_nocastIZZZNS0_15cos_kernel_cudaERNS_18TensorIteratorBaseEENKUlvE0_clEvENKUlvE2_clEvEUlN3c108BFloat16EE_EEvS4_RKT_EUliE_EEviT1_)
        /*02a8*/ 	.word	0x0000000c


	//----- nvinfo : EIATTR_FRAME_SIZE
	.align		4
.L_153:
        /*02ac*/ 	.byte	0x04, 0x11
        /*02ae*/ 	.short	(.L_155 - .L_154)
	.align		4
.L_154:
        /*02b0*/ 	.word	index@(_ZN2at6native18elementwise_kernelILi128ELi4EZNS0_22gpu_kernel_impl_nocastIZZZNS0_15cos_kernel_cudaERNS_18TensorIteratorBaseEENKUlvE0_clEvENKUlvE2_clEvEUlN3c108BFloat16EE_EEvS4_RKT_EUliE_EEviT1_)
        /*02b4*/ 	.word	0x00000000


	//----- nvinfo : EIATTR_REGCOUNT
	.align		4
.L_155:
        /*02b8*/ 	.byte	0x04, 0x2f
        /*02ba*/ 	.short	(.L_157 - .L_156)
	.align		4
.L_156:
        /*02bc*/ 	.word	index@(_ZN2at6native27unrolled_elementwise_kernelIZZZNS0_15cos_kernel_cudaERNS_18TensorIteratorBaseEENKUlvE0_clEvENKUlvE2_clEvEUlN3c108BFloat16EE_St5arrayIPcLm2EELi4E23TrivialOffsetCalculatorILi1EjESD_NS0_6memory12LoadWithCastILi1EEENSE_13StoreWithCastILi1EEEEEviT_T0_T2_T3_T4_T5_)
        /*02c0*/ 	.word	0x0000001c


	//----- nvinfo : EIATTR_FRAME_SIZE
	.align		4
.L_157:
        /*02c4*/ 	.byte	0x04, 0x11
        /*02c6*/ 	.short	(.L_159 - .L_158)
	.align		4
.L_158:
        /*02c8*/ 	.word	index@(_ZN2at6native27unrolled_elementwise_kernelIZZZNS0_15cos_kernel_cudaERNS_18TensorIteratorBaseEENKUlvE0_clEvENKUlvE2_clEvEUlN3c108BFloat16EE_St5arrayIPcLm2EELi4E23TrivialOffsetCalculatorILi1EjESD_NS0_6memory12LoadWithCastILi1EEENSE_13StoreWithCastILi1EEEEEviT_T0_T2_T3_T4_T5_)
        /*02cc*/ 	.word	0x00000000


	//----- nvinfo : EIATTR_REGCOUNT
	.align		4
.L_159:
        /*02d0*/ 	.byte	0x04, 0x2f
        /*02d2*/ 	.short	(.L_161 - .L_160)
	.align		4
.L_160:
        /*02d4*/ 	.word	index@(_ZN2at6native18elementwise_kernelILi128ELi4EZNS0_15gpu_kernel_implIZZZNS0_15cos_kernel_cudaERNS_18TensorIteratorBaseEENKUlvE0_clEvENKUlvE2_clEvEUlN3c108BFloat16EE_EEvS4_RKT_EUliE_EEviT1_)
        /*02d8*/ 	.word	0x0000001a


	//----- nvinfo : EIATTR_FRAME_SIZE
	.align		4
.L_161:
        /*02dc*/ 	.byte	0x04, 0x11
        /*02de*/ 	.short	(.L_163 - .L_162)
	.align		4
.L_162:
        /*02e0*/ 	.word	index@(_ZN2at6native18elementwise_kernelILi128ELi4EZNS0_15gpu_kernel_implIZZZNS0_15cos_kernel_cudaERNS_18TensorIteratorBaseEENKUlvE0_clEvENKUlvE2_clEvEUlN3c108BFloat16EE_EEvS4_RKT_EUliE_EEviT1_)
        /*02e4*/ 	.word	0x00000000


	//----- nvinfo : EIATTR_MIN_STACK_SIZE
	.align		4
.L_163:
        /*02e8*/ 	.byte	0x04, 0x12
        /*02ea*/ 	.short	(.L_165 - .L_164)
	.align		4
.L_164:
        /*02ec*/ 	.word	index@(_ZN2at6native18elementwise_kernelILi128ELi4EZNS0_15gpu_kernel_implIZZZNS0_15cos_kernel_cudaERNS_18TensorIteratorBaseEENKUlvE0_clEvENKUlvE2_clEvEUlN3c108BFloat16EE_EEvS4_RKT_EUliE_EEviT1_)
        /*02f0*/ 	.word	0x00000000


	//----- nvinfo : EIATTR_MIN_STACK_SIZE
	.align		4
.L_165:
        /*02f4*/ 	.byte	0x04, 0x12
        /*02f6*/ 	.short	(.L_167 - .L_166)
	.align		4
.L_166:
        /*02f8*/ 	.word	index@(_ZN2at6native27unrolled_elementwise_kernelIZZZNS0_15cos_kernel_cudaERNS_18TensorIteratorBaseEENKUlvE0_clEvENKUlvE2_clEvEUlN3c108BFloat16EE_St5arrayIPcLm2EELi4E23TrivialOffsetCalculatorILi1EjESD_NS0_6memory12LoadWithCastILi1EEENSE_13StoreWithCastILi1EEEEEviT_T0_T2_T3_T4_T5_)
        /*02fc*/ 	.word	0x00000000


	//----- nvinfo : EIATTR_MIN_STACK_SIZE
	.align		4
.L_167:
        /*0300*/ 	.byte	0x04, 0x12
        /*0302*/ 	.short	(.L_169 - .L_168)
	.align		4
.L_168:
        /*0304*/ 	.word	index@(_ZN2at6native18elementwise_kernelILi128ELi4EZNS0_22gpu_kernel_impl_nocastIZZZNS0_15cos_kernel_cudaERNS_18TensorIteratorBaseEENKUlvE0_clEvENKUlvE2_clEvEUlN3c108BFloat16EE_EEvS4_RKT_EUliE_EEviT1_)
        /*0308*/ 	.word	0x00000000


	//----- nvinfo : EIATTR_MIN_STACK_SIZE
	.align		4
.L_169:
        /*030c*/ 	.byte	0x04, 0x12
        /*030e*/ 	.short	(.L_171 - .L_170)
	.align		4
.L_170:
        /*0310*/ 	.word	index@(_ZN2at6native27unrolled_elementwise_kernelIZZZNS0_15cos_kernel_cudaERNS_18TensorIteratorBaseEENKUlvE0_clEvENKUlvE2_clEvEUlN3c108BFloat16EE_St5arrayIPcLm2EELi4E23TrivialOffsetCalculatorILi1EjESD_NS0_6memory15LoadWithoutCastENSE_16StoreWithoutCastEEEviT_T0_T2_T3_T4_T5_)
        /*0314*/ 	.word	0x00000000


	//----- nvinfo : EIATTR_MIN_STACK_SIZE
	.align		4
.L_171:
        /*0318*/ 	.byte	0x04, 0x12
        /*031a*/ 	.short	(.L_173 - .L_172)
	.align		4
.L_172:
        /*031c*/ 	.word	index@(_ZN2at6native29vectorized_elementwise_kernelILi2EZZZNS0_15cos_kernel_cudaERNS_18TensorIteratorBaseEENKUlvE0_clEvENKUlvE2_clEvEUlN3c108BFloat16EE_St5arrayIPcLm2EEEEviT0_T1_)
        /*0320*/ 	.word	0x00000000


	//----- nvinfo : EIATTR_MIN_STACK_SIZE
	.align		4
.L_173:
        /*0324*/ 	.byte	0x04, 0x12
        /*0326*/ 	.short	(.L_175 - .L_174)
	.align		4
.L_174:
        /*0328*/ 	.word	index@(_ZN2at6native29vectorized_elementwise_kernelILi4EZZZNS0_15cos_kernel_cudaERNS_18TensorIteratorBaseEENKUlvE0_clEvENKUlvE2_clEvEUlN3c108BFloat16EE_St5arrayIPcLm2EEEEviT0_T1_)
        /*032c*/ 	.word	0x00000000


	//----- nvinfo : EIATTR_MIN_STACK_SIZE
	.align		4
.L_175:
        /*0330*/ 	.byte	0x04, 0x12
        /*0332*/ 	.short	(.L_177 - .L_176)
	.align		4
.L_176:
        /*0334*/ 	.word	index@(_ZN2at6native29vectorized_elementwise_kernelILi8EZZZNS0_15cos_kernel_cudaERNS_18TensorIteratorBaseEENKUlvE0_clEvENKUlvE2_clEvEUlN3c108BFloat16EE_St5arrayIPcLm2EEEEviT0_T1_)
        /*0338*/ 	.word	0x00000000


	//----- nvinfo : EIATTR_MIN_STACK_SIZE
	.align		4
.L_177:
        /*033c*/ 	.byte	0x04, 0x12
        /*033e*/ 	.short	(.L_179 - .L_178)
	.align		4
.L_178:
        /*0340*/ 	.word	index@(_ZN2at6native18elementwise_kernelILi128ELi4EZNS0_15gpu_kernel_implIZZZNS0_15cos_kernel_cudaERNS_18TensorIteratorBaseEENKUlvE0_clEvENKUlvE1_clEvEUlN3c104HalfEE_EEvS4_RKT_EUliE_EEviT1_)
        /*0344*/ 	.word	0x00000000


	//----- nvinfo : EIATTR_MIN_STACK_SIZE
	.align		4
.L_179:
        /*0348*/ 	.byte	0x04, 0x12
        /*034a*/ 	.short	(.L_181 - .L_180)
	.align		4
.L_180:
        /*034c*/ 	.word	index@(_ZN2at6native27unrolled_elementwise_kernelIZZZNS0_15cos_kernel_cudaERNS_18TensorIteratorBaseEENKUlvE0_clEvENKUlvE1_clEvEUlN3c104HalfEE_St5arrayIPcLm2EELi4E23TrivialOffsetCalculatorILi1EjESD_NS0_6memory12LoadWithCastILi1EEENSE_13StoreWithCastILi1EEEEEviT_T0_T2_T3_T4_T5_)
        /*0350*/ 	.word	0x00000000


	//----- nvinfo : EIATTR_MIN_STACK_SIZE
	.align		4
.L_181:
        /*0354*/ 	.byte	0x04, 0x12
        /*0356*/ 	.short	(.L_183 - .L_182)
	.align		4
.L_182:
        /*0358*/ 	.word	index@(_ZN2at6native18elementwise_kernelILi128ELi4EZNS0_22gpu_kernel_impl_nocastIZZZNS0_15cos_kernel_cudaERNS_18TensorIteratorBaseEENKUlvE0_clEvENKUlvE1_clEvEUlN3c104HalfEE_EEvS4_RKT_EUliE_EEviT1_)
        /*035c*/ 	.word	0x00000000


	//----- nvinfo : EIATTR_MIN_STACK_SIZE
	.align		4
.L_183:
        /*0360*/ 	.byte	0x04, 0x12
        /*0362*/ 	.short	(.L_185 - .L_184)
	.align		4
.L_184:
        /*0364*/ 	.word	index@(_ZN2at6native27unrolled_elementwise_kernelIZZZNS0_15cos_kernel_cudaERNS_18TensorIteratorBaseEENKUlvE0_clEvENKUlvE1_clEvEUlN3c104HalfEE_St5arrayIPcLm2EELi4E23TrivialOffsetCalculatorILi1EjESD_NS0_6memory15LoadWithoutCastENSE_16StoreWithoutCastEEEviT_T0_T2_T3_T4_T5_)
        /*0368*/ 	.word	0x00000000


	//----- nvinfo : EIATTR_MIN_STACK_SIZE
	.align		4
.L_185:
        /*036c*/ 	.byte	0x04, 0x12
        /*036e*/ 	.short	(.L_187 - .L_186)
	.align		4
.L_186:
        /*0370*/ 	.word	index@(_ZN2at6native29vectorized_elementwise_kernelILi2EZZZNS0_15cos_kernel_cudaERNS_18TensorIteratorBaseEENKUlvE0_clEvENKUlvE1_clEvEUlN3c104HalfEE_St5arrayIPcLm2EEEEviT0_T1_)
        /*0374*/ 	.word	0x00000000


	//----- nvinfo : EIATTR_MIN_STACK_SIZE
	.align		4
.L_187:
        /*0378*/ 	.byte	0x04, 0x12
        /*037a*/ 	.short	(.L_189 - .L_188)
	.align		4
.L_188:
        /*037c*/ 	.word	index@(_ZN2at6native29vectorized_elementwise_kernelILi4EZZZNS0_15cos_kernel_cudaERNS_18TensorIteratorBaseEENKUlvE0_clEvENKUlvE1_clEvEUlN3c104HalfEE_St5arrayIPcLm2EEEEviT0_T1_)
        /*0380*/ 	.word	0x00000000


	//----- nvinfo : EIATTR_MIN_STACK_SIZE
	.align		4
.L_189:
        /*0384*/ 	.byte	0x04, 0x12
        /*0386*/ 	.short	(.L_191 - .L_190)
	.align		4
.L_190:
        /*0388*/ 	.word	index@(_ZN2at6native29vectorized_elementwise_kernelILi8EZZZNS0_15cos_kernel_cudaERNS_18TensorIteratorBaseEENKUlvE0_clEvENKUlvE1_clEvEUlN3c104HalfEE_St5arrayIPcLm2EEEEviT0_T1_)
        /*038c*/ 	.word	0x00000000


	//----- nvinfo : EIATTR_MIN_STACK_SIZE
	.align		4
.L_191:
        /*0390*/ 	.byte	0x04, 0x12
        /*0392*/ 	.short	(.L_193 - .L_192)
	.align		4
.L_192:
        /*0394*/ 	.word	index@(_ZN2at6native18elementwise_kernelILi128ELi4EZNS0_15gpu_kernel_implIZZZNS0_15cos_kernel_cudaERNS_18TensorIteratorBaseEENKUlvE0_clEvENKUlvE0_clEvEUlfE_EEvS4_RKT_EUliE_EEviT1_)
        /*0398*/ 	.word	0x00000000


	//----- nvinfo : EIATTR_MIN_STACK_SIZE
	.align		4
.L_193:
        /*039c*/ 	.byte	0x04, 0x12
        /*039e*/ 	.short	(.L_195 - .L_194)
	.align		4
.L_194:
        /*03a0*/ 	.word	index@(_ZN2at6native27unrolled_elementwise_kernelIZZZNS0_15cos_kernel_cudaERNS_18TensorIteratorBaseEENKUlvE0_clEvENKUlvE0_clEvEUlfE_St5arrayIPcLm2EELi4E23TrivialOffsetCalculatorILi1EjESB_NS0_6memory12LoadWithCastILi1EEENSC_13StoreWithCastILi1EEEEEviT_T0_T2_T3_T4_T5_)
        /*03a4*/ 	.word	0x00000000


	//----- nvinfo : EIATTR_MIN_STACK_SIZE
	.align		4
.L_195:
        /*03a8*/ 	.byte	0x04, 0x12
        /*03aa*/ 	.short	(.L_197 - .L_196)
	.align		4
.L_196:
        /*03ac*/ 	.word	index@(_ZN2at6native18elementwise_kernelILi128ELi2EZNS0_22gpu_kernel_impl_nocastIZZZNS0_15cos_kernel_cudaERNS_18TensorIteratorBaseEENKUlvE0_clEvENKUlvE0_clEvEUlfE_EEvS4_RKT_EUliE_EEviT1_)
        /*03b0*/ 	.word	0x00000000


	//----- nvinfo : EIATTR_MIN_STACK_SIZE
	.align		4
.L_197:
        /*03b4*/ 	.byte	0x04, 0x12
        /*03b6*/ 	.short	(.L_199 - .L_198)
	.align		4
.L_198:
        /*03b8*/ 	.word	index@(_ZN2at6native27unrolled_elementwise_kernelIZZZNS0_15cos_kernel_cudaERNS_18TensorIteratorBaseEENKUlvE0_clEvENKUlvE0_clEvEUlfE_St5arrayIPcLm2EELi4E23TrivialOffsetCalculatorILi1EjESB_NS0_6memory15LoadWithoutCastENSC_16StoreWithoutCastEEEviT_T0_T2_T3_T4_T5_)
        /*03bc*/ 	.word	0x00000000


	//----- nvinfo : EIATTR_MIN_STACK_SIZE
	.align		4
.L_199:
        /*03c0*/ 	.byte	0x04, 0x12
        /*03c2*/ 	.short	(.L_201 - .L_200)
	.align		4
.L_200:
        /*03c4*/ 	.word	index@(_ZN2at6native29vectorized_elementwise_kernelILi2EZZZNS0_15cos_kernel_cudaERNS_18TensorIteratorBaseEENKUlvE0_clEvENKUlvE0_clEvEUlfE_St5arrayIPcLm2EEEEviT0_T1_)
        /*03c8*/ 	.word	0x00000000


	//----- nvinfo : EIATTR_MIN_STACK_SIZE
	.align		4
.L_201:
        /*03cc*/ 	.byte	0x04, 0x12
        /*03ce*/ 	.short	(.L_203 - .L_202)
	.align		4
.L_202:
        /*03d0*/ 	.word	index@(_ZN2at6native29vectorized_elementwise_kernelILi4EZZZNS0_15cos_kernel_cudaERNS_18TensorIteratorBaseEENKUlvE0_clEvENKUlvE0_clEvEUlfE_St5arrayIPcLm2EEEEviT0_T1_)
        /*03d4*/ 	.word	0x00000000


	//----- nvinfo : EIATTR_MIN_STACK_SIZE
	.align		4
.L_203:
        /*03d8*/ 	.byte	0x04, 0x12
        /*03da*/ 	.short	(.L_205 - .L_204)
	.align		4
.L_204:
        /*03dc*/ 	.word	index@(_ZN2at6native29vectorized_elementwise_kernelILi8EZZZNS0_15cos_kernel_cudaERNS_18TensorIteratorBaseEENKUlvE0_clEvENKUlvE0_clEvEUlfE_St5arrayIPcLm2EEEEviT0_T1_)
        /*03e0*/ 	.word	0x00000000


	//----- nvinfo : EIATTR_MIN_STACK_SIZE
	.align		4
.L_205:
        /*03e4*/ 	.byte	0x04, 0x12
        /*03e6*/ 	.short	(.L_207 - .L_206)
	.align		4
.L_206:
        /*03e8*/ 	.word	index@(_ZN2at6native18elementwise_kernelILi128ELi4EZNS0_15gpu_kernel_implIZZZNS0_15cos_kernel_cudaERNS_18TensorIteratorBaseEENKUlvE0_clEvENKUlvE_clEvEUldE_EEvS4_RKT_EUliE_EEviT1_)
        /*03ec*/ 	.word	0x00000028


	//----- nvinfo : EIATTR_MIN_STACK_SIZE
	.align		4
.L_207:
        /*03f0*/ 	.byte	0x04, 0x12
        /*03f2*/ 	.short	(.L_209 - .L_208)
	.align		4
.L_208:
        /*03f4*/ 	.word	index@(_ZN2at6native27unrolled_elementwise_kernelIZZZNS0_15cos_kernel_cudaERNS_18TensorIteratorBaseEENKUlvE0_clEvENKUlvE_clEvEUldE_St5arrayIPcLm2EELi4E23TrivialOffsetCalculatorILi1EjESB_NS0_6memory12LoadWithCastILi1EEENSC_13StoreWithCastILi1EEEEEviT_T0_T2_T3_T4_T5_)
        /*03f8*/ 	.word	0x00000028


	//----- nvinfo : EIATTR_MIN_STACK_SIZE
	.align		4
.L_209:
        /*03fc*/ 	.byte	0x04, 0x12
        /*03fe*/ 	.short	(.L_211 - .L_210)
	.align		4
.L_210:
        /*0400*/ 	.word	index@(_ZN2at6native18elementwise_kernelILi128ELi2EZNS0_22gpu_kernel_impl_nocastIZZZNS0_15cos_kernel_cudaERNS_18TensorIteratorBaseEENKUlvE0_clEvENKUlvE_clEvEUldE_EEvS4_RKT_EUliE_EEviT1_)
        /*0404*/ 	.word	0x00000028


	//----- nvinfo : EIATTR_MIN_STACK_SIZE
	.align		4
.L_211:
        /*0408*/ 	.byte	0x04, 0x12
        /*040a*/ 	.short	(.L_213 - .L_212)
	.align		4
.L_212:
        /*040c*/ 	.word	index@(_ZN2at6native27unrolled_elementwise_kernelIZZZNS0_15cos_kernel_cudaERNS_18TensorIteratorBaseEENKUlvE0_clEvENKUlvE_clEvEUldE_St5arrayIPcLm2EELi4E23TrivialOffsetCalculatorILi1EjESB_NS0_6memory15LoadWithoutCastENSC_16StoreWithoutCastEEEviT_T0_T2_T3_T4_T5_)
        /*0410*/ 	.word	0x00000028


	//----- nvinfo : EIATTR_MIN_STACK_SIZE
	.align		4
.L_213:
        /*0414*/ 	.byte	0x04, 0x12
        /*0416*/ 	.short	(.L_215 - .L_214)
	.align		4
.L_214:
        /*0418*/ 	.word	index@(_ZN2at6native29vectorized_elementwise_kernelILi2EZZZNS0_15cos_kernel_cudaERNS_18TensorIteratorBaseEENKUlvE0_clEvENKUlvE_clEvEUldE_St5arrayIPcLm2EEEEviT0_T1_)
        /*041c*/ 	.word	0x00000028


	//----- nvinfo : EIATTR_MIN_STACK_SIZE
	.align		4
.L_215:
        /*0420*/ 	.byte	0x04, 0x12
        /*0422*/ 	.short	(.L_217 - .L_216)
	.align		4
.L_216:
        /*0424*/ 	.word	index@(_ZN2at6native29vectorized_elementwise_kernelILi4EZZZNS0_15cos_kernel_cudaERNS_18TensorIteratorBaseEENKUlvE0_clEvENKUlvE_clEvEUldE_St5arrayIPcLm2EEEEviT0_T1_)
        /*0428*/ 	.word	0x00000028


	//----- nvinfo : EIATTR_MIN_STACK_SIZE
	.align		4
.L_217:
        /*042c*/ 	.byte	0x04, 0x12
        /*042e*/ 	.short	(.L_219 - .L_218)
	.align		4
.L_218:
        /*0430*/ 	.word	index@(_ZN2at6native29vectorized_elementwise_kernelILi8EZZZNS0_15cos_kernel_cudaERNS_18TensorIteratorBaseEENKUlvE0_clEvENKUlvE_clEvEUldE_St5arrayIPcLm2EEEEviT0_T1_)
        /*0434*/ 	.word	0x00000000
.L_219:


//--------------------- .nv.info._ZN2at6native18elementwise_kernelILi128ELi4EZNS0_15gpu_kernel_implIZZZNS0_15cos_kernel_cudaERNS_18TensorIteratorBaseEENKUlvE0_clEvENKUlvE2_clEvEUlN3c108BFloat16EE_EEvS4_RKT_EUliE_EEviT1_ --------------------------
	.section	.nv.info._ZN2at6native18elementwise_kernelILi128ELi4EZNS0_15gpu_kernel_implIZZZNS0_15cos_kernel_cudaERNS_18TensorIteratorBaseEENKUlvE0_clEvENKUlvE2_clEvEUlN3c108BFloat16EE_EEvS4_RKT_EUliE_EEviT1_,"",@"SHT_CUDA_INFO"
	.sectionflags	@""
	.align	4


	//----- nvinfo : EIATTR_CUDA_API_VERSION
	.align		4
        /*0000*/ 	.byte	0x04, 0x37
        /*0002*/ 	.short	(.L_221 - .L_220)
.L_220:
        /*0004*/ 	.word	0x00000082


	//----- nvinfo : EIATTR_SW2861232_WAR
	.align		4
.L_221:
        /*0008*/ 	.byte	0x01, 0x35
	.zero		2


	//----- nvinfo : EIATTR_PARAM_CBANK
	.align		4
        /*000c*/ 	.byte	0x04, 0x0a
        /*000e*/ 	.short	(.L_223 - .L_222)
	.align		4
.L_222:
        /*0010*/ 	.word	index@(.nv.constant0._ZN2at6native18elementwise_kernelILi128ELi4EZNS0_15gpu_kernel_implIZZZNS0_15cos_kernel_cudaERNS_18TensorIteratorBaseEENKUlvE0_clEvENKUlvE2_clEvEUlN3c108BFloat16EE_EEvS4_RKT_EUliE_EEviT1_)
        /*0014*/ 	.short	0x0160
        /*0016*/ 	.short	0x0220


	//----- nvinfo : EIATTR_CBANK_PARAM_SIZE
	.align		4
.L_223:
        /*0018*/ 	.byte	0x03, 0x19
        /*001a*/ 	.short	0x0220


	//----- nvinfo : EIATTR_KPARAM_INFO
	.align		4
        /*001c*/ 	.byte	0x04, 0x17
        /*001e*/ 	.short	(.L_225 - .L_224)
.L_224:
        /*0020*/ 	.word	0x00000000
        /*0024*/ 	.short	0x0001
        /*0026*/ 	.short	0x0008
        /*0028*/ 	.byte	0x00, 0xf0, 0x61, 0x08


	//----- nvinfo : EIATTR_KPARAM_INFO
	.align		4
.L_225:
        /*002c*/ 	.byte	0x04, 0x17
        /*002e*/ 	.short	(.L_227 - .L_226)
.L_226:
        /*0030*/ 	.word	0x00000000
        /*0034*/ 	.short	0x0000
        /*0036*/ 	.short	0x0000
        /*0038*/ 	.byte	0x00, 0xf0, 0x11, 0x00


	//----- nvinfo : EIATTR_MAXREG_COUNT
	.align		4
.L_227:
        /*003c*/ 	.byte	0x03, 0x1b
        /*003e*/ 	.short	0x0080


	//----- nvinfo : EIATTR_EXTERNS
	.align		4
        /*0040*/ 	.byte	0x04, 0x0f
        /*0042*/ 	.short	(.L_229 - .L_228)


	//   ....[0]....
	.align		4
.L_228:
        /*0044*/ 	.word	index@(__assertfail)


	//----- nvinfo : EIATTR_MERCURY_ISA_VERSION
	.align		4
.L_229:
        /*0048*/ 	.byte	0x03, 0x5f
        /*004a*/ 	.short	0x0000


	//----- nvinfo : EIATTR_SYSCALL_OFFSETS
	.align		4
        /*004c*/ 	.byte	0x04, 0x46
        /*004e*/ 	.short	(.L_231 - .L_230)


	//   ....[0]....
.L_230:
        /*0050*/ 	.word	0x00001dd0


	//   ....[1]....
        /*0054*/ 	.word	0x00002da0


	//   ....[2]....
        /*0058*/ 	.word	0x00004be0


	//   ....[3]....
        /*005c*/ 	.word	0x00005bb0


	//   ....[4]....
        /*0060*/ 	.word	0x000079c0


	//   ....[5]....
        /*0064*/ 	.word	0x00008990


	//   ....[6]....
        /*0068*/ 	.word	0x0000a7b0


	//   ....[7]....
        /*006c*/ 	.word	0x0000b780


	//----- nvinfo : EIATTR_EXIT_INSTR_OFFSETS
	.align		4
.L_231:
        /*0070*/ 	.byte	0x04, 0x1c
        /*0072*/ 	.short	(.L_233 - .L_232)


	//   ....[0]....
.L_232:
        /*0074*/ 	.word	0x00008a50


	//   ....[1]....
        /*0078*/ 	.word	0x0000a980


	//   ....[2]....
        /*007c*/ 	.word	0x0000a9c0


	//   ....[3]....
        /*0080*/ 	.word	0x0000aa60


	//   ....[4]....
        /*0084*/ 	.word	0x0000aaa0


	//   ....[5]....
        /*0088*/ 	.word	0x0000aae0


	//   ....[6]....
        /*008c*/ 	.word	0x0000ab70


	//   ....[7]....
        /*0090*/ 	.word	0x0000abb0


	//   ....[8]....
        /*0094*/ 	.word	0x0000ac50


	//   ....[9]....
        /*0098*/ 	.word	0x0000aca0


	//   ....[10]....
        /*009c*/ 	.word	0x0000acf0


	//   ....[11]....
        /*00a0*/ 	.word	0x0000adc0


	//   ....[12]....
        /*00a4*/ 	.word	0x0000ae20


	//   ....[13]....
        /*00a8*/ 	.word	0x0000afb0


	//   ....[14]....
        /*00ac*/ 	.word	0x0000b110


	//   ....[15]....
        /*00b0*/ 	.word	0x0000b130


	//   ....[16]....
        /*00b4*/ 	.word	0x0000b1f0


	//   ....[17]....
        /*00b8*/ 	.word	0x0000b370


	//   ....[18]....
        /*00bc*/ 	.word	0x0000b4f0


	//   ....[19]....
        /*00c0*/ 	.word	0x0000b650


	//   ....[20]....
        /*00c4*/ 	.word	0x0000b790


	//   ....[21]....
        /*00c8*/ 	.word	0x0000b7d0


	//   ....[22]....
        /*00cc*/ 	.word	0x0000b810


	//----- nvinfo : EIATTR_MAX_THREADS
	.align		4
.L_233:
        /*00d0*/ 	.byte	0x04, 0x05
        /*00d2*/ 	.short	(.L_235 - .L_234)
.L_234:
        /*00d4*/ 	.word	0x00000080
        /*00d8*/ 	.word	0x00000001
        /*00dc*/ 	.word	0x00000001


	//----- nvinfo : EIATTR_CRS_STACK_SIZE
	.align		4
.L_235:
        /*00e0*/ 	.byte	0x04, 0x1e
        /*00e2*/ 	.short	(.L_237 - .L_236)
.L_236:
        /*00e4*/ 	.word	0x00000000
.L_237:


//--------------------- .nv.info._ZN2at6native27unrolled_elementwise_kernelIZZZNS0_15cos_kernel_cudaERNS_18TensorIteratorBaseEENKUlvE0_clEvENKUlvE2_clEvEUlN3c108BFloat16EE_St5arrayIPcLm2EELi4E23TrivialOffsetCalculatorILi1EjESD_NS0_6memory12LoadWithCastILi1EEENSE_13StoreWithCastILi1EEEEEviT_T0_T2_T3_T4_T5_ --------------------------
	.section	.nv.info._ZN2at6native27unrolled_elementwise_kernelIZZZNS0_15cos_kernel_cudaERNS_18TensorIteratorBaseEENKUlvE0_clEvENKUlvE2_clEvEUlN3c108BFloat16EE_St5arrayIPcLm2EELi4E23TrivialOffsetCalculatorILi1EjESD_NS0_6memory12LoadWithCastILi1EEENSE_13StoreWithCastILi1EEEEEviT_T0_T2_T3_T4_T5_,"",@"SHT_CUDA_INFO"
	.sectionflags	@""
	.align	4


	//----- nvinfo : EIATTR_CUDA_API_VERSION
	.align		4
        /*0000*/ 	.byte	0x04, 0x37
        /*0002*/ 	.short	(.L_239 - .L_238)
.L_238:
        /*0004*/ 	.word	0x00000082


	//----- nvinfo : EIATTR_SW2861232_WAR
	.align		4
.L_239:
        /*0008*/ 	.byte	0x01, 0x35
	.zero		2


	//----- nvinfo : EIATTR_PARAM_CBANK
	.align		4
        /*000c*/ 	.byte	0x04, 0x0a
        /*000e*/ 	.short	(.L_241 - .L_240)
	.align		4
.L_240:
        /*0010*/ 	.word	index@(.nv.constant0._ZN2at6native27unrolled_elementwise_kernelIZZZNS0_15cos_kernel_cudaERNS_18TensorIteratorBaseEENKUlvE0_clEvENKUlvE2_clEvEUlN3c108BFloat16EE_St5arrayIPcLm2EELi4E23TrivialOffsetCalculatorILi1EjESD_NS0_6memory12LoadWithCastILi1EEENSE_13StoreWithCastILi1EEEEEviT_T0_T2_T3_T4_T5_)
        /*0014*/ 	.short	0x0160
        /*0016*/ 	.short	0x002c


	//----- nvinfo : EIATTR_CBANK_PARAM_SIZE
	.align		4
.L_241:
        /*0018*/ 	.byte	0x03, 0x19
        /*001a*/ 	.short	0x002c


	//----- nvinfo : EIATTR_KPARAM_INFO
	.align		4
        /*001c*/ 	.byte	0x04, 0x17
        /*001e*/ 	.short	(.L_243 - .L_242)
.L_242:
        /*0020*/ 	.word	0x00000000
        /*0024*/ 	.short	0x0006
        /*0026*/ 	.short	0x0024
        /*0028*/ 	.byte	0x00, 0xf0, 0x21, 0x00


	//----- nvinfo : EIATTR_KPARAM_INFO
	.align		4
.L_243:
        /*002c*/ 	.byte	0x04, 0x17
        /*002e*/ 	.short	(.L_245 - .L_244)
.L_244:
        /*0030*/ 	.word	0x00000000
        /*0034*/ 	.short	0x0005
        /*0036*/ 	.short	0x001c
        /*0038*/ 	.byte	0x00, 0xf0, 0x21, 0x00


	//----- nvinfo : EIATTR_KPARAM_INFO
	.align		4
.L_245:
        /*003c*/ 	.byte	0x04, 0x17
        /*003e*/ 	.short	(.L_247 - .L_246)
.L_246:
        /*0040*/ 	.word	0x00000000
        /*0044*/ 	.short	0x0004
        /*0046*/ 	.short	0x0019
        /*0048*/ 	.byte	0x00, 0xf0, 0x05, 0x00


	//----- nvinfo : EIATTR_KPARAM_INFO
	.align		4
.L_247:
        /*004c*/ 	.byte	0x04, 0x17
        /*004e*/ 	.short	(.L_249 - .L_248)
.L_248:
        /*0050*/ 	.word	0x00000000
        /*0054*/ 	.short	0x0003
        /*0056*/ 	.short	0x0018
        /*0058*/ 	.byte	0x00, 0xf0, 0x05, 0x00


	//----- nvinfo : EIATTR_KPARAM_INFO
	.align		4
.L_249:
        /*005c*/ 	.byte	0x04, 0x17
        /*005e*/ 	.short	(.L_251 - .L_250)
.L_250:
        /*0060*/ 	.word	0x00000000
        /*0064*/ 	.short	0x0002
        /*0066*/ 	.short	0x0008
        /*0068*/ 	.byte	0x00, 0xf0, 0x41, 0x00


	//----- nvinfo : EIATTR_KPARAM_INFO
	.align		4
.L_251:
        /*006c*/ 	.byte	0x04, 0x17
        /*006e*/ 	.short	(.L_253 - .L_252)
.L_252:
        /*0070*/ 	.word	0x00000000
        /*0074*/ 	.short	0x0001
        /*0076*/ 	.short	0x0004
        /*0078*/ 	.byte	0x00, 0xf0, 0x05, 0x00


	//----- nvinfo : EIATTR_KPARAM_INFO
	.align		4
.L_253:
        /*007c*/ 	.byte	0x04, 0x17
        /*007e*/ 	.short	(.L_255 - .L_254)
.L_254:
        /*0080*/ 	.word	0x00000000
        /*0084*/ 	.short	0x0000
        /*0086*/ 	.short	0x0000
        /*0088*/ 	.byte	0x00, 0xf0, 0x11, 0x00


	//----- nvinfo : EIATTR_MAXREG_COUNT
	.align		4
.L_255:
        /*008c*/ 	.byte	0x03, 0x1b
        /*008e*/ 	.short	0x00ff


	//----- nvinfo : EIATTR_EXTERNS
	.align		4
        /*0090*/ 	.byte	0x04, 0x0f
        /*0092*/ 	.short	(.L_257 - .L_256)


	//   ....[0]....
	.align		4
.L_256:
        /*0094*/ 	.word	index@(__assertfail)


	//----- nvinfo : EIATTR_MERCURY_ISA_VERSION
	.align		4
.L_257:
        /*0098*/ 	.byte	0x03, 0x5f
        /*009a*/ 	.short	0x0000


	//----- nvinfo : EIATTR_SYSCALL_OFFSETS
	.align		4
        /*009c*/ 	.byte	0x04, 0x46
        /*009e*/ 	.short	(.L_259 - .L_258)


	//   ....[0]....
.L_258:
        /*00a0*/ 	.word	0x000010a0


	//   ....[1]....
        /*00a4*/ 	.word	0x000021a0


	//   ....[2]....
        /*00a8*/ 	.word	0x000032b0


	//   ....[3]....
        /*00ac*/ 	.word	0x00004390


	//   ....[4]....
        /*00b0*/ 	.word	0x00005670


	//   ....[5]....
        /*00b4*/ 	.word	0x000066a0


	//   ....[6]....
        /*00b8*/ 	.word	0x00007690


	//   ....[7]....
        /*00bc*/ 	.word	0x00008680


	//----- nvinfo : EIATTR_EXIT_INSTR_OFFSETS
	.align		4
.L_259:
        /*00c0*/ 	.byte	0x04, 0x1c
        /*00c2*/ 	.short	(.L_261 - .L_260)


	//   ....[0]....
.L_260:
        /*00c4*/ 	.word	0x00007750


	//   ....[1]....
        /*00c8*/ 	.word	0x00007880


	//   ....[2]....
        /*00cc*/ 	.word	0x000078c0


	//   ....[3]....
        /*00d0*/ 	.word	0x00007960


	//   ....[4]....
        /*00d4*/ 	.word	0x000079a0


	//   ....[5]....
        /*00d8*/ 	.word	0x000079e0


	//   ....[6]....
        /*00dc*/ 	.word	0x00007a70


	//   ....[7]....
        /*00e0*/ 	.word	0x00007ab0


	//   ....[8]....
        /*00e4*/ 	.word	0x00007b50


	//   ....[9]....
        /*00e8*/ 	.word	0x00007ba0


	//   ....[10]....
        /*00ec*/ 	.word	0x00007bf0


	//   ....[11]....
        /*00f0*/ 	.word	0x00007cc0


	//   ....[12]....
        /*00f4*/ 	.word	0x00007d20


	//   ....[13]....
        /*00f8*/ 	.word	0x00007eb0


	//   ....[14]....
        /*00fc*/ 	.word	0x00008010


	//   ....[15]....
        /*0100*/ 	.word	0x00008030


	//   ....[16]....
        /*0104*/ 	.word	0x000080f0


	//   ....[17]....
        /*0108*/ 	.word	0x00008270


	//   ....[18]....
        /*010c*/ 	.word	0x000083f0


	//   ....[19]....
        /*0110*/ 	.word	0x00008550


	//   ....[20]....
        /*0114*/ 	.word	0x00008690


	//   ....[21]....
        /*0118*/ 	.word	0x000086d0


	//   ....[22]....
        /*011c*/ 	.word	0x00008710


	//----- nvinfo : EIATTR_MAX_THREADS
	.align		4
.L_261:
        /*0120*/ 	.byte	0x04, 0x05
        /*0122*/ 	.short	(.L_263 - .L_262)
.L_262:
        /*0124*/ 	.word	0x00000080
        /*0128*/ 	.word	0x00000001
        /*012c*/ 	.word	0x00000001


	//----- nvinfo : EIATTR_CRS_STACK_SIZE
	.align		4
.L_263:
        /*0130*/ 	.byte	0x04, 0x1e
        /*0132*/ 	.short	(.L_265 - .L_264)
.L_264:
        /*0134*/ 	.word	0x00000000
.L_265:


//--------------------- .nv.info._ZN2at6native18elementwise_kernelILi128ELi4EZNS0_22gpu_kernel_impl_nocastIZZZNS0_15cos_kernel_cudaERNS_18TensorIteratorBaseEENKUlvE0_clEvENKUlvE2_clEvEUlN3c108BFloat16EE_EEvS4_RKT_EUliE_EEviT1_ --------------------------
	.section	.nv.info._ZN2at6native18elementwise_kernelILi128ELi4EZNS0_22gpu_kernel_impl_nocastIZZZNS0_15cos_kernel_cudaERNS_18TensorIteratorBaseEENKUlvE0_clEvENKUlvE2_clEvEUlN3c108BFloat16EE_EEvS4_RKT_EUliE_EEviT1_,"",@"SHT_CUDA_INFO"
	.sectionflags	@""
	.align	4


	//----- nvinfo : EIATTR_CUDA_API_VERSION
	.align		4
        /*0000*/ 	.byte	0x04, 0x37
        /*0002*/ 	.short	(.L_267 - .L_266)
.L_266:
        /*0004*/ 	.word	0x00000082


	//----- nvinfo : EIATTR_SW2861232_WAR
	.align		4
.L_267:
        /*0008*/ 	.byte	0x01, 0x35
	.zero		2


	//----- nvinfo : EIATTR_PARAM_CBANK
	.align		4
        /*000c*/ 	.byte	0x04, 0x0a
        /*000e*/ 	.short	(.L_269 - .L_268)
	.align		4
.L_268:
        /*0010*/ 	.word	index@(.nv.constant0._ZN2at6native18elementwise_kernelILi128ELi4EZNS0_22gpu_kernel_impl_nocastIZZZNS0_15cos_kernel_cudaERNS_18TensorIteratorBaseEENKUlvE0_clEvENKUlvE2_clEvEUlN3c108BFloat16EE_EEvS4_RKT_EUliE_EEviT1_)
        /*0014*/ 	.short	0x0160
        /*0016*/ 	.short	0x0220


	//----- nvinfo : EIATTR_CBANK_PARAM_SIZE
	.align		4
.L_269:
        /*0018*/ 	.byte	0x03, 0x19
        /*001a*/ 	.short	0x0220


	//----- nvinfo : EIATTR_KPARAM_INFO
	.align		4
        /*001c*/ 	.byte	0x04, 0x17
        /*001e*/ 	.short	(.L_271 - .L_270)
.L_270:
        /*0020*/ 	.word	0x00000000
        /*0024*/ 	.short	0x0001
        /*0026*/ 	.short	0x0008
        /*0028*/ 	.byte	0x00, 0xf0, 0x61, 0x08


	//----- nvinfo : EIATTR_KPARAM_INFO
	.align		4
.L_271:
        /*002c*/ 	.byte	0x04, 0x17
        /*002e*/ 	.short	(.L_273 - .L_272)
.L_272:
        /*0030*/ 	.word	0x00000000
        /*0034*/ 	.short	0x0000
        /*0036*/ 	.short	0x0000
        /*0038*/ 	.byte	0x00, 0xf0, 0x11, 0x00


	//----- nvinfo : EIATTR_MAXREG_COUNT
	.align		4
.L_273:
        /*003c*/ 	.byte	0x03, 0x1b
        /*003e*/ 	.short	0x0080


	//----- nvinfo : EIATTR_MERCURY_ISA_VERSION
	.align		4
        /*0040*/ 	.byte	0x03, 0x5f
        /*0042*/ 	.short	0x0000


	//----- nvinfo : EIATTR_EXIT_INSTR_OFFSETS
	.align		4
        /*0044*/ 	.byte	0x04, 0x1c
        /*0046*/ 	.short	(.L_275 - .L_274)


	//   ....[0]....
.L_274:
        /*0048*/ 	.word	0x00002da0


	//   ....[1]....
        /*004c*/ 	.word	0x00003c80


	//----- nvinfo : EIATTR_MAX_THREADS
	.align		4
.L_275:
        /*0050*/ 	.byte	0x04, 0x05
        /*0052*/ 	.short	(.L_277 - .L_276)
.L_276:
        /*0054*/ 	.word	0x00000080
        /*0058*/ 	.word	0x00000001
        /*005c*/ 	.word	0x00000001


	//----- nvinfo : EIATTR_CRS_STACK_SIZE
	.align		4
.L_277:
        /*0060*/ 	.byte	0x04, 0x1e
        /*0062*/ 	.short	(.L_279 - .L_278)
.L_278:
        /*0064*/ 	.word	0x00000000
.L_279:


//--------------------- .nv.info._ZN2at6native27unrolled_elementwise_kernelIZZZNS0_15cos_kernel_cudaERNS_18TensorIteratorBaseEENKUlvE0_clEvENKUlvE2_clEvEUlN3c108BFloat16EE_St5arrayIPcLm2EELi4E23TrivialOffsetCalculatorILi1EjESD_NS0_6memory15LoadWithoutCastENSE_16StoreWithoutCastEEEviT_T0_T2_T3_T4_T5_ --------------------------
	.section	.nv.info._ZN2at6native27unrolled_elementwise_kernelIZZZNS0_15cos_kernel_cudaERNS_18TensorIteratorBaseEENKUlvE0_clEvENKUlvE2_clEvEUlN3c108BFloat16EE_St5arrayIPcLm2EELi4E23TrivialOffsetCalculatorILi1EjESD_NS0_6memory15LoadWithoutCastENSE_16StoreWithoutCastEEEviT_T0_T2_T3_T4_T5_,"",@"SHT_CUDA_INFO"
	.sectionflags	@""
	.align	4


	//----- nvinfo : EIATTR_CUDA_API_VERSION
	.align		4
        /*0000*/ 	.byte	0x04, 0x37
        /*0002*/ 	.short	(.L_281 - .L_280)
.L_280:
        /*0004*/ 	.word	0x00000082


	//----- nvinfo : EIATTR_SW2861232_WAR
	.align		4
.L_281:
        /*0008*/ 	.byte	0x01, 0x35
	.zero		2


	//----- nvinfo : EIATTR_PARAM_CBANK
	.align		4
        /*000c*/ 	.byte	0x04, 0x0a
        /*000e*/ 	.short	(.L_283 - .L_282)
	.align		4
.L_282:
        /*0010*/ 	.word	index@(.nv.constant0._ZN2at6native27unrolled_elementwise_kernelIZZZNS0_15cos_kernel_cudaERNS_18TensorIteratorBaseEENKUlvE0_clEvENKUlvE2_clEvEUlN3c108BFloat16EE_St5arrayIPcLm2EELi4E23TrivialOffsetCalculatorILi1EjESD_NS0_6memory15LoadWithoutCastENSE_16StoreWithoutCastEEEviT_T0_T2_T3_T4_T5_)
        /*0014*/ 	.short	0x0160
        /*0016*/ 	.short	0x001c


	//----- nvinfo : EIATTR_CBANK_PARAM_SIZE
	.align		4
.L_283:
        /*0018*/ 	.byte	0x03, 0x19
        /*001a*/ 	.short	0x001c


	//----- nvinfo : EIATTR_KPARAM_INFO
	.align		4
        /*001c*/ 	.byte	0x04, 0x17
        /*001e*/ 	.short	(.L_285 - .L_284)
.L_284:
        /*0020*/ 	.word	0x00000000
        /*0024*/ 	.short	0x0006
        /*0026*/ 	.short	0x001b
        /*0028*/ 	.byte	0x00, 0xf0, 0x05, 0x00


	//----- nvinfo : EIATTR_KPARAM_INFO
	.align		4
.L_285:
        /*002c*/ 	.byte	0x04, 0x17
        /*002e*/ 	.short	(.L_287 - .L_286)
.L_286:
        /*0030*/ 	.word	0x00000000
        /*0034*/ 	.short	0x0005
        /*0036*/ 	.short	0x001a
        /*0038*/ 	.byte	0x00, 0xf0, 0x05, 0x00


	//----- nvinfo : EIATTR_KPARAM_INFO
	.align		4
.L_287:
        /*003c*/ 	.byte	0x04, 0x17
        /*003e*/ 	.short	(.L_289 - .L_288)
.L_288:
        /*0040*/ 	.word	0x00000000
        /*0044*/ 	.short	0x0004
        /*0046*/ 	.short	0x0019
        /*0048*/ 	.byte	0x00, 0xf0, 0x05, 0x00


	//----- nvinfo : EIATTR_KPARAM_INFO
	.align		4
.L_289:
        /*004c*/ 	.byte	0x04, 0x17
        /*004e*/ 	.short	(.L_291 - .L_290)
.L_290:
        /*0050*/ 	.word	0x00000000
        /*0054*/ 	.short	0x0003
        /*0056*/ 	.short	0x0018
        /*0058*/ 	.byte	0x00, 0xf0, 0x05, 0x00


	//----- nvinfo : EIATTR_KPARAM_INFO
	.align		4
.L_291:
        /*005c*/ 	.byte	0x04, 0x17
        /*005e*/ 	.short	(.L_293 - .L_292)
.L_292:
        /*0060*/ 	.word	0x00000000
        /*0064*/ 	.short	0x0002
        /*0066*/ 	.short	0x0008
        /*0068*/ 	.byte	0x00, 0xf0, 0x41, 0x00


	//----- nvinfo : EIATTR_KPARAM_INFO
	.align		4
.L_293:
        /*006c*/ 	.byte	0x04, 0x17
        /*006e*/ 	.short	(.L_295 - .L_294)
.L_294:
        /*0070*/ 	.word	0x00000000
        /*0074*/ 	.short	0x0001
        /*0076*/ 	.short	0x0004
        /*0078*/ 	.byte	0x00, 0xf0, 0x05, 0x00


	//----- nvinfo : EIATTR_KPARAM_INFO
	.align		4
.L_295:
        /*007c*/ 	.byte	0x04, 0x17
        /*007e*/ 	.short	(.L_297 - .L_296)
.L_296:
        /*0080*/ 	.word	0x00000000
        /*0084*/ 	.short	0x0000
        /*0086*/ 	.short	0x0000
        /*0088*/ 	.byte	0x00, 0xf0, 0x11, 0x00


	//----- nvinfo : EIATTR_MAXREG_COUNT
	.align		4
.L_297:
        /*008c*/ 	.byte	0x03, 0x1b
        /*008e*/ 	.short	0x00ff


	//----- nvinfo : EIATTR_MERCURY_ISA_VERSION
	.align		4
        /*0090*/ 	.byte	0x03, 0x5f
        /*0092*/ 	.short	0x0000


	//----- nvinfo : EIATTR_EXIT_INSTR_OFFSETS
	.align		4
        /*0094*/ 	.byte	0x04, 0x1c
        /*0096*/ 	.short	(.L_299 - .L_298)


	//   ....[0]....
.L_298:
        /*0098*/ 	.word	0x000004d0


	//   ....[1]....
        /*009c*/ 	.word	0x00000520


	//----- nvinfo : EIATTR_MAX_THREADS
	.align		4
.L_299:
        /*00a0*/ 	.byte	0x04, 0x05
        /*00a2*/ 	.short	(.L_301 - .L_300)
.L_300:
        /*00a4*/ 	.word	0x00000080
        /*00a8*/ 	.word	0x00000001
        /*00ac*/ 	.word	0x00000001


	//----- nvinfo : EIATTR_CRS_STACK_SIZE
	.align		4
.L_301:
        /*00b0*/ 	.byte	0x04, 0x1e
        /*00b2*/ 	.short	(.L_303 - .L_302)
.L_302:
        /*00b4*/ 	.word	0x00000000
.L_303:


//--------------------- .nv.info._ZN2at6native29vectorized_elementwise_kernelILi2EZZZNS0_15cos_kernel_cudaERNS_18TensorIteratorBaseEENKUlvE0_clEvENKUlvE2_clEvEUlN3c108BFloat16EE_St5arrayIPcLm2EEEEviT0_T1_ --------------------------
	.section	.nv.info._ZN2at6native29vectorized_elementwise_kernelILi2EZZZNS0_15cos_kernel_cudaERNS_18TensorIteratorBaseEENKUlvE0_clEvENKUlvE2_clEvEUlN3c108BFloat16EE_St5arrayIPcLm2EEEEviT0_T1_,"",@"SHT_CUDA_INFO"
	.sectionflags	@""
	.align	4


	//----- nvinfo : EIATTR_CUDA_API_VERSION
	.align		4
        /*0000*/ 	.byte	0x04, 0x37
        /*0002*/ 	.short	(.L_305 - .L_304)
.L_304:
        /*0004*/ 	.word	0x00000082


	//----- nvinfo : EIATTR_SW2861232_WAR
	.align		4
.L_305:
        /*0008*/ 	.byte	0x01, 0x35
	.zero		2


	//----- nvinfo : EIATTR_PARAM_CBANK
	.align		4
        /*000c*/ 	.byte	0x04, 0x0a
        /*000e*/ 	.short	(.L_307 - .L_306)
	.align		4
.L_306:
        /*0010*/ 	.word	index@(.nv.constant0._ZN2at6native29vectorized_elementwise_kernelILi2EZZZNS0_15cos_kernel_cudaERNS_18TensorIteratorBaseEENKUlvE0_clEvENKUlvE2_clEvEUlN3c108BFloat16EE_St5arrayIPcLm2EEEEviT0_T1_)
        /*0014*/ 	.short	0x0160
        /*0016*/ 	.short	0x0018


	//----- nvinfo : EIATTR_CBANK_PARAM_SIZE
	.align		4
.L_307:
        /*0018*/ 	.byte	0x03, 0x19
        /*001a*/ 	.short	0x0018


	//----- nvinfo : EIATTR_KPARAM_INFO
	.align		4
        /*001c*/ 	.byte	0x04, 0x17
        /*001e*/ 	.short	(.L_309 - .L_308)
.L_308:
        /*0020*/ 	.word	0x00000000
        /*0024*/ 	.short	0x0002
        /*0026*/ 	.short	0x0008
        /*0028*/ 	.byte	0x00, 0xf0, 0x41, 0x00


	//----- nvinfo : EIATTR_KPARAM_INFO
	.align		4
.L_309:
        /*002c*/ 	.byte	0x04, 0x17
        /*002e*/ 	.short	(.L_311 - .L_310)
.L_310:
        /*0030*/ 	.word	0x00000000
        /*0034*/ 	.short	0x0001
        /*0036*/ 	.short	0x0004
        /*0038*/ 	.byte	0x00, 0xf0, 0x05, 0x00


	//----- nvinfo : EIATTR_KPARAM_INFO
	.align		4
.L_311:
        /*003c*/ 	.byte	0x04, 0x17
        /*003e*/ 	.short	(.L_313 - .L_312)
.L_312:
        /*0040*/ 	.word	0x00000000
        /*0044*/ 	.short	0x0000
        /*0046*/ 	.short	0x0000
        /*0048*/ 	.byte	0x00, 0xf0, 0x11, 0x00


	//----- nvinfo : EIATTR_MAXREG_COUNT
	.align		4
.L_313:
        /*004c*/ 	.byte	0x03, 0x1b
        /*004e*/ 	.short	0x00ff


	//----- nvinfo : EIATTR_MERCURY_ISA_VERSION
	.align		4
        /*0050*/ 	.byte	0x03, 0x5f
        /*0052*/ 	.short	0x0000


	//----- nvinfo : EIATTR_EXIT_INSTR_OFFSETS
	.align		4
        /*0054*/ 	.byte	0x04, 0x1c
        /*0056*/ 	.short	(.L_315 - .L_314)


	//   ....[0]....
.L_314:
        /*0058*/ 	.word	0x00000310


	//   ....[1]....
        /*005c*/ 	.word	0x00000d10


	//   ....[2]....
        /*0060*/ 	.word	0x00000d60


	//----- nvinfo : EIATTR_MAX_THREADS
	.align		4
.L_315:
        /*0064*/ 	.byte	0x04, 0x05
        /*0066*/ 	.short	(.L_317 - .L_316)
.L_316:
        /*0068*/ 	.word	0x00000080
        /*006c*/ 	.word	0x00000001
        /*0070*/ 	.word	0x00000001


	//----- nvinfo : EIATTR_CRS_STACK_SIZE
	.align		4
.L_317:
        /*0074*/ 	.byte	0x04, 0x1e
        /*0076*/ 	.short	(.L_319 - .L_318)
.L_318:
        /*0078*/ 	.word	0x00000000
.L_319:


//--------------------- .nv.info._ZN2at6native29vectorized_elementwise_kernelILi4EZZZNS0_15cos_kernel_cudaERNS_18TensorIteratorBaseEENKUlvE0_clEvENKUlvE2_clEvEUlN3c108BFloat16EE_St5arrayIPcLm2EEEEviT0_T1_ --------------------------
	.section	.nv.info._ZN2at6native29vectorized_elementwise_kernelILi4EZZZNS0_15cos_kernel_cudaERNS_18TensorIteratorBaseEENKUlvE0_clEvENKUlvE2_clEvEUlN3c108BFloat16EE_St5arrayIPcLm2EEEEviT0_T1_,"",@"SHT_CUDA_INFO"
	.sectionflags	@""
	.align	4


	//----- nvinfo : EIATTR_CUDA_API_VERSION
	.align		4
        /*0000*/ 	.byte	0x04, 0x37
        /*0002*/ 	.short	(.L_321 - .L_320)
.L_320:
        /*0004*/ 	.word	0x00000082


	//----- nvinfo : EIATTR_SW2861232_WAR
	.align		4
.L_321:
        /*0008*/ 	.byte	0x01, 0x35
	.zero		2


	//----- nvinfo : EIATTR_PARAM_CBANK
	.align		4
        /*000c*/ 	.byte	0x04, 0x0a
        /*000e*/ 	.short	(.L_323 - .L_322)
	.align		4
.L_322:
        /*0010*/ 	.word	index@(.nv.constant0._ZN2at6native29vectorized_elementwise_kernelILi4EZZZNS0_15cos_kernel_cudaERNS_18TensorIteratorBaseEENKUlvE0_clEvENKUlvE2_clEvEUlN3c108BFloat16EE_St5arrayIPcLm2EEEEviT0_T1_)
        /*0014*/ 	.short	0x0160
        /*0016*/ 	.short	0x0018


	//----- nvinfo : EIATTR_CBANK_PARAM_SIZE
	.align		4
.L_323:
        /*0018*/ 	.byte	0x03, 0x19
        /*001a*/ 	.short	0x0018


	//----- nvinfo : EIATTR_KPARAM_INFO
	.align		4
        /*001c*/ 	.byte	0x04, 0x17
        /*001e*/ 	.short	(.L_325 - .L_324)
.L_324:
        /*0020*/ 	.word	0x00000000
        /*0024*/ 	.short	0x0002
        /*0026*/ 	.short	0x0008
        /*0028*/ 	.byte	0x00, 0xf0, 0x41, 0x00


	//----- nvinfo : EIATTR_KPARAM_INFO
	.align		4
.L_325:
        /*002c*/ 	.byte	0x04, 0x17
        /*002e*/ 	.short	(.L_327 - .L_326)
.L_326:
        /*0030*/ 	.word	0x00000000
        /*0034*/ 	.short	0x0001
        /*0036*/ 	.short	0x0004
        /*0038*/ 	.byte	0x00, 0xf0, 0x05, 0x00


	//----- nvinfo : EIATTR_KPARAM_INFO
	.align		4
.L_327:
        /*003c*/ 	.byte	0x04, 0x17
        /*003e*/ 	.short	(.L_329 - .L_328)
.L_328:
        /*0040*/ 	.word	0x00000000
        /*0044*/ 	.short	0x0000
        /*0046*/ 	.short	0x0000
        /*0048*/ 	.byte	0x00, 0xf0, 0x11, 0x00


	//----- nvinfo : EIATTR_MAXREG_COUNT
	.align		4
.L_329:
        /*004c*/ 	.byte	0x03, 0x1b
        /*004e*/ 	.short	0x00ff


	//----- nvinfo : EIATTR_MERCURY_ISA_VERSION
	.align		4
        /*0050*/ 	.byte	0x03, 0x5f
        /*0052*/ 	.short	0x0000


	//----- nvinfo : EIATTR_EXIT_INSTR_OFFSETS
	.align		4
        /*0054*/ 	.byte	0x04, 0x1c
        /*0056*/ 	.short	(.L_331 - .L_330)


	//   ....[0]....
.L_330:
        /*0058*/ 	.word	0x000002d0


	//   ....[1]....
        /*005c*/ 	.word	0x00000cd0


	//   ....[2]....
        /*0060*/ 	.word	0x00000d20


	//----- nvinfo : EIATTR_MAX_THREADS
	.align		4
.L_331:
        /*0064*/ 	.byte	0x04, 0x05
        /*0066*/ 	.short	(.L_333 - .L_332)
.L_332:
        /*0068*/ 	.word	0x00000080
        /*006c*/ 	.word	0x00000001
        /*0070*/ 	.word	0x00000001


	//----- nvinfo : EIATTR_CRS_STACK_SIZE
	.align		4
.L_333:
        /*0074*/ 	.byte	0x04, 0x1e
        /*0076*/ 	.short	(.L_335 - .L_334)
.L_334:
        /*0078*/ 	.word	0x00000000
.L_335:


//--------------------- .nv.info._ZN2at6native29vectorized_elementwise_kernelILi8EZZZNS0_15cos_kernel_cudaERNS_18TensorIteratorBaseEENKUlvE0_clEvENKUlvE2_clEvEUlN3c108BFloat16EE_St5arrayIPcLm2EEEEviT0_T1_ --------------------------
	.section	.nv.info._ZN2at6native29vectorized_elementwise_kernelILi8EZZZNS0_15cos_kernel_cudaERNS_18TensorIteratorBaseEENKUlvE0_clEvENKUlvE2_clEvEUlN3c108BFloat16EE_St5arrayIPcLm2EEEEviT0_T1_,"",@"SHT_CUDA_INFO"
	.sectionflags	@""
	.align	4


	//----- nvinfo : EIATTR_CUDA_API_VERSION
	.align		4
        /*0000*/ 	.byte	0x04, 0x37
        /*0002*/ 	.short	(.L_337 - .L_336)
.L_336:
        /*0004*/ 	.word	0x00000082


	//----- nvinfo : EIATTR_SW2861232_WAR
	.align		4
.L_337:
        /*0008*/ 	.byte	0x01, 0x35
	.zero		2


	//----- nvinfo : EIATTR_PARAM_CBANK
	.align		4
        /*000c*/ 	.byte	0x04, 0x0a
        /*000e*/ 	.short	(.L_339 - .L_338)
	.align		4
.L_338:
        /*0010*/ 	.word	index@(.nv.constant0._ZN2at6native29vectorized_elementwise_kernelILi8EZZZNS0_15cos_kernel_cudaERNS_18TensorIteratorBaseEENKUlvE0_clEvENKUlvE2_clEvEUlN3c108BFloat16EE_St5arrayIPcLm2EEEEviT0_T1_)
        /*0014*/ 	.short	0x0160
        /*0016*/ 	.short	0x0018


	//----- nvinfo : EIATTR_CBANK_PARAM_SIZE
	.align		4
.L_339:
        /*0018*/ 	.byte	0x03, 0x19
        /*001a*/ 	.short	0x0018


	//----- nvinfo : EIATTR_KPARAM_INFO
	.align		4
        /*001c*/ 	.byte	0x04, 0x17
        /*001e*/ 	.short	(.L_341 - .L_340)
.L_340:
        /*0020*/ 	.word	0x00000000
        /*0024*/ 	.short	0x0002
        /*0026*/ 	.short	0x0008
        /*0028*/ 	.byte	0x00, 0xf0, 0x41, 0x00


	//----- nvinfo : EIATTR_KPARAM_INFO
	.align		4
.L_341:
        /*002c*/ 	.byte	0x04, 0x17
        /*002e*/ 	.short	(.L_343 - .L_342)
.L_342:
        /*0030*/ 	.word	0x00000000
        /*0034*/ 	.short	0x0001
        /*0036*/ 	.short	0x0004
        /*0038*/ 	.byte	0x00, 0xf0, 0x05, 0x00


	//----- nvinfo : EIATTR_KPARAM_INFO
	.align		4
.L_343:
        /*003c*/ 	.byte	0x04, 0x17
        /*003e*/ 	.short	(.L_345 - .L_344)
.L_344:
        /*0040*/ 	.word	0x00000000
        /*0044*/ 	.short	0x0000
        /*0046*/ 	.short	0x0000
        /*0048*/ 	.byte	0x00, 0xf0, 0x11, 0x00


	//----- nvinfo : EIATTR_MAXREG_COUNT
	.align		4
.L_345:
        /*004c*/ 	.byte	0x03, 0x1b
        /*004e*/ 	.short	0x00ff


	//----- nvinfo : EIATTR_MERCURY_ISA_VERSION
	.align		4
        /*0050*/ 	.byte	0x03, 0x5f
        /*0052*/ 	.short	0x0000


	//----- nvinfo : EIATTR_EXIT_INSTR_OFFSETS
	.align		4
        /*0054*/ 	.byte	0x04, 0x1c
        /*0056*/ 	.short	(.L_347 - .L_346)


	//   ....[0]....
.L_346:
        /*0058*/ 	.word	0x00000010


	//----- nvinfo : EIATTR_MAX_THREADS
	.align		4
.L_347:
        /*005c*/ 	.byte	0x04, 0x05
        /*005e*/ 	.short	(.L_349 - .L_348)
.L_348:
        /*0060*/ 	.word	0x00000080
        /*0064*/ 	.word	0x00000001
        /*0068*/ 	.word	0x00000001
.L_349:


//--------------------- .nv.info._ZN2at6native18elementwise_kernelILi128ELi4EZNS0_15gpu_kernel_implIZZZNS0_15cos_kernel_cudaERNS_18TensorIteratorBaseEENKUlvE0_clEvENKUlvE1_clEvEUlN3c104HalfEE_EEvS4_RKT_EUliE_EEviT1_ --------------------------
	.section	.nv.info._ZN2at6native18elementwise_kernelILi128ELi4EZNS0_15gpu_kernel_implIZZZNS0_15cos_kernel_cudaERNS_18TensorIteratorBaseEENKUlvE0_clEvENKUlvE1_clEvEUlN3c104HalfEE_EEvS4_RKT_EUliE_EEviT1_,"",@"SHT_CUDA_INFO"
	.sectionflags	@""
	.align	4


	//----- nvinfo : EIATTR_CUDA_API_VERSION
	.align		4
        /*0000*/ 	.byte	0x04, 0x37
        /*0002*/ 	.short	(.L_351 - .L_350)
.L_350:
        /*0004*/ 	.word	0x00000082


	//----- nvinfo : EIATTR_SW2861232_WAR
	.align		4
.L_351:
        /*0008*/ 	.byte	0x01, 0x35
	.zero		2


	//----- nvinfo : EIATTR_PARAM_CBANK
	.align		4
        /*000c*/ 	.byte	0x04, 0x0a
        /*000e*/ 	.short	(.L_353 - .L_352)
	.align		4
.L_352:
        /*0010*/ 	.word	index@(.nv.constant0._ZN2at6native18elementwise_kernelILi128ELi4EZNS0_15gpu_kernel_implIZZZNS0_15cos_kernel_cudaERNS_18TensorIteratorBaseEENKUlvE0_clEvENKUlvE1_clEvEUlN3c104HalfEE_EEvS4_RKT_EUliE_EEviT1_)
        /*0014*/ 	.short	0x0160
        /*0016*/ 	.short	0x0220


	//----- nvinfo : EIATTR_CBANK_PARAM_SIZE
	.align		4
.L_353:
        /*0018*/ 	.byte	0x03, 0x19
        /*001a*/ 	.short	0x0220


	//----- nvinfo : EIATTR_KPARAM_INFO
	.align		4
        /*001c*/ 	.byte	0x04, 0x17
        /*001e*/ 	.short	(.L_355 - .L_354)
.L_354:
        /*0020*/ 	.word	0x00000000
        /*0024*/ 	.short	0x0001
        /*0026*/ 	.short	0x0008
        /*0028*/ 	.byte	0x00, 0xf0, 0x61, 0x08


	//----- nvinfo : EIATTR_KPARAM_INFO
	.align		4
.L_355:
        /*002c*/ 	.byte	0x04, 0x17
        /*002e*/ 	.short	(.L_357 - .L_356)
.L_356:
        /*0030*/ 	.word	0x00000000
        /*0034*/ 	.short	0x0000
        /*0036*/ 	.short	0x0000
        /*0038*/ 	.byte	0x00, 0xf0, 0x11, 0x00


	//----- nvinfo : EIATTR_MAXREG_COUNT
	.align		4
.L_357:
        /*003c*/ 	.byte	0x03, 0x1b
        /*003e*/ 	.short	0x0080


	//----- nvinfo : EIATTR_EXTERNS
	.align		4
        /*0040*/ 	.byte	0x04, 0x0f
        /*0042*/ 	.short	(.L_359 - .L_358)


	//   ....[0]....
	.align		4
.L_358:
        /*0044*/ 	.word	index@(__assertfail)


	//----- nvinfo : EIATTR_MERCURY_ISA_VERSION
	.align		4
.L_359:
        /*0048*/ 	.byte	0x03, 0x5f
        /*004a*/ 	.short	0x0000


	//----- nvinfo : EIATTR_SYSCALL_OFFSETS
	.align		4
        /*004c*/ 	.byte	0x04, 0x46
        /*004e*/ 	.short	(.L_361 - .L_360)


	//   ....[0]....
.L_360:
        /*0050*/ 	.word	0x00001db0


	//   ....[1]....
        /*0054*/ 	.word	0x00002d80


	//   ....[2]....
        /*0058*/ 	.word	0x00004ba0


	//   ....[3]....
        /*005c*/ 	.word	0x00005b70


	//   ....[4]....
        /*0060*/ 	.word	0x00007960


	//   ....[5]....
        /*0064*/ 	.word	0x00008930


	//   ....[6]....
        /*0068*/ 	.word	0x0000a730


	//   ....[7]....
        /*006c*/ 	.word	0x0000b700


	//----- nvinfo : EIATTR_EXIT_INSTR_OFFSETS
	.align		4
.L_361:
        /*0070*/ 	.byte	0x04, 0x1c
        /*0072*/ 	.short	(.L_363 - .L_362)


	//   ....[0]....
.L_362:
        /*0074*/ 	.word	0x000089f0


	//   ....[1]....
        /*0078*/ 	.word	0x0000a900


	//   ....[2]....
        /*007c*/ 	.word	0x0000a940


	//   ....[3]....
        /*0080*/ 	.word	0x0000a9e0


	//   ....[4]....
        /*0084*/ 	.word	0x0000aa20


	//   ....[5]....
        /*0088*/ 	.word	0x0000aa60


	//   ....[6]....
        /*008c*/ 	.word	0x0000aaf0


	//   ....[7]....
        /*0090*/ 	.word	0x0000ab10


	//   ....[8]....
        /*0094*/ 	.word	0x0000abb0


	//   ....[9]....
        /*0098*/ 	.word	0x0000ac00


	//   ....[10]....
        /*009c*/ 	.word	0x0000ac50


	//   ....[11]....
        /*00a0*/ 	.word	0x0000ad20


	//   ....[12]....
        /*00a4*/ 	.word	0x0000ad80


	//   ....[13]....
        /*00a8*/ 	.word	0x0000af10


	//   ....[14]....
        /*00ac*/ 	.word	0x0000b070


	//   ....[15]....
        /*00b0*/ 	.word	0x0000b0b0


	//   ....[16]....
        /*00b4*/ 	.word	0x0000b170


	//   ....[17]....
        /*00b8*/ 	.word	0x0000b2f0


	//   ....[18]....
        /*00bc*/ 	.word	0x0000b470


	//   ....[19]....
        /*00c0*/ 	.word	0x0000b5d0


	//   ....[20]....
        /*00c4*/ 	.word	0x0000b710


	//   ....[21]....
        /*00c8*/ 	.word	0x0000b750


	//   ....[22]....
        /*00cc*/ 	.word	0x0000b790


	//----- nvinfo : EIATTR_MAX_THREADS
	.align		4
.L_363:
        /*00d0*/ 	.byte	0x04, 0x05
        /*00d2*/ 	.short	(.L_365 - .L_364)
.L_364:
        /*00d4*/ 	.word	0x00000080
        /*00d8*/ 	.word	0x00000001
        /*00dc*/ 	.word	0x00000001


	//----- nvinfo : EIATTR_CRS_STACK_SIZE
	.align		4
.L_365:
        /*00e0*/ 	.byte	0x04, 0x1e
        /*00e2*/ 	.short	(.L_367 - .L_366)
.L_366:
        /*00e4*/ 	.word	0x00000000
.L_367:


//--------------------- .nv.info._ZN2at6native27unrolled_elementwise_kernelIZZZNS0_15cos_kernel_cudaERNS_18TensorIteratorBaseEENKUlvE0_clEvENKUlvE1_clEvEUlN3c104HalfEE_St5arrayIPcLm2EELi4E23TrivialOffsetCalculatorILi1EjESD_NS0_6memory12LoadWithCastILi1EEENSE_13StoreWithCastILi1EEEEEviT_T0_T2_T3_T4_T5_ --------------------------
	.section	.nv.info._ZN2at6native27unrolled_elementwise_kernelIZZZNS0_15cos_kernel_cudaERNS_18TensorIteratorBaseEENKUlvE0_clEvENKUlvE1_clEvEUlN3c104HalfEE_St5arrayIPcLm2EELi4E23TrivialOffsetCalculatorILi1EjESD_NS0_6memory12LoadWithCastILi1EEENSE_13StoreWithCastILi1EEEEEviT_T0_T2_T3_T4_T5_,"",@"SHT_CUDA_INFO"
	.sectionflags	@""
	.align	4


	//----- nvinfo : EIATTR_CUDA_API_VERSION
	.align		4
        /*0000*/ 	.byte	0x04, 0x37
        /*0002*/ 	.short	(.L_369 - .L_368)
.L_368:
        /*0004*/ 	.word	0x00000082


	//----- nvinfo : EIATTR_SW2861232_WAR
	.align		4
.L_369:
        /*0008*/ 	.byte	0x01, 0x35
	.zero		2


	//----- nvinfo : EIATTR_PARAM_CBANK
	.align		4
        /*000c*/ 	.byte	0x04, 0x0a
        /*000e*/ 	.short	(.L_371 - .L_370)
	.align		4
.L_370:
        /*0010*/ 	.word	index@(.nv.constant0._ZN2at6native27unrolled_elementwise_kernelIZZZNS0_15cos_kernel_cudaERNS_18TensorIteratorBaseEENKUlvE0_clEvENKUlvE1_clEvEUlN3c104HalfEE_St5arrayIPcLm2EELi4E23TrivialOffsetCalculatorILi1EjESD_NS0_6memory12LoadWithCastILi1EEENSE_13StoreWithCastILi1EEEEEviT_T0_T2_T3_T4_T5_)
        /*0014*/ 	.short	0x0160
        /*0016*/ 	.short	0x002c


	//----- nvinfo : EIATTR_CBANK_PARAM_SIZE
	.align		4
.L_371:
        /*0018*/ 	.byte	0x03, 0x19
        /*001a*/ 	.short	0x002c


	//----- nvinfo : EIATTR_KPARAM_INFO
	.align		4
        /*001c*/ 	.byte	0x04, 0x17
        /*001e*/ 	.short	(.L_373 - .L_372)
.L_372:
        /*0020*/ 	.word	0x00000000
        /*0024*/ 	.short	0x0006
        /*0026*/ 	.short	0x0024
        /*0028*/ 	.byte	0x00, 0xf0, 0x21, 0x00


	//----- nvinfo : EIATTR_KPARAM_INFO
	.align		4
.L_373:
        /*002c*/ 	.byte	0x04, 0x17
        /*002e*/ 	.short	(.L_375 - .L_374)
.L_374:
        /*0030*/ 	.word	0x00000000
        /*0034*/ 	.short	0x0005
        /*0036*/ 	.short	0x001c
        /*0038*/ 	.byte	0x00, 0xf0, 0x21, 0x00


	//----- nvinfo : EIATTR_KPARAM_INFO
	.align		4
.L_375:
        /*003c*/ 	.byte	0x04, 0x17
        /*003e*/ 	.short	(.L_377 - .L_376)
.L_376:
        /*0040*/ 	.word	0x00000000
        /*0044*/ 	.short	0x0004
        /*0046*/ 	.short	0x0019
        /*0048*/ 	.byte	0x00, 0xf0, 0x05, 0x00


	//----- nvinfo : EIATTR_KPARAM_INFO
	.align		4
.L_377:
        /*004c*/ 	.byte	0x04, 0x17
        /*004e*/ 	.short	(.L_379 - .L_378)
.L_378:
        /*0050*/ 	.word	0x00000000
        /*0054*/ 	.short	0x0003
        /*0056*/ 	.short	0x0018
        /*0058*/ 	.byte	0x00, 0xf0, 0x05, 0x00


	//----- nvinfo : EIATTR_KPARAM_INFO
	.align		4
.L_379:
        /*005c*/ 	.byte	0x04, 0x17
        /*005e*/ 	.short	(.L_381 - .L_380)
.L_380:
        /*0060*/ 	.word	0x00000000
        /*0064*/ 	.short	0x0002
        /*0066*/ 	.short	0x0008
        /*0068*/ 	.byte	0x00, 0xf0, 0x41, 0x00


	//----- nvinfo : EIATTR_KPARAM_INFO
	.align		4
.L_381:
        /*006c*/ 	.byte	0x04, 0x17
        /*006e*/ 	.short	(.L_383 - .L_382)
.L_382:
        /*0070*/ 	.word	0x00000000
        /*0074*/ 	.short	0x0001
        /*0076*/ 	.short	0x0004
        /*0078*/ 	.byte	0x00, 0xf0, 0x05, 0x00


	//----- nvinfo : EIATTR_KPARAM_INFO
	.align		4
.L_383:
        /*007c*/ 	.byte	0x04, 0x17
        /*007e*/ 	.short	(.L_385 - .L_384)
.L_384:
        /*0080*/ 	.word	0x00000000
        /*0084*/ 	.short	0x0000
        /*0086*/ 	.short	0x0000
        /*0088*/ 	.byte	0x00, 0xf0, 0x11, 0x00


	//----- nvinfo : EIATTR_MAXREG_COUNT
	.align		4
.L_385:
        /*008c*/ 	.byte	0x03, 0x1b
        /*008e*/ 	.short	0x00ff


	//----- nvinfo : EIATTR_EXTERNS
	.align		4
        /*0090*/ 	.byte	0x04, 0x0f
        /*0092*/ 	.short	(.L_387 - .L_386)


	//   ....[0]....
	.align		4
.L_386:
        /*0094*/ 	.word	index@(__assertfail)


	//----- nvinfo : EIATTR_MERCURY_ISA_VERSION
	.align		4
.L_387:
        /*0098*/ 	.byte	0x03, 0x5f
        /*009a*/ 	.short	0x0000


	//----- nvinfo : EIATTR_SYSCALL_OFFSETS
	.align		4
        /*009c*/ 	.byte	0x04, 0x46
        /*009e*/ 	.short	(.L_389 - .L_388)


	//   ....[0]....
.L_388:
        /*00a0*/ 	.word	0x00001070


	//   ....[1]....
        /*00a4*/ 	.word	0x00002140


	//   ....[2]....
        /*00a8*/ 	.word	0x00003220


	//   ....[3]....
        /*00ac*/ 	.word	0x000042d0


	//   ....[4]....
        /*00b0*/ 	.word	0x000055b0


	//   ....[5]....
        /*00b4*/ 	.word	0x000065e0


	//   ....[6]....
        /*00b8*/ 	.word	0x000075d0


	//   ....[7]....
        /*00bc*/ 	.word	0x000085c0


	//----- nvinfo : EIATTR_EXIT_INSTR_OFFSETS
	.align		4
.L_389:
        /*00c0*/ 	.byte	0x04, 0x1c
        /*00c2*/ 	.short	(.L_391 - .L_390)


	//   ....[0]....
.L_390:
        /*00c4*/ 	.word	0x00007690


	//   ....[1]....
        /*00c8*/ 	.word	0x000077c0


	//   ....[2]....
        /*00cc*/ 	.word	0x00007800


	//   ....[3]....
        /*00d0*/ 	.word	0x000078a0


	//   ....[4]....
        /*00d4*/ 	.word	0x000078e0


	//   ....[5]....
        /*00d8*/ 	.word	0x00007920


	//   ....[6]....
        /*00dc*/ 	.word	0x000079b0


	//   ....[7]....
        /*00e0*/ 	.word	0x000079d0


	//   ....[8]....
        /*00e4*/ 	.word	0x00007a70


	//   ....[9]....
        /*00e8*/ 	.word	0x00007ac0


	//   ....[10]....
        /*00ec*/ 	.word	0x00007b10


	//   ....[11]....
        /*00f0*/ 	.word	0x00007be0


	//   ....[12]....
        /*00f4*/ 	.word	0x00007c40


	//   ....[13]....
        /*00f8*/ 	.word	0x00007dd0


	//   ....[14]....
        /*00fc*/ 	.word	0x00007f30


	//   ....[15]....
        /*0100*/ 	.word	0x00007f70


	//   ....[16]....
        /*0104*/ 	.word	0x00008030


	//   ....[17]....
        /*0108*/ 	.word	0x000081b0


	//   ....[18]....
        /*010c*/ 	.word	0x00008330


	//   ....[19]....
        /*0110*/ 	.word	0x00008490


	//   ....[20]....
        /*0114*/ 	.word	0x000085d0


	//   ....[21]....
        /*0118*/ 	.word	0x00008610


	//   ....[22]....
        /*011c*/ 	.word	0x00008650


	//----- nvinfo : EIATTR_MAX_THREADS
	.align		4
.L_391:
        /*0120*/ 	.byte	0x04, 0x05
        /*0122*/ 	.short	(.L_393 - .L_392)
.L_392:
        /*0124*/ 	.word	0x00000080
        /*0128*/ 	.word	0x00000001
        /*012c*/ 	.word	0x00000001


	//----- nvinfo : EIATTR_CRS_STACK_SIZE
	.align		4
.L_393:
        /*0130*/ 	.byte	0x04, 0x1e
        /*0132*/ 	.short	(.L_395 - .L_394)
.L_394:
        /*0134*/ 	.word	0x00000000
.L_395:


//--------------------- .nv.info._ZN2at6native18elementwise_kernelILi128ELi4EZNS0_22gpu_kernel_impl_nocastIZZZNS0_15cos_kernel_cudaERNS_18TensorIteratorBaseEENKUlvE0_clEvENKUlvE1_clEvEUlN3c104HalfEE_EEvS4_RKT_EUliE_EEviT1_ --------------------------
	.section	.nv.info._ZN2at6native18elementwise_kernelILi128ELi4EZNS0_22gpu_kernel_impl_nocastIZZZNS0_15cos_kernel_cudaERNS_18TensorIteratorBaseEENKUlvE0_clEvENKUlvE1_clEvEUlN3c104HalfEE_EEvS4_RKT_EUliE_EEviT1_,"",@"SHT_CUDA_INFO"
	.sectionflags	@""
	.align	4


	//----- nvinfo : EIATTR_CUDA_API_VERSION
	.align		4
        /*0000*/ 	.byte	0x04, 0x37
        /*0002*/ 	.short	(.L_397 - .L_396)
.L_396:
        /*0004*/ 	.word	0x00000082


	//----- nvinfo : EIATTR_SW2861232_WAR
	.align		4
.L_397:
        /*0008*/ 	.byte	0x01, 0x35
	.zero		2


	//----- nvinfo : EIATTR_PARAM_CBANK
	.align		4
        /*000c*/ 	.byte	0x04, 0x0a
        /*000e*/ 	.short	(.L_399 - .L_398)
	.align		4
.L_398:
        /*0010*/ 	.word	index@(.nv.constant0._ZN2at6native18elementwise_kernelILi128ELi4EZNS0_22gpu_kernel_impl_nocastIZZZNS0_15cos_kernel_cudaERNS_18TensorIteratorBaseEENKUlvE0_clEvENKUlvE1_clEvEUlN3c104HalfEE_EEvS4_RKT_EUliE_EEviT1_)
        /*0014*/ 	.short	0x0160
        /*0016*/ 	.short	0x0220


	//----- nvinfo : EIATTR_CBANK_PARAM_SIZE
	.align		4
.L_399:
        /*0018*/ 	.byte	0x03, 0x19
        /*001a*/ 	.short	0x0220


	//----- nvinfo : EIATTR_KPARAM_INFO
	.align		4
        /*001c*/ 	.byte	0x04, 0x17
        /*001e*/ 	.short	(.L_401 - .L_400)
.L_400:
        /*0020*/ 	.word	0x00000000
        /*0024*/ 	.short	0x0001
        /*0026*/ 	.short	0x0008
        /*0028*/ 	.byte	0x00, 0xf0, 0x61, 0x08


	//----- nvinfo : EIATTR_KPARAM_INFO
	.align		4
.L_401:
        /*002c*/ 	.byte	0x04, 0x17
        /*002e*/ 	.short	(.L_403 - .L_402)
.L_402:
        /*0030*/ 	.word	0x00000000
        /*0034*/ 	.short	0x0000
        /*0036*/ 	.short	0x0000
        /*0038*/ 	.byte	0x00, 0xf0, 0x11, 0x00


	//----- nvinfo : EIATTR_MAXREG_COUNT
	.align		4
.L_403:
        /*003c*/ 	.byte	0x03, 0x1b
        /*003e*/ 	.short	0x0080


	//----- nvinfo : EIATTR_MERCURY_ISA_VERSION
	.align		4
        /*0040*/ 	.byte	0x03, 0x5f
        /*0042*/ 	.short	0x0000


	//----- nvinfo : EIATTR_EXIT_INSTR_OFFSETS
	.align		4
        /*0044*/ 	.byte	0x04, 0x1c
        /*0046*/ 	.short	(.L_405 - .L_404)


	//   ....[0]....
.L_404:
        /*0048*/ 	.word	0x00002da0


	//   ....[1]....
        /*004c*/ 	.word	0x00003c80


	//----- nvinfo : EIATTR_MAX_THREADS
	.align		4
.L_405:
        /*0050*/ 	.byte	0x04, 0x05
        /*0052*/ 	.short	(.L_407 - .L_406)
.L_406:
        /*0054*/ 	.word	0x00000080
        /*0058*/ 	.word	0x00000001
        /*005c*/ 	.word	0x00000001


	//----- nvinfo : EIATTR_CRS_STACK_SIZE
	.align		4
.L_407:
        /*0060*/ 	.byte	0x04, 0x1e
        /*0062*/ 	.short	(.L_409 - .L_408)
.L_408:
        /*0064*/ 	.word	0x00000000
.L_409:


//--------------------- .nv.info._ZN2at6native27unrolled_elementwise_kernelIZZZNS0_15cos_kernel_cudaERNS_18TensorIteratorBaseEENKUlvE0_clEvENKUlvE1_clEvEUlN3c104HalfEE_St5arrayIPcLm2EELi4E23TrivialOffsetCalculatorILi1EjESD_NS0_6memory15LoadWithoutCastENSE_16StoreWithoutCastEEEviT_T0_T2_T3_T4_T5_ --------------------------
	.section	.nv.info._ZN2at6native27unrolled_elementwise_kernelIZZZNS0_15cos_kernel_cudaERNS_18TensorIteratorBaseEENKUlvE0_clEvENKUlvE1_clEvEUlN3c104HalfEE_St5arrayIPcLm2EELi4E23TrivialOffsetCalculatorILi1EjESD_NS0_6memory15LoadWithoutCastENSE_16StoreWithoutCastEEEviT_T0_T2_T3_T4_T5_,"",@"SHT_CUDA_INFO"
	.sectionflags	@""
	.align	4


	//----- nvinfo : EIATTR_CUDA_API_VERSION
	.align		4
        /*0000*/ 	.byte	0x04, 0x37
        /*0002*/ 	.short	(.L_411 - .L_410)
.L_410:
        /*0004*/ 	.word	0x00000082


	//----- nvinfo : EIATTR_SW2861232_WAR
	.align		4
.L_411:
        /*0008*/ 	.byte	0x01, 0x35
	.zero		2


	//----- nvinfo : EIATTR_PARAM_CBANK
	.align		4
        /*000c*/ 	.byte	0x04, 0x0a
        /*000e*/ 	.short	(.L_413 - .L_412)
	.align		4
.L_412:
        /*0010*/ 	.word	index@(.nv.constant0._ZN2at6native27unrolled_elementwise_kernelIZZZNS0_15cos_kernel_cudaERNS_18TensorIteratorBaseEENKUlvE0_clEvENKUlvE1_clEvEUlN3c104HalfEE_St5arrayIPcLm2EELi4E23TrivialOffsetCalculatorILi1EjESD_NS0_6memory15LoadWithoutCastENSE_16StoreWithoutCastEEEviT_T0_T2_T3_T4_T5_)
        /*0014*/ 	.short	0x0160
        /*0016*/ 	.short	0x001c


	//----- nvinfo : EIATTR_CBANK_PARAM_SIZE
	.align		4
.L_413:
        /*0018*/ 	.byte	0x03, 0x19
        /*001a*/ 	.short	0x001c


	//----- nvinfo : EIATTR_KPARAM_INFO
	.align		4
        /*001c*/ 	.byte	0x04, 0x17
        /*001e*/ 	.short	(.L_415 - .L_414)
.L_414:
        /*0020*/ 	.word	0x00000000
        /*0024*/ 	.short	0x0006
        /*0026*/ 	.short	0x001b
        /*0028*/ 	.byte	0x00, 0xf0, 0x05, 0x00


	//----- nvinfo : EIATTR_KPARAM_INFO
	.align		4
.L_415:
        /*002c*/ 	.byte	0x04, 0x17
        /*002e*/ 	.short	(.L_417 - .L_416)
.L_416:
        /*0030*/ 	.word	0x00000000
        /*0034*/ 	.short	0x0005
        /*0036*/ 	.short	0x001a
        /*0038*/ 	.byte	0x00, 0xf0, 0x05, 0x00


	//----- nvinfo : EIATTR_KPARAM_INFO
	.align		4
.L_417:
        /*003c*/ 	.byte	0x04, 0x17
        /*003e*/ 	.short	(.L_419 - .L_418)
.L_418:
        /*0040*/ 	.word	0x00000000
        /*0044*/ 	.short	0x0004
        /*0046*/ 	.short	0x0019
        /*0048*/ 	.byte	0x00, 0xf0, 0x05, 0x00


	//----- nvinfo : EIATTR_KPARAM_INFO
	.align		4
.L_419:
        /*004c*/ 	.byte	0x04, 0x17
        /*004e*/ 	.short	(.L_421 - .L_420)
.L_420:
        /*0050*/ 	.word	0x00000000
        /*0054*/ 	.short	0x0003
        /*0056*/ 	.short	0x0018
        /*0058*/ 	.byte	0x00, 0xf0, 0x05, 0x00


	//----- nvinfo : EIATTR_KPARAM_INFO
	.align		4
.L_421:
        /*005c*/ 	.byte	0x04, 0x17
        /*005e*/ 	.short	(.L_423 - .L_422)
.L_422:
        /*0060*/ 	.word	0x00000000
        /*0064*/ 	.short	0x0002
        /*0066*/ 	.short	0x0008
        /*0068*/ 	.byte	0x00, 0xf0, 0x41, 0x00


	//----- nvinfo : EIATTR_KPARAM_INFO
	.align		4
.L_423:
        /*006c*/ 	.byte	0x04, 0x17
        /*006e*/ 	.short	(.L_425 - .L_424)
.L_424:
        /*0070*/ 	.word	0x00000000
        /*0074*/ 	.short	0x0001
        /*0076*/ 	.short	0x0004
        /*0078*/ 	.byte	0x00, 0xf0, 0x05, 0x00


	//----- nvinfo : EIATTR_KPARAM_INFO
	.align		4
.L_425:
        /*007c*/ 	.byte	0x04, 0x17
        /*007e*/ 	.short	(.L_427 - .L_426)
.L_426:
        /*0080*/ 	.word	0x00000000
        /*0084*/ 	.short	0x0000
        /*0086*/ 	.short	0x0000
        /*0088*/ 	.byte	0x00, 0xf0, 0x11, 0x00


	//----- nvinfo : EIATTR_MAXREG_COUNT
	.align		4
.L_427:
        /*008c*/ 	.byte	0x03, 0x1b
        /*008e*/ 	.short	0x00ff


	//----- nvinfo : EIATTR_MERCURY_ISA_VERSION
	.align		4
        /*0090*/ 	.byte	0x03, 0x5f
        /*0092*/ 	.short	0x0000


	//----- nvinfo : EIATTR_EXIT_INSTR_OFFSETS
	.align		4
        /*0094*/ 	.byte	0x04, 0x1c
        /*0096*/ 	.short	(.L_429 - .L_428)


	//   ....[0]....
.L_428:
        /*0098*/ 	.word	0x000004e0


	//   ....[1]....
        /*009c*/ 	.word	0x00000530


	//----- nvinfo : EIATTR_MAX_THREADS
	.align		4
.L_429:
        /*00a0*/ 	.byte	0x04, 0x05
        /*00a2*/ 	.short	(.L_431 - .L_430)
.L_430:
        /*00a4*/ 	.word	0x00000080
        /*00a8*/ 	.word	0x00000001
        /*00ac*/ 	.word	0x00000001


	//----- nvinfo : EIATTR_CRS_STACK_SIZE
	.align		4
.L_431:
        /*00b0*/ 	.byte	0x04, 0x1e
        /*00b2*/ 	.short	(.L_433 - .L_432)
.L_432:
        /*00b4*/ 	.word	0x00000000
.L_433:


//--------------------- .nv.info._ZN2at6native29vectorized_elementwise_kernelILi2EZZZNS0_15cos_kernel_cudaERNS_18TensorIteratorBaseEENKUlvE0_clEvENKUlvE1_clEvEUlN3c104HalfEE_St5arrayIPcLm2EEEEviT0_T1_ --------------------------
	.section	.nv.info._ZN2at6native29vectorized_elementwise_kernelILi2EZZZNS0_15cos_kernel_cudaERNS_18TensorIteratorBaseEENKUlvE0_clEvENKUlvE1_clEvEUlN3c104HalfEE_St5arrayIPcLm2EEEEviT0_T1_,"",@"SHT_CUDA_INFO"
	.sectionflags	@""
	.align	4


	//----- nvinfo : EIATTR_CUDA_API_VERSION
	.align		4
        /*0000*/ 	.byte	0x04, 0x37
        /*0002*/ 	.short	(.L_435 - .L_434)
.L_434:
        /*0004*/ 	.word	0x00000082


	//----- nvinfo : EIATTR_SW2861232_WAR
	.align		4
.L_435:
        /*0008*/ 	.byte	0x01, 0x35
	.zero		2


	//----- nvinfo : EIATTR_PARAM_CBANK
	.align		4
        /*000c*/ 	.byte	0x04, 0x0a
        /*000e*/ 	.short	(.L_437 - .L_436)
	.align		4
.L_436:
        /*0010*/ 	.word	index@(.nv.constant0._ZN2at6native29vectorized_elementwise_kernelILi2EZZZNS0_15cos_kernel_cudaERNS_18TensorIteratorBaseEENKUlvE0_clEvENKUlvE1_clEvEUlN3c104HalfEE_St5arrayIPcLm2EEEEviT0_T1_)
        /*0014*/ 	.short	0x0160
        /*0016*/ 	.short	0x0018


	//----- nvinfo : EIATTR_CBANK_PARAM_SIZE
	.align		4
.L_437:
        /*0018*/ 	.byte	0x03, 0x19
        /*001a*/ 	.short	0x0018


	//----- nvinfo : EIATTR_KPARAM_INFO
	.align		4
        /*001c*/ 	.byte	0x04, 0x17
        /*001e*/ 	.short	(.L_439 - .L_438)
.L_438:
        /*0020*/ 	.word	0x00000000
        /*0024*/ 	.short	0x0002
        /*0026*/ 	.short	0x0008
        /*0028*/ 	.byte	0x00, 0xf0, 0x41, 0x00


	//----- nvinfo : EIATTR_KPARAM_INFO
	.align		4
.L_439:
        /*002c*/ 	.byte	0x04, 0x17
        /*002e*/ 	.short	(.L_441 - .L_440)
.L_440:
        /*0030*/ 	.word	0x00000000
        /*0034*/ 	.short	0x0001
        /*0036*/ 	.short	0x0004
        /*0038*/ 	.byte	0x00, 0xf0, 0x05, 0x00


	//----- nvinfo : EIATTR_KPARAM_INFO
	.align		4
.L_441:
        /*003c*/ 	.byte	0x04, 0x17
        /*003e*/ 	.short	(.L_443 - .L_442)
.L_442:
        /*0040*/ 	.word	0x00000000
        /*0044*/ 	.short	0x0000
        /*0046*/ 	.short	0x0000
        /*0048*/ 	.byte	0x00, 0xf0, 0x11, 0x00


	//----- nvinfo : EIATTR_MAXREG_COUNT
	.align		4
.L_443:
        /*004c*/ 	.byte	0x03, 0x1b
        /*004e*/ 	.short	0x00ff


	//----- nvinfo : EIATTR_MERCURY_ISA_VERSION
	.align		4
        /*0050*/ 	.byte	0x03, 0x5f
        /*0052*/ 	.short	0x0000


	//----- nvinfo : EIATTR_EXIT_INSTR_OFFSETS
	.align		4
        /*0054*/ 	.byte	0x04, 0x1c
        /*0056*/ 	.short	(.L_445 - .L_444)


	//   ....[0]....
.L_444:
        /*0058*/ 	.word	0x00000310


	//   ....[1]....
        /*005c*/ 	.word	0x00000d10


	//   ....[2]....
        /*0060*/ 	.word	0x00000d60


	//----- nvinfo : EIATTR_MAX_THREADS
	.align		4
.L_445:
        /*0064*/ 	.byte	0x04, 0x05
        /*0066*/ 	.short	(.L_447 - .L_446)
.L_446:
        /*0068*/ 	.word	0x00000080
        /*006c*/ 	.word	0x00000001
        /*0070*/ 	.word	0x00000001


	//----- nvinfo : EIATTR_CRS_STACK_SIZE
	.align		4
.L_447:
        /*0074*/ 	.byte	0x04, 0x1e
        /*0076*/ 	.short	(.L_449 - .L_448)
.L_448:
        /*0078*/ 	.word	0x00000000
.L_449:


//--------------------- .nv.info._ZN2at6native29vectorized_elementwise_kernelILi4EZZZNS0_15cos_kernel_cudaERNS_18TensorIteratorBaseEENKUlvE0_clEvENKUlvE1_clEvEUlN3c104HalfEE_St5arrayIPcLm2EEEEviT0_T1_ --------------------------
	.section	.nv.info._ZN2at6native29vectorized_elementwise_kernelILi4EZZZNS0_15cos_kernel_cudaERNS_18TensorIteratorBaseEENKUlvE0_clEvENKUlvE1_clEvEUlN3c104HalfEE_St5arrayIPcLm2EEEEviT0_T1_,"",@"SHT_CUDA_INFO"
	.sectionflags	@""
	.align	4


	//----- nvinfo : EIATTR_CUDA_API_VERSION
	.align		4
        /*0000*/ 	.byte	0x04, 0x37
        /*0002*/ 	.short	(.L_451 - .L_450)
.L_450:
        /*0004*/ 	.word	0x00000082


	//----- nvinfo : EIATTR_SW2861232_WAR
	.align		4
.L_451:
        /*0008*/ 	.byte	0x01, 0x35
	.zero		2


	//----- nvinfo : EIATTR_PARAM_CBANK
	.align		4
        /*000c*/ 	.byte	0x04, 0x0a
        /*000e*/ 	.short	(.L_453 - .L_452)
	.align		4
.L_452:
        /*0010*/ 	.word	index@(.nv.constant0._ZN2at6native29vectorized_elementwise_kernelILi4EZZZNS0_15cos_kernel_cudaERNS_18TensorIteratorBaseEENKUlvE0_clEvENKUlvE1_clEvEUlN3c104HalfEE_St5arrayIPcLm2EEEEviT0_T1_)
        /*0014*/ 	.short	0x0160
        /*0016*/ 	.short	0x0018


	//----- nvinfo : EIATTR_CBANK_PARAM_SIZE
	.align		4
.L_453:
        /*0018*/ 	.byte	0x03, 0x19
        /*001a*/ 	.short	0x0018


	//----- nvinfo : EIATTR_KPARAM_INFO
	.align		4
        /*001c*/ 	.byte	0x04, 0x17
        /*001e*/ 	.short	(.L_455 - .L_454)
.L_454:
        /*0020*/ 	.word	0x00000000
        /*0024*/ 	.short	0x0002
        /*0026*/ 	.short	0x0008
        /*0028*/ 	.byte	0x00, 0xf0, 0x41, 0x00


	//----- nvinfo : EIATTR_KPARAM_INFO
	.align		4
.L_455:
        /*002c*/ 	.byte	0x04, 0x17
        /*002e*/ 	.short	(.L_457 - .L_456)
.L_456:
        /*0030*/ 	.word	0x00000000
        /*0034*/ 	.short	0x0001
        /*0036*/ 	.short	0x0004
        /*0038*/ 	.byte	0x00, 0xf0, 0x05, 0x00


	//----- nvinfo : EIATTR_KPARAM_INFO
	.align		4
.L_457:
        /*003c*/ 	.byte	0x04, 0x17
        /*003e*/ 	.short	(.L_459 - .L_458)
.L_458:
        /*0040*/ 	.word	0x00000000
        /*0044*/ 	.short	0x0000
        /*0046*/ 	.short	0x0000
        /*0048*/ 	.byte	0x00, 0xf0, 0x11, 0x00


	//----- nvinfo : EIATTR_MAXREG_COUNT
	.align		4
.L_459:
        /*004c*/ 	.byte	0x03, 0x1b
        /*004e*/ 	.short	0x00ff


	//----- nvinfo : EIATTR_MERCURY_ISA_VERSION
	.align		4
        /*0050*/ 	.byte	0x03, 0x5f
        /*0052*/ 	.short	0x0000


	//----- nvinfo : EIATTR_EXIT_INSTR_OFFSETS
	.align		4
        /*0054*/ 	.byte	0x04, 0x1c
        /*0056*/ 	.short	(.L_461 - .L_460)


	//   ....[0]....
.L_460:
        /*0058*/ 	.word	0x000002d0


	//   ....[1]....
        /*005c*/ 	.word	0x00000cd0


	//   ....[2]....
        /*0060*/ 	.word	0x00000d20


	//----- nvinfo : EIATTR_MAX_THREADS
	.align		4
.L_461:
        /*0064*/ 	.byte	0x04, 0x05
        /*0066*/ 	.short	(.L_463 - .L_462)
.L_462:
        /*0068*/ 	.word	0x00000080
        /*006c*/ 	.word	0x00000001
        /*0070*/ 	.word	0x00000001


	//----- nvinfo : EIATTR_CRS_STACK_SIZE
	.align		4
.L_463:
        /*0074*/ 	.byte	0x04, 0x1e
        /*0076*/ 	.short	(.L_465 - .L_464)
.L_464:
        /*0078*/ 	.word	0x00000000
.L_465:


//--------------------- .nv.info._ZN2at6native29vectorized_elementwise_kernelILi8EZZZNS0_15cos_kernel_cudaERNS_18TensorIteratorBaseEENKUlvE0_clEvENKUlvE1_clEvEUlN3c104HalfEE_St5arrayIPcLm2EEEEviT0_T1_ --------------------------
	.section	.nv.info._ZN2at6native29vectorized_elementwise_kernelILi8EZZZNS0_15cos_kernel_cudaERNS_18TensorIteratorBaseEENKUlvE0_clEvENKUlvE1_clEvEUlN3c104HalfEE_St5arrayIPcLm2EEEEviT0_T1_,"",@"SHT_CUDA_INFO"
	.sectionflags	@""
	.align	4


	//----- nvinfo : EIATTR_CUDA_API_VERSION
	.align		4
        /*0000*/ 	.byte	0x04, 0x37
        /*0002*/ 	.short	(.L_467 - .L_466)
.L_466:
        /*0004*/ 	.word	0x00000082


	//----- nvinfo : EIATTR_SW2861232_WAR
	.align		4
.L_467:
        /*0008*/ 	.byte	0x01, 0x35
	.zero		2


	//----- nvinfo : EIATTR_PARAM_CBANK
	.align		4
        /*000c*/ 	.byte	0x04, 0x0a
        /*000e*/ 	.short	(.L_469 - .L_468)
	.align		4
.L_468:
        /*0010*/ 	.word	index@(.nv.constant0._ZN2at6native29vectorized_elementwise_kernelILi8EZZZNS0_15cos_kernel_cudaERNS_18TensorIteratorBaseEENKUlvE0_clEvENKUlvE1_clEvEUlN3c104HalfEE_St5arrayIPcLm2EEEEviT0_T1_)
        /*0014*/ 	.short	0x0160
        /*0016*/ 	.short	0x0018


	//----- nvinfo : EIATTR_CBANK_PARAM_SIZE
	.align		4
.L_469:
        /*0018*/ 	.byte	0x03, 0x19
        /*001a*/ 	.short	0x0018


	//----- nvinfo : EIATTR_KPARAM_INFO
	.align		4
        /*001c*/ 	.byte	0x04, 0x17
        /*001e*/ 	.short	(.L_471 - .L_470)
.L_470:
        /*0020*/ 	.word	0x00000000
        /*0024*/ 	.short	0x0002
        /*0026*/ 	.short	0x0008
        /*0028*/ 	.byte	0x00, 0xf0, 0x41, 0x00


	//----- nvinfo : EIATTR_KPARAM_INFO
	.align		4
.L_471:
        /*002c*/ 	.byte	0x04, 0x17
        /*002e*/ 	.short	(.L_473 - .L_472)
.L_472:
        /*0030*/ 	.word	0x00000000
        /*0034*/ 	.short	0x0001
        /*0036*/ 	.short	0x0004
        /*0038*/ 	.byte	0x00, 0xf0, 0x05, 0x00


	//----- nvinfo : EIATTR_KPARAM_INFO
	.align		4
.L_473:
        /*003c*/ 	.byte	0x04, 0x17
        /*003e*/ 	.short	(.L_475 - .L_474)
.L_474:
        /*0040*/ 	.word	0x00000000
        /*0044*/ 	.short	0x0000
        /*0046*/ 	.short	0x0000
        /*0048*/ 	.byte	0x00, 0xf0, 0x11, 0x00


	//----- nvinfo : EIATTR_MAXREG_COUNT
	.align		4
.L_475:
        /*004c*/ 	.byte	0x03, 0x1b
        /*004e*/ 	.short	0x00ff


	//----- nvinfo : EIATTR_MERCURY_ISA_VERSION
	.align		4
        /*0050*/ 	.byte	0x03, 0x5f
        /*0052*/ 	.short	0x0000


	//----- nvinfo : EIATTR_EXIT_INSTR_OFFSETS
	.align		4
        /*0054*/ 	.byte	0x04, 0x1c
        /*0056*/ 	.short	(.L_477 - .L_476)


	//   ....[0]....
.L_476:
        /*0058*/ 	.word	0x00000010


	//----- nvinfo : EIATTR_MAX_THREADS
	.align		4
.L_477:
        /*005c*/ 	.byte	0x04, 0x05
        /*005e*/ 	.short	(.L_479 - .L_478)
.L_478:
        /*0060*/ 	.word	0x00000080
        /*0064*/ 	.word	0x00000001
        /*0068*/ 	.word	0x00000001
.L_479:


//--------------------- .nv.info._ZN2at6native18elementwise_kernelILi128ELi4EZNS0_15gpu_kernel_implIZZZNS0_15cos_kernel_cudaERNS_18TensorIteratorBaseEENKUlvE0_clEvENKUlvE0_clEvEUlfE_EEvS4_RKT_EUliE_EEviT1_ --------------------------
	.section	.nv.info._ZN2at6native18elementwise_kernelILi128ELi4EZNS0_15gpu_kernel_implIZZZNS0_15cos_kernel_cudaERNS_18TensorIteratorBaseEENKUlvE0_clEvENKUlvE0_clEvEUlfE_EEvS4_RKT_EUliE_EEviT1_,"",@"SHT_CUDA_INFO"
	.sectionflags	@""
	.align	4


	//----- nvinfo : EIATTR_CUDA_API_VERSION
	.align		4
        /*0000*/ 	.byte	0x04, 0x37
        /*0002*/ 	.short	(.L_481 - .L_480)
.L_480:
        /*0004*/ 	.word	0x00000082


	//----- nvinfo : EIATTR_SW2861232_WAR
	.align		4
.L_481:
        /*0008*/ 	.byte	0x01, 0x35
	.zero		2


	//----- nvinfo : EIATTR_PARAM_CBANK
	.align		4
        /*000c*/ 	.byte	0x04, 0x0a
        /*000e*/ 	.short	(.L_483 - .L_482)
	.align		4
.L_482:
        /*0010*/ 	.word	index@(.nv.constant0._ZN2at6native18elementwise_kernelILi128ELi4EZNS0_15gpu_kernel_implIZZZNS0_15cos_kernel_cudaERNS_18TensorIteratorBaseEENKUlvE0_clEvENKUlvE0_clEvEUlfE_EEvS4_RKT_EUliE_EEviT1_)
        /*0014*/ 	.short	0x0160
        /*0016*/ 	.short	0x0220


	//----- nvinfo : EIATTR_CBANK_PARAM_SIZE
	.align		4
.L_483:
        /*0018*/ 	.byte	0x03, 0x19
        /*001a*/ 	.short	0x0220


	//----- nvinfo : EIATTR_KPARAM_INFO
	.align		4
        /*001c*/ 	.byte	0x04, 0x17
        /*001e*/ 	.short	(.L_485 - .L_484)
.L_484:
        /*0020*/ 	.word	0x00000000
        /*0024*/ 	.short	0x0001
        /*0026*/ 	.short	0x0008
        /*0028*/ 	.byte	0x00, 0xf0, 0x61, 0x08


	//----- nvinfo : EIATTR_KPARAM_INFO
	.align		4
.L_485:
        /*002c*/ 	.byte	0x04, 0x17
        /*002e*/ 	.short	(.L_487 - .L_486)
.L_486:
        /*0030*/ 	.word	0x00000000
        /*0034*/ 	.short	0x0000
        /*0036*/ 	.short	0x0000
        /*0038*/ 	.byte	0x00, 0xf0, 0x11, 0x00


	//----- nvinfo : EIATTR_MAXREG_COUNT
	.align		4
.L_487:
        /*003c*/ 	.byte	0x03, 0x1b
        /*003e*/ 	.short	0x0080


	//----- nvinfo : EIATTR_EXTERNS
	.align		4
        /*0040*/ 	.byte	0x04, 0x0f
        /*0042*/ 	.short	(.L_489 - .L_488)


	//   ....[0]....
	.align		4
.L_488:
        /*0044*/ 	.word	index@(__assertfail)


	//----- nvinfo : EIATTR_MERCURY_ISA_VERSION
	.align		4
.L_489:
        /*0048*/ 	.byte	0x03, 0x5f
        /*004a*/ 	.short	0x0000


	//----- nvinfo : EIATTR_SYSCALL_OFFSETS
	.align		4
        /*004c*/ 	.byte	0x04, 0x46
        /*004e*/ 	.short	(.L_491 - .L_490)


	//   ....[0]....
.L_490:
        /*0050*/ 	.word	0x00001c50


	//   ....[1]....
        /*0054*/ 	.word	0x00002b00


	//   ....[2]....
        /*0058*/ 	.word	0x000047a0


	//   ....[3]....
        /*005c*/ 	.word	0x00005650


	//   ....[4]....
        /*0060*/ 	.word	0x000072c0


	//   ....[5]....
        /*0064*/ 	.word	0x00008170


	//   ....[6]....
        /*0068*/ 	.word	0x00009df0


	//   ....[7]....
        /*006c*/ 	.word	0x0000aca0


	//----- nvinfo : EIATTR_EXIT_INSTR_OFFSETS
	.align		4
.L_491:
        /*0070*/ 	.byte	0x04, 0x1c
        /*0072*/ 	.short	(.L_493 - .L_492)


	//   ....[0]....
.L_492:
        /*0074*/ 	.word	0x00008210


	//   ....[1]....
        /*0078*/ 	.word	0x00009f90


	//   ....[2]....
        /*007c*/ 	.word	0x00009fd0


	//   ....[3]....
        /*0080*/ 	.word	0x0000a060


	//   ....[4]....
        /*0084*/ 	.word	0x0000a090


	//   ....[5]....
        /*0088*/ 	.word	0x0000a0c0


	//   ....[6]....
        /*008c*/ 	.word	0x0000a140


	//   ....[7]....
        /*0090*/ 	.word	0x0000a170


	//   ....[8]....
        /*0094*/ 	.word	0x0000a200


	//   ....[9]....
        /*0098*/ 	.word	0x0000a240


	//   ....[10]....
        /*009c*/ 	.word	0x0000a280


	//   ....[11]....
        /*00a0*/ 	.word	0x0000a340


	//   ....[12]....
        /*00a4*/ 	.word	0x0000a390


	//   ....[13]....
        /*00a8*/ 	.word	0x0000a510


	//   ....[14]....
        /*00ac*/ 	.word	0x0000a660


	//   ....[15]....
        /*00b0*/ 	.word	0x0000a690


	//   ....[16]....
        /*00b4*/ 	.word	0x0000a740


	//   ....[17]....
        /*00b8*/ 	.word	0x0000a8b0


	//   ....[18]....
        /*00bc*/ 	.word	0x0000aa20


	//   ....[19]....
        /*00c0*/ 	.word	0x0000ab70


	//   ....[20]....
        /*00c4*/ 	.word	0x0000acb0


	//   ....[21]....
        /*00c8*/ 	.word	0x0000ace0


	//   ....[22]....
        /*00cc*/ 	.word	0x0000ad10


	//----- nvinfo : EIATTR_MAX_THREADS
	.align		4
.L_493:
        /*00d0*/ 	.byte	0x04, 0x05
        /*00d2*/ 	.short	(.L_495 - .L_494)
.L_494:
        /*00d4*/ 	.word	0x00000080
        /*00d8*/ 	.word	0x00000001
        /*00dc*/ 	.word	0x00000001


	//----- nvinfo : EIATTR_CRS_STACK_SIZE
	.align		4
.L_495:
        /*00e0*/ 	.byte	0x04, 0x1e
        /*00e2*/ 	.short	(.L_497 - .L_496)
.L_496:
        /*00e4*/ 	.word	0x00000000
.L_497:


//--------------------- .nv.info._ZN2at6native27unrolled_elementwise_kernelIZZZNS0_15cos_kernel_cudaERNS_18TensorIteratorBaseEENKUlvE0_clEvENKUlvE0_clEvEUlfE_St5arrayIPcLm2EELi4E23TrivialOffsetCalculatorILi1EjESB_NS0_6memory12LoadWithCastILi1EEENSC_13StoreWithCastILi1EEEEEviT_T0_T2_T3_T4_T5_ --------------------------
	.section	.nv.info._ZN2at6native27unrolled_elementwise_kernelIZZZNS0_15cos_kernel_cudaERNS_18TensorIteratorBaseEENKUlvE0_clEvENKUlvE0_clEvEUlfE_St5arrayIPcLm2EELi4E23TrivialOffsetCalculatorILi1EjESB_NS0_6memory12LoadWithCastILi1EEENSC_13StoreWithCastILi1EEEEEviT_T0_T2_T3_T4_T5_,"",@"SHT_CUDA_INFO"
	.sectionflags	@""
	.align	4


	//----- nvinfo : EIATTR_CUDA_API_VERSION
	.align		4
        /*0000*/ 	.byte	0x04, 0x37
        /*0002*/ 	.short	(.L_499 - .L_498)
.L_498:
        /*0004*/ 	.word	0x00000082


	//----- nvinfo : EIATTR_SW2861232_WAR
	.align		4
.L_499:
        /*0008*/ 	.byte	0x01, 0x35
	.zero		2


	//----- nvinfo : EIATTR_PARAM_CBANK
	.align		4
        /*000c*/ 	.byte	0x04, 0x0a
        /*000e*/ 	.short	(.L_501 - .L_500)
	.align		4
.L_500:
        /*0010*/ 	.word	index@(.nv.constant0._ZN2at6native27unrolled_elementwise_kernelIZZZNS0_15cos_kernel_cudaERNS_18TensorIteratorBaseEENKUlvE0_clEvENKUlvE0_clEvEUlfE_St5arrayIPcLm2EELi4E23TrivialOffsetCalculatorILi1EjESB_NS0_6memory12LoadWithCastILi1EEENSC_13StoreWithCastILi1EEEEEviT_T0_T2_T3_T4_T5_)
        /*0014*/ 	.short	0x0160
        /*0016*/ 	.short	0x002c


	//----- nvinfo : EIATTR_CBANK_PARAM_SIZE
	.align		4
.L_501:
        /*0018*/ 	.byte	0x03, 0x19
        /*001a*/ 	.short	0x002c


	//----- nvinfo : EIATTR_KPARAM_INFO
	.align		4
        /*001c*/ 	.byte	0x04, 0x17
        /*001e*/ 	.short	(.L_503 - .L_502)
.L_502:
        /*0020*/ 	.word	0x00000000
        /*0024*/ 	.short	0x0006
        /*0026*/ 	.short	0x0024
        /*0028*/ 	.byte	0x00, 0xf0, 0x21, 0x00


	//----- nvinfo : EIATTR_KPARAM_INFO
	.align		4
.L_503:
        /*002c*/ 	.byte	0x04, 0x17
        /*002e*/ 	.short	(.L_505 - .L_504)
.L_504:
        /*0030*/ 	.word	0x00000000
        /*0034*/ 	.short	0x0005
        /*0036*/ 	.short	0x001c
        /*0038*/ 	.byte	0x00, 0xf0, 0x21, 0x00


	//----- nvinfo : EIATTR_KPARAM_INFO
	.align		4
.L_505:
        /*003c*/ 	.byte	0x04, 0x17
        /*003e*/ 	.short	(.L_507 - .L_506)
.L_506:
        /*0040*/ 	.word	0x00000000
        /*0044*/ 	.short	0x0004
        /*0046*/ 	.short	0x0019
        /*0048*/ 	.byte	0x00, 0xf0, 0x05, 0x00


	//----- nvinfo : EIATTR_KPARAM_INFO
	.align		4
.L_507:
        /*004c*/ 	.byte	0x04, 0x17
        /*004e*/ 	.short	(.L_509 - .L_508)
.L_508:
        /*0050*/ 	.word	0x00000000
        /*0054*/ 	.short	0x0003
        /*0056*/ 	.short	0x0018
        /*0058*/ 	.byte	0x00, 0xf0, 0x05, 0x00


	//----- nvinfo : EIATTR_KPARAM_INFO
	.align		4
.L_509:
        /*005c*/ 	.byte	0x04, 0x17
        /*005e*/ 	.short	(.L_511 - .L_510)
.L_510:
        /*0060*/ 	.word	0x00000000
        /*0064*/ 	.short	0x0002
        /*0066*/ 	.short	0x0008
        /*0068*/ 	.byte	0x00, 0xf0, 0x41, 0x00


	//----- nvinfo : EIATTR_KPARAM_INFO
	.align		4
.L_511:
        /*006c*/ 	.byte	0x04, 0x17
        /*006e*/ 	.short	(.L_513 - .L_512)
.L_512:
        /*0070*/ 	.word	0x00000000
        /*0074*/ 	.short	0x0001
        /*0076*/ 	.short	0x0004
        /*0078*/ 	.byte	0x00, 0xf0, 0x05, 0x00


	//----- nvinfo : EIATTR_KPARAM_INFO
	.align		4
.L_513:
        /*007c*/ 	.byte	0x04, 0x17
        /*007e*/ 	.short	(.L_515 - .L_514)
.L_514:
        /*0080*/ 	.word	0x00000000
        /*0084*/ 	.short	0x0000
        /*0086*/ 	.short	0x0000
        /*0088*/ 	.byte	0x00, 0xf0, 0x11, 0x00


	//----- nvinfo : EIATTR_MAXREG_COUNT
	.align		4
.L_515:
        /*008c*/ 	.byte	0x03, 0x1b
        /*008e*/ 	.short	0x00ff


	//----- nvinfo : EIATTR_EXTERNS
	.align		4
        /*0090*/ 	.byte	0x04, 0x0f
        /*0092*/ 	.short	(.L_517 - .L_516)


	//   ....[0]....
	.align		4
.L_516:
        /*0094*/ 	.word	index@(__assertfail)


	//----- nvinfo : EIATTR_MERCURY_ISA_VERSION
	.align		4
.L_517:
        /*0098*/ 	.byte	0x03, 0x5f
        /*009a*/ 	.short	0x0000


	//----- nvinfo : EIATTR_SYSCALL_OFFSETS
	.align		4
        /*009c*/ 	.byte	0x04, 0x46
        /*009e*/ 	.short	(.L_519 - .L_518)


	//   ....[0]....
.L_518:
        /*00a0*/ 	.word	0x00000e40


	//   ....[1]....
        /*00a4*/ 	.word	0x00001cc0


	//   ....[2]....
        /*00a8*/ 	.word	0x00002b50


	//   ....[3]....
        /*00ac*/ 	.word	0x00003980


	//   ....[4]....
        /*00b0*/ 	.word	0x00004a90


	//   ....[5]....
        /*00b4*/ 	.word	0x000059a0


	//   ....[6]....
        /*00b8*/ 	.word	0x00006870


	//   ....[7]....
        /*00bc*/ 	.word	0x00007740


	//----- nvinfo : EIATTR_EXIT_INSTR_OFFSETS
	.align		4
.L_519:
        /*00c0*/ 	.byte	0x04, 0x1c
        /*00c2*/ 	.short	(.L_521 - .L_520)


	//   ....[0]....
.L_520:
        /*00c4*/ 	.word	0x00006910


	//   ....[1]....
        /*00c8*/ 	.word	0x00006a30


	//   ....[2]....
        /*00cc*/ 	.word	0x00006a70


	//   ....[3]....
        /*00d0*/ 	.word	0x00006b00


	//   ....[4]....
        /*00d4*/ 	.word	0x00006b30


	//   ....[5]....
        /*00d8*/ 	.word	0x00006b60


	//   ....[6]....
        /*00dc*/ 	.word	0x00006be0


	//   ....[7]....
        /*00e0*/ 	.word	0x00006c10


	//   ....[8]....
        /*00e4*/ 	.word	0x00006ca0


	//   ....[9]....
        /*00e8*/ 	.word	0x00006ce0


	//   ....[10]....
        /*00ec*/ 	.word	0x00006d20


	//   ....[11]....
        /*00f0*/ 	.word	0x00006de0


	//   ....[12]....
        /*00f4*/ 	.word	0x00006e30


	//   ....[13]....
        /*00f8*/ 	.word	0x00006fb0


	//   ....[14]....
        /*00fc*/ 	.word	0x00007100


	//   ....[15]....
        /*0100*/ 	.word	0x00007130


	//   ....[16]....
        /*0104*/ 	.word	0x000071e0


	//   ....[17]....
        /*0108*/ 	.word	0x00007350


	//   ....[18]....
        /*010c*/ 	.word	0x000074c0


	//   ....[19]....
        /*0110*/ 	.word	0x00007610


	//   ....[20]....
        /*0114*/ 	.word	0x00007750


	//   ....[21]....
        /*0118*/ 	.word	0x00007780


	//   ....[22]....
        /*011c*/ 	.word	0x000077b0


	//----- nvinfo : EIATTR_MAX_THREADS
	.align		4
.L_521:
        /*0120*/ 	.byte	0x04, 0x05
        /*0122*/ 	.short	(.L_523 - .L_522)
.L_522:
        /*0124*/ 	.word	0x00000080
        /*0128*/ 	.word	0x00000001
        /*012c*/ 	.word	0x00000001


	//----- nvinfo : EIATTR_CRS_STACK_SIZE
	.align		4
.L_523:
        /*0130*/ 	.byte	0x04, 0x1e
        /*0132*/ 	.short	(.L_525 - .L_524)
.L_524:
        /*0134*/ 	.word	0x00000000
.L_525:


//--------------------- .nv.info._ZN2at6native18elementwise_kernelILi128ELi2EZNS0_22gpu_kernel_impl_nocastIZZZNS0_15cos_kernel_cudaERNS_18TensorIteratorBaseEENKUlvE0_clEvENKUlvE0_clEvEUlfE_EEvS4_RKT_EUliE_EEviT1_ --------------------------
	.section	.nv.info._ZN2at6native18elementwise_kernelILi128ELi2EZNS0_22gpu_kernel_impl_nocastIZZZNS0_15cos_kernel_cudaERNS_18TensorIteratorBaseEENKUlvE0_clEvENKUlvE0_clEvEUlfE_EEvS4_RKT_EUliE_EEviT1_,"",@"SHT_CUDA_INFO"
	.sectionflags	@""
	.align	4


	//----- nvinfo : EIATTR_CUDA_API_VERSION
	.align		4
        /*0000*/ 	.byte	0x04, 0x37
        /*0002*/ 	.short	(.L_527 - .L_526)
.L_526:
        /*0004*/ 	.word	0x00000082


	//----- nvinfo : EIATTR_SW2861232_WAR
	.align		4
.L_527:
        /*0008*/ 	.byte	0x01, 0x35
	.zero		2


	//----- nvinfo : EIATTR_PARAM_CBANK
	.align		4
        /*000c*/ 	.byte	0x04, 0x0a
        /*000e*/ 	.short	(.L_529 - .L_528)
	.align		4
.L_528:
        /*0010*/ 	.word	index@(.nv.constant0._ZN2at6native18elementwise_kernelILi128ELi2EZNS0_22gpu_kernel_impl_nocastIZZZNS0_15cos_kernel_cudaERNS_18TensorIteratorBaseEENKUlvE0_clEvENKUlvE0_clEvEUlfE_EEvS4_RKT_EUliE_EEviT1_)
        /*0014*/ 	.short	0x0160
        /*0016*/ 	.short	0x0220


	//----- nvinfo : EIATTR_CBANK_PARAM_SIZE
	.align		4
.L_529:
        /*0018*/ 	.byte	0x03, 0x19
        /*001a*/ 	.short	0x0220


	//----- nvinfo : EIATTR_KPARAM_INFO
	.align		4
        /*001c*/ 	.byte	0x04, 0x17
        /*001e*/ 	.short	(.L_531 - .L_530)
.L_530:
        /*0020*/ 	.word	0x00000000
        /*0024*/ 	.short	0x0001
        /*0026*/ 	.short	0x0008
        /*0028*/ 	.byte	0x00, 0xf0, 0x61, 0x08


	//----- nvinfo : EIATTR_KPARAM_INFO
	.align		4
.L_531:
        /*002c*/ 	.byte	0x04, 0x17
        /*002e*/ 	.short	(.L_533 - .L_532)
.L_532:
        /*0030*/ 	.word	0x00000000
        /*0034*/ 	.short	0x0000
        /*0036*/ 	.short	0x0000
        /*0038*/ 	.byte	0x00, 0xf0, 0x11, 0x00


	//----- nvinfo : EIATTR_MAXREG_COUNT
	.align		4
.L_533:
        /*003c*/ 	.byte	0x03, 0x1b
        /*003e*/ 	.short	0x0080


	//----- nvinfo : EIATTR_MERCURY_ISA_VERSION
	.align		4
        /*0040*/ 	.byte	0x03, 0x5f
        /*0042*/ 	.short	0x0000


	//----- nvinfo : EIATTR_EXIT_INSTR_OFFSETS
	.align		4
        /*0044*/ 	.byte	0x04, 0x1c
        /*0046*/ 	.short	(.L_535 - .L_534)


	//   ....[0]....
.L_534:
        /*0048*/ 	.word	0x00000f70


	//   ....[1]....
        /*004c*/ 	.word	0x00001e40


	//----- nvinfo : EIATTR_MAX_THREADS
	.align		4
.L_535:
        /*0050*/ 	.byte	0x04, 0x05
        /*0052*/ 	.short	(.L_537 - .L_536)
.L_536:
        /*0054*/ 	.word	0x00000080
        /*0058*/ 	.word	0x00000001
        /*005c*/ 	.word	0x00000001


	//----- nvinfo : EIATTR_CRS_STACK_SIZE
	.align		4
.L_537:
        /*0060*/ 	.byte	0x04, 0x1e
        /*0062*/ 	.short	(.L_539 - .L_538)
.L_538:
        /*0064*/ 	.word	0x00000000
.L_539:


//--------------------- .nv.info._ZN2at6native27unrolled_elementwise_kernelIZZZNS0_15cos_kernel_cudaERNS_18TensorIteratorBaseEENKUlvE0_clEvENKUlvE0_clEvEUlfE_St5arrayIPcLm2EELi4E23TrivialOffsetCalculatorILi1EjESB_NS0_6memory15LoadWithoutCastENSC_16StoreWithoutCastEEEviT_T0_T2_T3_T4_T5_ --------------------------
	.section	.nv.info._ZN2at6native27unrolled_elementwise_kernelIZZZNS0_15cos_kernel_cudaERNS_18TensorIteratorBaseEENKUlvE0_clEvENKUlvE0_clEvEUlfE_St5arrayIPcLm2EELi4E23TrivialOffsetCalculatorILi1EjESB_NS0_6memory15LoadWithoutCastENSC_16StoreWithoutCastEEEviT_T0_T2_T3_T4_T5_,"",@"SHT_CUDA_INFO"
	.sectionflags	@""
	.align	4


	//----- nvinfo : EIATTR_CUDA_API_VERSION
	.align		4
        /*0000*/ 	.byte	0x04, 0x37
        /*0002*/ 	.short	(.L_541 - .L_540)
.L_540:
        /*0004*/ 	.word	0x00000082


	//----- nvinfo : EIATTR_SW2861232_WAR
	.align		4
.L_541:
        /*0008*/ 	.byte	0x01, 0x35
	.zero		2


	//----- nvinfo : EIATTR_PARAM_CBANK
	.align		4
        /*000c*/ 	.byte	0x04, 0x0a
        /*000e*/ 	.short	(.L_543 - .L_542)
	.align		4
.L_542:
        /*0010*/ 	.word	index@(.nv.constant0._ZN2at6native27unrolled_elementwise_kernelIZZZNS0_15cos_kernel_cudaERNS_18TensorIteratorBaseEENKUlvE0_clEvENKUlvE0_clEvEUlfE_St5arrayIPcLm2EELi4E23TrivialOffsetCalculatorILi1EjESB_NS0_6memory15LoadWithoutCastENSC_16StoreWithoutCastEEEviT_T0_T2_T3_T4_T5_)
        /*0014*/ 	.short	0x0160
        /*0016*/ 	.short	0x001c


	//----- nvinfo : EIATTR_CBANK_PARAM_SIZE
	.align		4
.L_543:
        /*0018*/ 	.byte	0x03, 0x19
        /*001a*/ 	.short	0x001c


	//----- nvinfo : EIATTR_KPARAM_INFO
	.align		4
        /*001c*/ 	.byte	0x04, 0x17
        /*001e*/ 	.short	(.L_545 - .L_544)
.L_544:
        /*0020*/ 	.word	0x00000000
        /*0024*/ 	.short	0x0006
        /*0026*/ 	.short	0x001b
        /*0028*/ 	.byte	0x00, 0xf0, 0x05, 0x00


	//----- nvinfo : EIATTR_KPARAM_INFO
	.align		4
.L_545:
        /*002c*/ 	.byte	0x04, 0x17
        /*002e*/ 	.short	(.L_547 - .L_546)
.L_546:
        /*0030*/ 	.word	0x00000000
        /*0034*/ 	.short	0x0005
        /*0036*/ 	.short	0x001a
        /*0038*/ 	.byte	0x00, 0xf0, 0x05, 0x00


	//----- nvinfo : EIATTR_KPARAM_INFO
	.align		4
.L_547:
        /*003c*/ 	.byte	0x04, 0x17
        /*003e*/ 	.short	(.L_549 - .L_548)
.L_548:
        /*0040*/ 	.word	0x00000000
        /*0044*/ 	.short	0x0004
        /*0046*/ 	.short	0x0019
        /*0048*/ 	.byte	0x00, 0xf0, 0x05, 0x00


	//----- nvinfo : EIATTR_KPARAM_INFO
	.align		4
.L_549:
        /*004c*/ 	.byte	0x04, 0x17
        /*004e*/ 	.short	(.L_551 - .L_550)
.L_550:
        /*0050*/ 	.word	0x00000000
        /*0054*/ 	.short	0x0003
        /*0056*/ 	.short	0x0018
        /*0058*/ 	.byte	0x00, 0xf0, 0x05, 0x00


	//----- nvinfo : EIATTR_KPARAM_INFO
	.align		4
.L_551:
        /*005c*/ 	.byte	0x04, 0x17
        /*005e*/ 	.short	(.L_553 - .L_552)
.L_552:
        /*0060*/ 	.word	0x00000000
        /*0064*/ 	.short	0x0002
        /*0066*/ 	.short	0x0008
        /*0068*/ 	.byte	0x00, 0xf0, 0x41, 0x00


	//----- nvinfo : EIATTR_KPARAM_INFO
	.align		4
.L_553:
        /*006c*/ 	.byte	0x04, 0x17
        /*006e*/ 	.short	(.L_555 - .L_554)
.L_554:
        /*0070*/ 	.word	0x00000000
        /*0074*/ 	.short	0x0001
        /*0076*/ 	.short	0x0004
        /*0078*/ 	.byte	0x00, 0xf0, 0x05, 0x00


	//----- nvinfo : EIATTR_KPARAM_INFO
	.align		4
.L_555:
        /*007c*/ 	.byte	0x04, 0x17
        /*007e*/ 	.short	(.L_557 - .L_556)
.L_556:
        /*0080*/ 	.word	0x00000000
        /*0084*/ 	.short	0x0000
        /*0086*/ 	.short	0x0000
        /*0088*/ 	.byte	0x00, 0xf0, 0x11, 0x00


	//----- nvinfo : EIATTR_MAXREG_COUNT
	.align		4
.L_557:
        /*008c*/ 	.byte	0x03, 0x1b
        /*008e*/ 	.short	0x00ff


	//----- nvinfo : EIATTR_MERCURY_ISA_VERSION
	.align		4
        /*0090*/ 	.byte	0x03, 0x5f
        /*0092*/ 	.short	0x0000


	//----- nvinfo : EIATTR_EXIT_INSTR_OFFSETS
	.align		4
        /*0094*/ 	.byte	0x04, 0x1c
        /*0096*/ 	.short	(.L_559 - .L_558)


	//   ....[0]....
.L_558:
        /*0098*/ 	.word	0x00000440


	//   ....[1]....
        /*009c*/ 	.word	0x00000490


	//----- nvinfo : EIATTR_MAX_THREADS
	.align		4
.L_559:
        /*00a0*/ 	.byte	0x04, 0x05
        /*00a2*/ 	.short	(.L_561 - .L_560)
.L_560:
        /*00a4*/ 	.word	0x00000080
        /*00a8*/ 	.word	0x00000001
        /*00ac*/ 	.word	0x00000001


	//----- nvinfo : EIATTR_CRS_STACK_SIZE
	.align		4
.L_561:
        /*00b0*/ 	.byte	0x04, 0x1e
        /*00b2*/ 	.short	(.L_563 - .L_562)
.L_562:
        /*00b4*/ 	.word	0x00000000
.L_563:


//--------------------- .nv.info._ZN2at6native29vectorized_elementwise_kernelILi2EZZZNS0_15cos_kernel_cudaERNS_18TensorIteratorBaseEENKUlvE0_clEvENKUlvE0_clEvEUlfE_St5arrayIPcLm2EEEEviT0_T1_ --------------------------
	.section	.nv.info._ZN2at6native29vectorized_elementwise_kernelILi2EZZZNS0_15cos_kernel_cudaERNS_18TensorIteratorBaseEENKUlvE0_clEvENKUlvE0_clEvEUlfE_St5arrayIPcLm2EEEEviT0_T1_,"",@"SHT_CUDA_INFO"
	.sectionflags	@""
	.align	4


	//----- nvinfo : EIATTR_CUDA_API_VERSION
	.align		4
        /*0000*/ 	.byte	0x04, 0x37
        /*0002*/ 	.short	(.L_565 - .L_564)
.L_564:
        /*0004*/ 	.word	0x00000082


	//----- nvinfo : EIATTR_SW2861232_WAR
	.align		4
.L_565:
        /*0008*/ 	.byte	0x01, 0x35
	.zero		2


	//----- nvinfo : EIATTR_PARAM_CBANK
	.align		4
        /*000c*/ 	.byte	0x04, 0x0a
        /*000e*/ 	.short	(.L_567 - .L_566)
	.align		4
.L_566:
        /*0010*/ 	.word	index@(.nv.constant0._ZN2at6native29vectorized_elementwise_kernelILi2EZZZNS0_15cos_kernel_cudaERNS_18TensorIteratorBaseEENKUlvE0_clEvENKUlvE0_clEvEUlfE_St5arrayIPcLm2EEEEviT0_T1_)
        /*0014*/ 	.short	0x0160
        /*0016*/ 	.short	0x0018


	//----- nvinfo : EIATTR_CBANK_PARAM_SIZE
	.align		4
.L_567:
        /*0018*/ 	.byte	0x03, 0x19
        /*001a*/ 	.short	0x0018


	//----- nvinfo : EIATTR_KPARAM_INFO
	.align		4
        /*001c*/ 	.byte	0x04, 0x17
        /*001e*/ 	.short	(.L_569 - .L_568)
.L_568:
        /*0020*/ 	.word	0x00000000
        /*0024*/ 	.short	0x0002
        /*0026*/ 	.short	0x0008
        /*0028*/ 	.byte	0x00, 0xf0, 0x41, 0x00


	//----- nvinfo : EIATTR_KPARAM_INFO
	.align		4
.L_569:
        /*002c*/ 	.byte	0x04, 0x17
        /*002e*/ 	.short	(.L_571 - .L_570)
.L_570:
        /*0030*/ 	.word	0x00000000
        /*0034*/ 	.short	0x0001
        /*0036*/ 	.short	0x0004
        /*0038*/ 	.byte	0x00, 0xf0, 0x05, 0x00


	//----- nvinfo : EIATTR_KPARAM_INFO
	.align		4
.L_571:
        /*003c*/ 	.byte	0x04, 0x17
        /*003e*/ 	.short	(.L_573 - .L_572)
.L_572:
        /*0040*/ 	.word	0x00000000
        /*0044*/ 	.short	0x0000
        /*0046*/ 	.short	0x0000
        /*0048*/ 	.byte	0x00, 0xf0, 0x11, 0x00


	//----- nvinfo : EIATTR_MAXREG_COUNT
	.align		4
.L_573:
        /*004c*/ 	.byte	0x03, 0x1b
        /*004e*/ 	.short	0x00ff


	//----- nvinfo : EIATTR_MERCURY_ISA_VERSION
	.align		4
        /*0050*/ 	.byte	0x03, 0x5f
        /*0052*/ 	.short	0x0000


	//----- nvinfo : EIATTR_EXIT_INSTR_OFFSETS
	.align		4
        /*0054*/ 	.byte	0x04, 0x1c
        /*0056*/ 	.short	(.L_575 - .L_574)


	//   ....[0]....
.L_574:
        /*0058*/ 	.word	0x00000250


	//   ....[1]....
        /*005c*/ 	.word	0x00000af0


	//   ....[2]....
        /*0060*/ 	.word	0x00000b40


	//----- nvinfo : EIATTR_MAX_THREADS
	.align		4
.L_575:
        /*0064*/ 	.byte	0x04, 0x05
        /*0066*/ 	.short	(.L_577 - .L_576)
.L_576:
        /*0068*/ 	.word	0x00000080
        /*006c*/ 	.word	0x00000001
        /*0070*/ 	.word	0x00000001


	//----- nvinfo : EIATTR_CRS_STACK_SIZE
	.align		4
.L_577:
        /*0074*/ 	.byte	0x04, 0x1e
        /*0076*/ 	.short	(.L_579 - .L_578)
.L_578:
        /*0078*/ 	.word	0x00000000
.L_579:


//--------------------- .nv.info._ZN2at6native29vectorized_elementwise_kernelILi4EZZZNS0_15cos_kernel_cudaERNS_18TensorIteratorBaseEENKUlvE0_clEvENKUlvE0_clEvEUlfE_St5arrayIPcLm2EEEEviT0_T1_ --------------------------
	.section	.nv.info._ZN2at6native29vectorized_elementwise_kernelILi4EZZZNS0_15cos_kernel_cudaERNS_18TensorIteratorBaseEENKUlvE0_clEvENKUlvE0_clEvEUlfE_St5arrayIPcLm2EEEEviT0_T1_,"",@"SHT_CUDA_INFO"
	.sectionflags	@""
	.align	4


	//----- nvinfo : EIATTR_CUDA_API_VERSION
	.align		4
        /*0000*/ 	.byte	0x04, 0x37
        /*0002*/ 	.short	(.L_581 - .L_580)
.L_580:
        /*0004*/ 	.word	0x00000082


	//----- nvinfo : EIATTR_SW2861232_WAR
	.align		4
.L_581:
        /*0008*/ 	.byte	0x01, 0x35
	.zero		2


	//----- nvinfo : EIATTR_PARAM_CBANK
	.align		4
        /*000c*/ 	.byte	0x04, 0x0a
        /*000e*/ 	.short	(.L_583 - .L_582)
	.align		4
.L_582:
        /*0010*/ 	.word	index@(.nv.constant0._ZN2at6native29vectorized_elementwise_kernelILi4EZZZNS0_15cos_kernel_cudaERNS_18TensorIteratorBaseEENKUlvE0_clEvENKUlvE0_clEvEUlfE_St5arrayIPcLm2EEEEviT0_T1_)
        /*0014*/ 	.short	0x0160
        /*0016*/ 	.short	0x0018


	//----- nvinfo : EIATTR_CBANK_PARAM_SIZE
	.align		4
.L_583:
        /*0018*/ 	.byte	0x03, 0x19
        /*001a*/ 	.short	0x0018


	//----- nvinfo : EIATTR_KPARAM_INFO
	.align		4
        /*001c*/ 	.byte	0x04, 0x17
        /*001e*/ 	.short	(.L_585 - .L_584)
.L_584:
        /*0020*/ 	.word	0x00000000
        /*0024*/ 	.short	0x0002
        /*0026*/ 	.short	0x0008
        /*0028*/ 	.byte	0x00, 0xf0, 0x41, 0x00


	//----- nvinfo : EIATTR_KPARAM_INFO
	.align		4
.L_585:
        /*002c*/ 	.byte	0x04, 0x17
        /*002e*/ 	.short	(.L_587 - .L_586)
.L_586:
        /*0030*/ 	.word	0x00000000
        /*0034*/ 	.short	0x0001
        /*0036*/ 	.short	0x0004
        /*0038*/ 	.byte	0x00, 0xf0, 0x05, 0x00


	//----- nvinfo : EIATTR_KPARAM_INFO
	.align		4
.L_587:
        /*003c*/ 	.byte	0x04, 0x17
        /*003e*/ 	.short	(.L_589 - .L_588)
.L_588:
        /*0040*/ 	.word	0x00000000
        /*0044*/ 	.short	0x0000
        /*0046*/ 	.short	0x0000
        /*0048*/ 	.byte	0x00, 0xf0, 0x11, 0x00


	//----- nvinfo : EIATTR_MAXREG_COUNT
	.align		4
.L_589:
        /*004c*/ 	.byte	0x03, 0x1b
        /*004e*/ 	.short	0x00ff


	//----- nvinfo : EIATTR_MERCURY_ISA_VERSION
	.align		4
        /*0050*/ 	.byte	0x03, 0x5f
        /*0052*/ 	.short	0x0000


	//----- nvinfo : EIATTR_EXIT_INSTR_OFFSETS
	.align		4
        /*0054*/ 	.byte	0x04, 0x1c
        /*0056*/ 	.short	(.L_591 - .L_590)


	//   ....[0]....
.L_590:
        /*0058*/ 	.word	0x00000210


	//   ....[1]....
        /*005c*/ 	.word	0x00000ab0


	//   ....[2]....
        /*0060*/ 	.word	0x00000b00


	//----- nvinfo : EIATTR_MAX_THREADS
	.align		4
.L_591:
        /*0064*/ 	.byte	0x04, 0x05
        /*0066*/ 	.short	(.L_593 - .L_592)
.L_592:
        /*0068*/ 	.word	0x00000080
        /*006c*/ 	.word	0x00000001
        /*0070*/ 	.word	0x00000001


	//----- nvinfo : EIATTR_CRS_STACK_SIZE
	.align		4
.L_593:
        /*0074*/ 	.byte	0x04, 0x1e
        /*0076*/ 	.short	(.L_595 - .L_594)
.L_594:
        /*0078*/ 	.word	0x00000000
.L_595:


//--------------------- .nv.info._ZN2at6native29vectorized_elementwise_kernelILi8EZZZNS0_15cos_kernel_cudaERNS_18TensorIteratorBaseEENKUlvE0_clEvENKUlvE0_clEvEUlfE_St5arrayIPcLm2EEEEviT0_T1_ --------------------------
	.section	.nv.info._ZN2at6native29vectorized_elementwise_kernelILi8EZZZNS0_15cos_kernel_cudaERNS_18TensorIteratorBaseEENKUlvE0_clEvENKUlvE0_clEvEUlfE_St5arrayIPcLm2EEEEviT0_T1_,"",@"SHT_CUDA_INFO"
	.sectionflags	@""
	.align	4


	//----- nvinfo : EIATTR_CUDA_API_VERSION
	.align		4
        /*0000*/ 	.byte	0x04, 0x37
        /*0002*/ 	.short	(.L_597 - .L_596)
.L_596:
        /*0004*/ 	.word	0x00000082


	//----- nvinfo : EIATTR_SW2861232_WAR
	.align		4
.L_597:
        /*0008*/ 	.byte	0x01, 0x35
	.zero		2


	//----- nvinfo : EIATTR_PARAM_CBANK
	.align		4
        /*000c*/ 	.byte	0x04, 0x0a
        /*000e*/ 	.short	(.L_599 - .L_598)
	.align		4
.L_598:
        /*0010*/ 	.word	index@(.nv.constant0._ZN2at6native29vectorized_elementwise_kernelILi8EZZZNS0_15cos_kernel_cudaERNS_18TensorIteratorBaseEENKUlvE0_clEvENKUlvE0_clEvEUlfE_St5arrayIPcLm2EEEEviT0_T1_)
        /*0014*/ 	.short	0x0160
        /*0016*/ 	.short	0x0018


	//----- nvinfo : EIATTR_CBANK_PARAM_SIZE
	.align		4
.L_599:
        /*0018*/ 	.byte	0x03, 0x19
        /*001a*/ 	.short	0x0018


	//----- nvinfo : EIATTR_KPARAM_INFO
	.align		4
        /*001c*/ 	.byte	0x04, 0x17
        /*001e*/ 	.short	(.L_601 - .L_600)
.L_600:
        /*0020*/ 	.word	0x00000000
        /*0024*/ 	.short	0x0002
        /*0026*/ 	.short	0x0008
        /*0028*/ 	.byte	0x00, 0xf0, 0x41, 0x00


	//----- nvinfo : EIATTR_KPARAM_INFO
	.align		4
.L_601:
        /*002c*/ 	.byte	0x04, 0x17
        /*002e*/ 	.short	(.L_603 - .L_602)
.L_602:
        /*0030*/ 	.word	0x00000000
        /*0034*/ 	.short	0x0001
        /*0036*/ 	.short	0x0004
        /*0038*/ 	.byte	0x00, 0xf0, 0x05, 0x00


	//----- nvinfo : EIATTR_KPARAM_INFO
	.align		4
.L_603:
        /*003c*/ 	.byte	0x04, 0x17
        /*003e*/ 	.short	(.L_605 - .L_604)
.L_604:
        /*0040*/ 	.word	0x00000000
        /*0044*/ 	.short	0x0000
        /*0046*/ 	.short	0x0000
        /*0048*/ 	.byte	0x00, 0xf0, 0x11, 0x00


	//----- nvinfo : EIATTR_MAXREG_COUNT
	.align		4
.L_605:
        /*004c*/ 	.byte	0x03, 0x1b
        /*004e*/ 	.short	0x00ff


	//----- nvinfo : EIATTR_MERCURY_ISA_VERSION
	.align		4
        /*0050*/ 	.byte	0x03, 0x5f
        /*0052*/ 	.short	0x0000


	//----- nvinfo : EIATTR_EXIT_INSTR_OFFSETS
	.align		4
        /*0054*/ 	.byte	0x04, 0x1c
        /*0056*/ 	.short	(.L_607 - .L_606)


	//   ....[0]....
.L_606:
        /*0058*/ 	.word	0x00000010


	//----- nvinfo : EIATTR_MAX_THREADS
	.align		4
.L_607:
        /*005c*/ 	.byte	0x04, 0x05
        /*005e*/ 	.short	(.L_609 - .L_608)
.L_608:
        /*0060*/ 	.word	0x00000080
        /*0064*/ 	.word	0x00000001
        /*0068*/ 	.word	0x00000001
.L_609:


//--------------------- .nv.info._ZN2at6native18elementwise_kernelILi128ELi4EZNS0_15gpu_kernel_implIZZZNS0_15cos_kernel_cudaERNS_18TensorIteratorBaseEENKUlvE0_clEvENKUlvE_clEvEUldE_EEvS4_RKT_EUliE_EEviT1_ --------------------------
	.section	.nv.info._ZN2at6native18elementwise_kernelILi128ELi4EZNS0_15gpu_kernel_implIZZZNS0_15cos_kernel_cudaERNS_18TensorIteratorBaseEENKUlvE0_clEvENKUlvE_clEvEUldE_EEvS4_RKT_EUliE_EEviT1_,"",@"SHT_CUDA_INFO"
	.sectionflags	@""
	.align	4


	//----- nvinfo : EIATTR_CUDA_API_VERSION
	.align		4
        /*0000*/ 	.byte	0x04, 0x37
        /*0002*/ 	.short	(.L_611 - .L_610)
.L_610:
        /*0004*/ 	.word	0x00000082


	//----- nvinfo : EIATTR_SW2861232_WAR
	.align		4
.L_611:
        /*0008*/ 	.byte	0x01, 0x35
	.zero		2


	//----- nvinfo : EIATTR_PARAM_CBANK
	.align		4
        /*000c*/ 	.byte	0x04, 0x0a
        /*000e*/ 	.short	(.L_613 - .L_612)
	.align		4
.L_612:
        /*0010*/ 	.word	index@(.nv.constant0._ZN2at6native18elementwise_kernelILi128ELi4EZNS0_15gpu_kernel_implIZZZNS0_15cos_kernel_cudaERNS_18TensorIteratorBaseEENKUlvE0_clEvENKUlvE_clEvEUldE_EEvS4_RKT_EUliE_EEviT1_)
        /*0014*/ 	.short	0x0160
        /*0016*/ 	.short	0x0220


	//----- nvinfo : EIATTR_CBANK_PARAM_SIZE
	.align		4
.L_613:
        /*0018*/ 	.byte	0x03, 0x19
        /*001a*/ 	.short	0x0220


	//----- nvinfo : EIATTR_KPARAM_INFO
	.align		4
        /*001c*/ 	.byte	0x04, 0x17
        /*001e*/ 	.short	(.L_615 - .L_614)
.L_614:
        /*0020*/ 	.word	0x00000000
        /*0024*/ 	.short	0x0001
        /*0026*/ 	.short	0x0008
        /*0028*/ 	.byte	0x00, 0xf0, 0x61, 0x08


	//----- nvinfo : EIATTR_KPARAM_INFO
	.align		4
.L_615:
        /*002c*/ 	.byte	0x04, 0x17
        /*002e*/ 	.short	(.L_617 - .L_616)
.L_616:
        /*0030*/ 	.word	0x00000000
        /*0034*/ 	.short	0x0000
        /*0036*/ 	.short	0x0000
        /*0038*/ 	.byte	0x00, 0xf0, 0x11, 0x00


	//----- nvinfo : EIATTR_MAXREG_COUNT
	.align		4
.L_617:
        /*003c*/ 	.byte	0x03, 0x1b
        /*003e*/ 	.short	0x0080


	//----- nvinfo : EIATTR_EXTERNS
	.align		4
        /*0040*/ 	.byte	0x04, 0x0f
        /*0042*/ 	.short	(.L_619 - .L_618)


	//   ....[0]....
	.align		4
.L_618:
        /*0044*/ 	.word	index@(__assertfail)


	//----- nvinfo : EIATTR_MERCURY_ISA_VERSION
	.align		4
.L_619:
        /*0048*/ 	.byte	0x03, 0x5f
        /*004a*/ 	.short	0x0000


	//----- nvinfo : EIATTR_SYSCALL_OFFSETS
	.align		4
        /*004c*/ 	.byte	0x04, 0x46
        /*004e*/ 	.short	(.L_621 - .L_620)


	//   ....[0]....
.L_620:
        /*0050*/ 	.word	0x00001db0


	//   ....[1]....
        /*0054*/ 	.word	0x00003080


	//   ....[2]....
        /*0058*/ 	.word	0x00004e60


	//   ....[3]....
        /*005c*/ 	.word	0x00006130


	//   ....[4]....
        /*0060*/ 	.word	0x00007ee0


	//   ....[5]....
        /*0064*/ 	.word	0x000091b0


	//   ....[6]....
        /*0068*/ 	.word	0x0000af70


	//   ....[7]....
        /*006c*/ 	.word	0x0000c240


	//----- nvinfo : EIATTR_EXIT_INSTR_OFFSETS
	.align		4
.L_621:
        /*0070*/ 	.byte	0x04, 0x1c
        /*0072*/ 	.short	(.L_623 - .L_622)


	//   ....[0]....
.L_622:
        /*0074*/ 	.word	0x00009250


	//   ....[1]....
        /*0078*/ 	.word	0x0000b390


	//   ....[2]....
        /*007c*/ 	.word	0x0000b3d0


	//   ....[3]....
        /*0080*/ 	.word	0x0000b460


	//   ....[4]....
        /*0084*/ 	.word	0x0000b490


	//   ....[5]....
        /*0088*/ 	.word	0x0000b4c0


	//   ....[6]....
        /*008c*/ 	.word	0x0000b570


	//   ....[7]....
        /*0090*/ 	.word	0x0000b5d0


	//   ....[8]....
        /*0094*/ 	.word	0x0000b690


	//   ....[9]....
        /*0098*/ 	.word	0x0000b700


	//   ....[10]....
        /*009c*/ 	.word	0x0000b720


	//   ....[11]....
        /*00a0*/ 	.word	0x0000b7e0


	//   ....[12]....
        /*00a4*/ 	.word	0x0000b810


	//   ....[13]....
        /*00a8*/ 	.word	0x0000b9c0


	//   ....[14]....
        /*00ac*/ 	.word	0x0000bb40


	//   ....[15]....
        /*00b0*/ 	.word	0x0000bba0


	//   ....[16]....
        /*00b4*/ 	.word	0x0000bc50


	//   ....[17]....
        /*00b8*/ 	.word	0x0000bdf0


	//   ....[18]....
        /*00bc*/ 	.word	0x0000bf90


	//   ....[19]....
        /*00c0*/ 	.word	0x0000c110


	//   ....[20]....
        /*00c4*/ 	.word	0x0000c250


	//   ....[21]....
        /*00c8*/ 	.word	0x0000c280


	//   ....[22]....
        /*00cc*/ 	.word	0x0000c2b0


	//----- nvinfo : EIATTR_MAX_THREADS
	.align		4
.L_623:
        /*00d0*/ 	.byte	0x04, 0x05
        /*00d2*/ 	.short	(.L_625 - .L_624)
.L_624:
        /*00d4*/ 	.word	0x00000080
        /*00d8*/ 	.word	0x00000001
        /*00dc*/ 	.word	0x00000001


	//----- nvinfo : EIATTR_CRS_STACK_SIZE
	.align		4
.L_625:
        /*00e0*/ 	.byte	0x04, 0x1e
        /*00e2*/ 	.short	(.L_627 - .L_626)
.L_626:
        /*00e4*/ 	.word	0x00000000
.L_627:


//--------------------- .nv.info._ZN2at6native27unrolled_elementwise_kernelIZZZNS0_15cos_kernel_cudaERNS_18TensorIteratorBaseEENKUlvE0_clEvENKUlvE_clEvEUldE_St5arrayIPcLm2EELi4E23TrivialOffsetCalculatorILi1EjESB_NS0_6memory12LoadWithCastILi1EEENSC_13StoreWithCastILi1EEEEEviT_T0_T2_T3_T4_T5_ --------------------------
	.section	.nv.info._ZN2at6native27unrolled_elementwise_kernelIZZZNS0_15cos_kernel_cudaERNS_18TensorIteratorBaseEENKUlvE0_clEvENKUlvE_clEvEUldE_St5arrayIPcLm2EELi4E23TrivialOffsetCalculatorILi1EjESB_NS0_6memory12LoadWithCastILi1EEENSC_13StoreWithCastILi1EEEEEviT_T0_T2_T3_T4_T5_,"",@"SHT_CUDA_INFO"
	.sectionflags	@""
	.align	4


	//----- nvinfo : EIATTR_CUDA_API_VERSION
	.align		4
        /*0000*/ 	.byte	0x04, 0x37
        /*0002*/ 	.short	(.L_629 - .L_628)
.L_628:
        /*0004*/ 	.word	0x00000082


	//----- nvinfo : EIATTR_SW2861232_WAR
	.align		4
.L_629:
        /*0008*/ 	.byte	0x01, 0x35
	.zero		2


	//----- nvinfo : EIATTR_PARAM_CBANK
	.align		4
        /*000c*/ 	.byte	0x04, 0x0a
        /*000e*/ 	.short	(.L_631 - .L_630)
	.align		4
.L_630:
        /*0010*/ 	.word	index@(.nv.constant0._ZN2at6native27unrolled_elementwise_kernelIZZZNS0_15cos_kernel_cudaERNS_18TensorIteratorBaseEENKUlvE0_clEvENKUlvE_clEvEUldE_St5arrayIPcLm2EELi4E23TrivialOffsetCalculatorILi1EjESB_NS0_6memory12LoadWithCastILi1EEENSC_13StoreWithCastILi1EEEEEviT_T0_T2_T3_T4_T5_)
        /*0014*/ 	.short	0x0160
        /*0016*/ 	.short	0x002c


	//----- nvinfo : EIATTR_CBANK_PARAM_SIZE
	.align		4
.L_631:
        /*0018*/ 	.byte	0x03, 0x19
        /*001a*/ 	.short	0x002c


	//----- nvinfo : EIATTR_KPARAM_INFO
	.align		4
        /*001c*/ 	.byte	0x04, 0x17
        /*001e*/ 	.short	(.L_633 - .L_632)
.L_632:
        /*0020*/ 	.word	0x00000000
        /*0024*/ 	.short	0x0006
        /*0026*/ 	.short	0x0024
        /*0028*/ 	.byte	0x00, 0xf0, 0x21, 0x00


	//----- nvinfo : EIATTR_KPARAM_INFO
	.align		4
.L_633:
        /*002c*/ 	.byte	0x04, 0x17
        /*002e*/ 	.short	(.L_635 - .L_634)
.L_634:
        /*0030*/ 	.word	0x00000000
        /*0034*/ 	.short	0x0005
        /*0036*/ 	.short	0x001c
        /*0038*/ 	.byte	0x00, 0xf0, 0x21, 0x00


	//----- nvinfo : EIATTR_KPARAM_INFO
	.align		4
.L_635:
        /*003c*/ 	.byte	0x04, 0x17
        /*003e*/ 	.short	(.L_637 - .L_636)
.L_636:
        /*0040*/ 	.word	0x00000000
        /*0044*/ 	.short	0x0004
        /*0046*/ 	.short	0x0019
        /*0048*/ 	.byte	0x00, 0xf0, 0x05, 0x00


	//----- nvinfo : EIATTR_KPARAM_INFO
	.align		4
.L_637:
        /*004c*/ 	.byte	0x04, 0x17
        /*004e*/ 	.short	(.L_639 - .L_638)
.L_638:
        /*0050*/ 	.word	0x00000000
        /*0054*/ 	.short	0x0003
        /*0056*/ 	.short	0x0018
        /*0058*/ 	.byte	0x00, 0xf0, 0x05, 0x00


	//----- nvinfo : EIATTR_KPARAM_INFO
	.align		4
.L_639:
        /*005c*/ 	.byte	0x04, 0x17
        /*005e*/ 	.short	(.L_641 - .L_640)
.L_640:
        /*0060*/ 	.word	0x00000000
        /*0064*/ 	.short	0x0002
        /*0066*/ 	.short	0x0008
        /*0068*/ 	.byte	0x00, 0xf0, 0x41, 0x00


	//----- nvinfo : EIATTR_KPARAM_INFO
	.align		4
.L_641:
        /*006c*/ 	.byte	0x04, 0x17
        /*006e*/ 	.short	(.L_643 - .L_642)
.L_642:
        /*0070*/ 	.word	0x00000000
        /*0074*/ 	.short	0x0001
        /*0076*/ 	.short	0x0004
        /*0078*/ 	.byte	0x00, 0xf0, 0x05, 0x00


	//----- nvinfo : EIATTR_KPARAM_INFO
	.align		4
.L_643:
        /*007c*/ 	.byte	0x04, 0x17
        /*007e*/ 	.short	(.L_645 - .L_644)
.L_644:
        /*0080*/ 	.word	0x00000000
        /*0084*/ 	.short	0x0000
        /*0086*/ 	.short	0x0000
        /*0088*/ 	.byte	0x00, 0xf0, 0x11, 0x00


	//----- nvinfo : EIATTR_MAXREG_COUNT
	.align		4
.L_645:
        /*008c*/ 	.byte	0x03, 0x1b
        /*008e*/ 	.short	0x00ff


	//----- nvinfo : EIATTR_EXTERNS
	.align		4
        /*0090*/ 	.byte	0x04, 0x0f
        /*0092*/ 	.short	(.L_647 - .L_646)


	//   ....[0]....
	.align		4
.L_646:
        /*0094*/ 	.word	index@(__assertfail)


	//----- nvinfo : EIATTR_MERCURY_ISA_VERSION
	.align		4
.L_647:
        /*0098*/ 	.byte	0x03, 0x5f
        /*009a*/ 	.short	0x0000


	//----- nvinfo : EIATTR_SYSCALL_OFFSETS
	.align		4
        /*009c*/ 	.byte	0x04, 0x46
        /*009e*/ 	.short	(.L_649 - .L_648)


	//   ....[0]....
.L_648:
        /*00a0*/ 	.word	0x00000fa0


	//   ....[1]....
        /*00a4*/ 	.word	0x00001f50


	//   ....[2]....
        /*00a8*/ 	.word	0x00002f10


	//   ....[3]....
        /*00ac*/ 	.word	0x00003ea0


	//   ....[4]....
        /*00b0*/ 	.word	0x00005c60


	//   ....[5]....
        /*00b4*/ 	.word	0x00006cf0


	//   ....[6]....
        /*00b8*/ 	.word	0x00007d40


	//   ....[7]....
        /*00bc*/ 	.word	0x00008db0


	//----- nvinfo : EIATTR_EXIT_INSTR_OFFSETS
	.align		4
.L_649:
        /*00c0*/ 	.byte	0x04, 0x1c
        /*00c2*/ 	.short	(.L_651 - .L_650)


	//   ....[0]....
.L_650:
        /*00c4*/ 	.word	0x00007de0


	//   ....[1]....
        /*00c8*/ 	.word	0x00007f00


	//   ....[2]....
        /*00cc*/ 	.word	0x00007f40


	//   ....[3]....
        /*00d0*/ 	.word	0x00007fd0


	//   ....[4]....
        /*00d4*/ 	.word	0x00008000


	//   ....[5]....
        /*00d8*/ 	.word	0x00008030


	//   ....[6]....
        /*00dc*/ 	.word	0x000080e0


	//   ....[7]....
        /*00e0*/ 	.word	0x00008140


	//   ....[8]....
        /*00e4*/ 	.word	0x00008200


	//   ....[9]....
        /*00e8*/ 	.word	0x00008270


	//   ....[10]....
        /*00ec*/ 	.word	0x00008290


	//   ....[11]....
        /*00f0*/ 	.word	0x00008350


	//   ....[12]....
        /*00f4*/ 	.word	0x00008380


	//   ....[13]....
        /*00f8*/ 	.word	0x00008530


	//   ....[14]....
        /*00fc*/ 	.word	0x000086b0


	//   ....[15]....
        /*0100*/ 	.word	0x00008710


	//   ....[16]....
        /*0104*/ 	.word	0x000087c0


	//   ....[17]....
        /*0108*/ 	.word	0x00008960


	//   ....[18]....
        /*010c*/ 	.word	0x00008b00


	//   ....[19]....
        /*0110*/ 	.word	0x00008c80


	//   ....[20]....
        /*0114*/ 	.word	0x00008dc0


	//   ....[21]....
        /*0118*/ 	.word	0x00008df0


	//   ....[22]....
        /*011c*/ 	.word	0x00008e20


	//----- nvinfo : EIATTR_MAX_THREADS
	.align		4
.L_651:
        /*0120*/ 	.byte	0x04, 0x05
        /*0122*/ 	.short	(.L_653 - .L_652)
.L_652:
        /*0124*/ 	.word	0x00000080
        /*0128*/ 	.word	0x00000001
        /*012c*/ 	.word	0x00000001


	//----- nvinfo : EIATTR_CRS_STACK_SIZE
	.align		4
.L_653:
        /*0130*/ 	.byte	0x04, 0x1e
        /*0132*/ 	.short	(.L_655 - .L_654)
.L_654:
        /*0134*/ 	.word	0x00000000
.L_655:


//--------------------- .nv.info._ZN2at6native18elementwise_kernelILi128ELi2EZNS0_22gpu_kernel_impl_nocastIZZZNS0_15cos_kernel_cudaERNS_18TensorIteratorBaseEENKUlvE0_clEvENKUlvE_clEvEUldE_EEvS4_RKT_EUliE_EEviT1_ --------------------------
	.section	.nv.info._ZN2at6native18elementwise_kernelILi128ELi2EZNS0_22gpu_kernel_impl_nocastIZZZNS0_15cos_kernel_cudaERNS_18TensorIteratorBaseEENKUlvE0_clEvENKUlvE_clEvEUldE_EEvS4_RKT_EUliE_EEviT1_,"",@"SHT_CUDA_INFO"
	.sectionflags	@""
	.align	4


	//----- nvinfo : EIATTR_CUDA_API_VERSION
	.align		4
        /*0000*/ 	.byte	0x04, 0x37
        /*0002*/ 	.short	(.L_657 - .L_656)
.L_656:
        /*0004*/ 	.word	0x00000082


	//----- nvinfo : EIATTR_SW2861232_WAR
	.align		4
.L_657:
        /*0008*/ 	.byte	0x01, 0x35
	.zero		2


	//----- nvinfo : EIATTR_PARAM_CBANK
	.align		4
        /*000c*/ 	.byte	0x04, 0x0a
        /*000e*/ 	.short	(.L_659 - .L_658)
	.align		4
.L_658:
        /*0010*/ 	.word	index@(.nv.constant0._ZN2at6native18elementwise_kernelILi128ELi2EZNS0_22gpu_kernel_impl_nocastIZZZNS0_15cos_kernel_cudaERNS_18TensorIteratorBaseEENKUlvE0_clEvENKUlvE_clEvEUldE_EEvS4_RKT_EUliE_EEviT1_)
        /*0014*/ 	.short	0x0160
        /*0016*/ 	.short	0x0220


	//----- nvinfo : EIATTR_CBANK_PARAM_SIZE
	.align		4
.L_659:
        /*0018*/ 	.byte	0x03, 0x19
        /*001a*/ 	.short	0x0220


	//----- nvinfo : EIATTR_KPARAM_INFO
	.align		4
        /*001c*/ 	.byte	0x04, 0x17
        /*001e*/ 	.short	(.L_661 - .L_660)
.L_660:
        /*0020*/ 	.word	0x00000000
        /*0024*/ 	.short	0x0001
        /*0026*/ 	.short	0x0008
        /*0028*/ 	.byte	0x00, 0xf0, 0x61, 0x08


	//----- nvinfo : EIATTR_KPARAM_INFO
	.align		4
.L_661:
        /*002c*/ 	.byte	0x04, 0x17
        /*002e*/ 	.short	(.L_663 - .L_662)
.L_662:
        /*0030*/ 	.word	0x00000000
        /*0034*/ 	.short	0x0000
        /*0036*/ 	.short	0x0000
        /*0038*/ 	.byte	0x00, 0xf0, 0x11, 0x00


	//----- nvinfo : EIATTR_MAXREG_COUNT
	.align		4
.L_663:
        /*003c*/ 	.byte	0x03, 0x1b
        /*003e*/ 	.short	0x0080


	//----- nvinfo : EIATTR_MERCURY_ISA_VERSION
	.align		4
        /*0040*/ 	.byte	0x03, 0x5f
        /*0042*/ 	.short	0x0000


	//----- nvinfo : EIATTR_EXIT_INSTR_OFFSETS
	.align		4
        /*0044*/ 	.byte	0x04, 0x1c
        /*0046*/ 	.short	(.L_665 - .L_664)


	//   ....[0]....
.L_664:
        /*0048*/ 	.word	0x00001210


	//   ....[1]....
        /*004c*/ 	.word	0x00002350


	//----- nvinfo : EIATTR_MAX_THREADS
	.align		4
.L_665:
        /*0050*/ 	.byte	0x04, 0x05
        /*0052*/ 	.short	(.L_667 - .L_666)
.L_666:
        /*0054*/ 	.word	0x00000080
        /*0058*/ 	.word	0x00000001
        /*005c*/ 	.word	0x00000001


	//----- nvinfo : EIATTR_CRS_STACK_SIZE
	.align		4
.L_667:
        /*0060*/ 	.byte	0x04, 0x1e
        /*0062*/ 	.short	(.L_669 - .L_668)
.L_668:
        /*0064*/ 	.word	0x00000000
.L_669:


//--------------------- .nv.info._ZN2at6native27unrolled_elementwise_kernelIZZZNS0_15cos_kernel_cudaERNS_18TensorIteratorBaseEENKUlvE0_clEvENKUlvE_clEvEUldE_St5arrayIPcLm2EELi4E23TrivialOffsetCalculatorILi1EjESB_NS0_6memory15LoadWithoutCastENSC_16StoreWithoutCastEEEviT_T0_T2_T3_T4_T5_ --------------------------
	.section	.nv.info._ZN2at6native27unrolled_elementwise_kernelIZZZNS0_15cos_kernel_cudaERNS_18TensorIteratorBaseEENKUlvE0_clEvENKUlvE_clEvEUldE_St5arrayIPcLm2EELi4E23TrivialOffsetCalculatorILi1EjESB_NS0_6memory15LoadWithoutCastENSC_16StoreWithoutCastEEEviT_T0_T2_T3_T4_T5_,"",@"SHT_CUDA_INFO"
	.sectionflags	@""
	.align	4


	//----- nvinfo : EIATTR_CUDA_API_VERSION
	.align		4
        /*0000*/ 	.byte	0x04, 0x37
        /*0002*/ 	.short	(.L_671 - .L_670)
.L_670:
        /*0004*/ 	.word	0x00000082


	//----- nvinfo : EIATTR_SW2861232_WAR
	.align		4
.L_671:
        /*0008*/ 	.byte	0x01, 0x35
	.zero		2


	//----- nvinfo : EIATTR_PARAM_CBANK
	.align		4
        /*000c*/ 	.byte	0x04, 0x0a
        /*000e*/ 	.short	(.L_673 - .L_672)
	.align		4
.L_672:
        /*0010*/ 	.word	index@(.nv.constant0._ZN2at6native27unrolled_elementwise_kernelIZZZNS0_15cos_kernel_cudaERNS_18TensorIteratorBaseEENKUlvE0_clEvENKUlvE_clEvEUldE_St5arrayIPcLm2EELi4E23TrivialOffsetCalculatorILi1EjESB_NS0_6memory15LoadWithoutCastENSC_16StoreWithoutCastEEEviT_T0_T2_T3_T4_T5_)
        /*0014*/ 	.short	0x0160
        /*0016*/ 	.short	0x001c


	//----- nvinfo : EIATTR_CBANK_PARAM_SIZE
	.align		4
.L_673:
        /*0018*/ 	.byte	0x03, 0x19
        /*001a*/ 	.short	0x001c


	//----- nvinfo : EIATTR_KPARAM_INFO
	.align		4
        /*001c*/ 	.byte	0x04, 0x17
        /*001e*/ 	.short	(.L_675 - .L_674)
.L_674:
        /*0020*/ 	.word	0x00000000
        /*0024*/ 	.short	0x0006
        /*0026*/ 	.short	0x001b
        /*0028*/ 	.byte	0x00, 0xf0, 0x05, 0x00


	//----- nvinfo : EIATTR_KPARAM_INFO
	.align		4
.L_675:
        /*002c*/ 	.byte	0x04, 0x17
        /*002e*/ 	.short	(.L_677 - .L_676)
.L_676:
        /*0030*/ 	.word	0x00000000
        /*0034*/ 	.short	0x0005
        /*0036*/ 	.short	0x001a
        /*0038*/ 	.byte	0x00, 0xf0, 0x05, 0x00


	//----- nvinfo : EIATTR_KPARAM_INFO
	.align		4
.L_677:
        /*003c*/ 	.byte	0x04, 0x17
        /*003e*/ 	.short	(.L_679 - .L_678)
.L_678:
        /*0040*/ 	.word	0x00000000
        /*0044*/ 	.short	0x0004
        /*0046*/ 	.short	0x0019
        /*0048*/ 	.byte	0x00, 0xf0, 0x05, 0x00


	//----- nvinfo : EIATTR_KPARAM_INFO
	.align		4
.L_679:
        /*004c*/ 	.byte	0x04, 0x17
        /*004e*/ 	.short	(.L_681 - .L_680)
.L_680:
        /*0050*/ 	.word	0x00000000
        /*0054*/ 	.short	0x0003
        /*0056*/ 	.short	0x0018
        /*0058*/ 	.byte	0x00, 0xf0, 0x05, 0x00


	//----- nvinfo : EIATTR_KPARAM_INFO
	.align		4
.L_681:
        /*005c*/ 	.byte	0x04, 0x17
        /*005e*/ 	.short	(.L_683 - .L_682)
.L_682:
        /*0060*/ 	.word	0x00000000
        /*0064*/ 	.short	0x0002
        /*0066*/ 	.short	0x0008
        /*0068*/ 	.byte	0x00, 0xf0, 0x41, 0x00


	//----- nvinfo : EIATTR_KPARAM_INFO
	.align		4
.L_683:
        /*006c*/ 	.byte	0x04, 0x17
        /*006e*/ 	.short	(.L_685 - .L_684)
.L_684:
        /*0070*/ 	.word	0x00000000
        /*0074*/ 	.short	0x0001
        /*0076*/ 	.short	0x0004
        /*0078*/ 	.byte	0x00, 0xf0, 0x05, 0x00


	//----- nvinfo : EIATTR_KPARAM_INFO
	.align		4
.L_685:
        /*007c*/ 	.byte	0x04, 0x17
        /*007e*/ 	.short	(.L_687 - .L_686)
.L_686:
        /*0080*/ 	.word	0x00000000
        /*0084*/ 	.short	0x0000
        /*0086*/ 	.short	0x0000
        /*0088*/ 	.byte	0x00, 0xf0, 0x11, 0x00


	//----- nvinfo : EIATTR_MAXREG_COUNT
	.align		4
.L_687:
        /*008c*/ 	.byte	0x03, 0x1b
        /*008e*/ 	.short	0x00ff


	//----- nvinfo : EIATTR_MERCURY_ISA_VERSION
	.align		4
        /*0090*/ 	.byte	0x03, 0x5f
        /*0092*/ 	.short	0x0000


	//----- nvinfo : EIATTR_EXIT_INSTR_OFFSETS
	.align		4
        /*0094*/ 	.byte	0x04, 0x1c
        /*0096*/ 	.short	(.L_689 - .L_688)


	//   ....[0]....
.L_688:
        /*0098*/ 	.word	0x00000fa0


	//   ....[1]....
        /*009c*/ 	.word	0x00000ff0


	//----- nvinfo : EIATTR_MAX_THREADS
	.align		4
.L_689:
        /*00a0*/ 	.byte	0x04, 0x05
        /*00a2*/ 	.short	(.L_691 - .L_690)
.L_690:
        /*00a4*/ 	.word	0x00000080
        /*00a8*/ 	.word	0x00000001
        /*00ac*/ 	.word	0x00000001


	//----- nvinfo : EIATTR_CRS_STACK_SIZE
	.align		4
.L_691:
        /*00b0*/ 	.byte	0x04, 0x1e
        /*00b2*/ 	.short	(.L_693 - .L_692)
.L_692:
        /*00b4*/ 	.word	0x00000000
.L_693:


//--------------------- .nv.info._ZN2at6native29vectorized_elementwise_kernelILi2EZZZNS0_15cos_kernel_cudaERNS_18TensorIteratorBaseEENKUlvE0_clEvENKUlvE_clEvEUldE_St5arrayIPcLm2EEEEviT0_T1_ --------------------------
	.section	.nv.info._ZN2at6native29vectorized_elementwise_kernelILi2EZZZNS0_15cos_kernel_cudaERNS_18TensorIteratorBaseEENKUlvE0_clEvENKUlvE_clEvEUldE_St5arrayIPcLm2EEEEviT0_T1_,"",@"SHT_CUDA_INFO"
	.sectionflags	@""
	.align	4


	//----- nvinfo : EIATTR_CUDA_API_VERSION
	.align		4
        /*0000*/ 	.byte	0x04, 0x37
        /*0002*/ 	.short	(.L_695 - .L_694)
.L_694:
        /*0004*/ 	.word	0x00000082


	//----- nvinfo : EIATTR_SW2861232_WAR
	.align		4
.L_695:
        /*0008*/ 	.byte	0x01, 0x35
	.zero		2


	//----- nvinfo : EIATTR_PARAM_CBANK
	.align		4
        /*000c*/ 	.byte	0x04, 0x0a
        /*000e*/ 	.short	(.L_697 - .L_696)
	.align		4
.L_696:
        /*0010*/ 	.word	index@(.nv.constant0._ZN2at6native29vectorized_elementwise_kernelILi2EZZZNS0_15cos_kernel_cudaERNS_18TensorIteratorBaseEENKUlvE0_clEvENKUlvE_clEvEUldE_St5arrayIPcLm2EEEEviT0_T1_)
        /*0014*/ 	.short	0x0160
        /*0016*/ 	.short	0x0018


	//----- nvinfo : EIATTR_CBANK_PARAM_SIZE
	.align		4
.L_697:
        /*0018*/ 	.byte	0x03, 0x19
        /*001a*/ 	.short	0x0018


	//----- nvinfo : EIATTR_KPARAM_INFO
	.align		4
        /*001c*/ 	.byte	0x04, 0x17
        /*001e*/ 	.short	(.L_699 - .L_698)
.L_698:
        /*0020*/ 	.word	0x00000000
        /*0024*/ 	.short	0x0002
        /*0026*/ 	.short	0x0008
        /*0028*/ 	.byte	0x00, 0xf0, 0x41, 0x00


	//----- nvinfo : EIATTR_KPARAM_INFO
	.align		4
.L_699:
        /*002c*/ 	.byte	0x04, 0x17
        /*002e*/ 	.short	(.L_701 - .L_700)
.L_700:
        /*0030*/ 	.word	0x00000000
        /*0034*/ 	.short	0x0001
        /*0036*/ 	.short	0x0004
        /*0038*/ 	.byte	0x00, 0xf0, 0x05, 0x00


	//----- nvinfo : EIATTR_KPARAM_INFO
	.align		4
.L_701:
        /*003c*/ 	.byte	0x04, 0x17
        /*003e*/ 	.short	(.L_703 - .L_702)
.L_702:
        /*0040*/ 	.word	0x00000000
        /*0044*/ 	.short	0x0000
        /*0046*/ 	.short	0x0000
        /*0048*/ 	.byte	0x00, 0xf0, 0x11, 0x00


	//----- nvinfo : EIATTR_MAXREG_COUNT
	.align		4
.L_703:
        /*004c*/ 	.byte	0x03, 0x1b
        /*004e*/ 	.short	0x00ff


	//----- nvinfo : EIATTR_MERCURY_ISA_VERSION
	.align		4
        /*0050*/ 	.byte	0x03, 0x5f
        /*0052*/ 	.short	0x0000


	//----- nvinfo : EIATTR_EXIT_INSTR_OFFSETS
	.align		4
        /*0054*/ 	.byte	0x04, 0x1c
        /*0056*/ 	.short	(.L_705 - .L_704)


	//   ....[0]....
.L_704:
        /*0058*/ 	.word	0x00001650


	//   ....[1]....
        /*005c*/ 	.word	0x00003490


	//   ....[2]....
        /*0060*/ 	.word	0x000034e0


	//----- nvinfo : EIATTR_MAX_THREADS
	.align		4
.L_705:
        /*0064*/ 	.byte	0x04, 0x05
        /*0066*/ 	.short	(.L_707 - .L_706)
.L_706:
        /*0068*/ 	.word	0x00000080
        /*006c*/ 	.word	0x00000001
        /*0070*/ 	.word	0x00000001


	//----- nvinfo : EIATTR_CRS_STACK_SIZE
	.align		4
.L_707:
        /*0074*/ 	.byte	0x04, 0x1e
        /*0076*/ 	.short	(.L_709 - .L_708)
.L_708:
        /*0078*/ 	.word	0x00000000
.L_709:


//--------------------- .nv.info._ZN2at6native29vectorized_elementwise_kernelILi4EZZZNS0_15cos_kernel_cudaERNS_18TensorIteratorBaseEENKUlvE0_clEvENKUlvE_clEvEUldE_St5arrayIPcLm2EEEEviT0_T1_ --------------------------
	.section	.nv.info._ZN2at6native29vectorized_elementwise_kernelILi4EZZZNS0_15cos_kernel_cudaERNS_18TensorIteratorBaseEENKUlvE0_clEvENKUlvE_clEvEUldE_St5arrayIPcLm2EEEEviT0_T1_,"",@"SHT_CUDA_INFO"
	.sectionflags	@""
	.align	4


	//----- nvinfo : EIATTR_CUDA_API_VERSION
	.align		4
        /*0000*/ 	.byte	0x04, 0x37
        /*0002*/ 	.short	(.L_711 - .L_710)
.L_710:
        /*0004*/ 	.word	0x00000082


	//----- nvinfo : EIATTR_SW2861232_WAR
	.align		4
.L_711:
        /*0008*/ 	.byte	0x01, 0x35
	.zero		2


	//----- nvinfo : EIATTR_PARAM_CBANK
	.align		4
        /*000c*/ 	.byte	0x04, 0x0a
        /*000e*/ 	.short	(.L_713 - .L_712)
	.align		4
.L_712:
        /*0010*/ 	.word	index@(.nv.constant0._ZN2at6native29vectorized_elementwise_kernelILi4EZZZNS0_15cos_kernel_cudaERNS_18TensorIteratorBaseEENKUlvE0_clEvENKUlvE_clEvEUldE_St5arrayIPcLm2EEEEviT0_T1_)
        /*0014*/ 	.short	0x0160
        /*0016*/ 	.short	0x0018


	//----- nvinfo : EIATTR_CBANK_PARAM_SIZE
	.align		4
.L_713:
        /*0018*/ 	.byte	0x03, 0x19
        /*001a*/ 	.short	0x0018


	//----- nvinfo : EIATTR_KPARAM_INFO
	.align		4
        /*001c*/ 	.byte	0x04, 0x17
        /*001e*/ 	.short	(.L_715 - .L_714)
.L_714:
        /*0020*/ 	.word	0x00000000
        /*0024*/ 	.short	0x0002
        /*0026*/ 	.short	0x0008
        /*0028*/ 	.byte	0x00, 0xf0, 0x41, 0x00


	//----- nvinfo : EIATTR_KPARAM_INFO
	.align		4
.L_715:
        /*002c*/ 	.byte	0x04, 0x17
        /*002e*/ 	.short	(.L_717 - .L_716)
.L_716:
        /*0030*/ 	.word	0x00000000
        /*0034*/ 	.short	0x0001
        /*0036*/ 	.short	0x0004
        /*0038*/ 	.byte	0x00, 0xf0, 0x05, 0x00


	//----- nvinfo : EIATTR_KPARAM_INFO
	.align		4
.L_717:
        /*003c*/ 	.byte	0x04, 0x17
        /*003e*/ 	.short	(.L_719 - .L_718)
.L_718:
        /*0040*/ 	.word	0x00000000
        /*0044*/ 	.short	0x0000
        /*0046*/ 	.short	0x0000
        /*0048*/ 	.byte	0x00, 0xf0, 0x11, 0x00


	//----- nvinfo : EIATTR_MAXREG_COUNT
	.align		4
.L_719:
        /*004c*/ 	.byte	0x03, 0x1b
        /*004e*/ 	.short	0x00ff


	//----- nvinfo : EIATTR_MERCURY_ISA_VERSION
	.align		4
        /*0050*/ 	.byte	0x03, 0x5f
        /*0052*/ 	.short	0x0000


	//----- nvinfo : EIATTR_EXIT_INSTR_OFFSETS
	.align		4
        /*0054*/ 	.byte	0x04, 0x1c
        /*0056*/ 	.short	(.L_721 - .L_720)


	//   ....[0]....
.L_720:
        /*0058*/ 	.word	0x00001650


	//   ....[1]....
        /*005c*/ 	.word	0x00003490


	//   ....[2]....
        /*0060*/ 	.word	0x000034e0


	//----- nvinfo : EIATTR_MAX_THREADS
	.align		4
.L_721:
        /*0064*/ 	.byte	0x04, 0x05
        /*0066*/ 	.short	(.L_723 - .L_722)
.L_722:
        /*0068*/ 	.word	0x00000080
        /*006c*/ 	.word	0x00000001
        /*0070*/ 	.word	0x00000001


	//----- nvinfo : EIATTR_CRS_STACK_SIZE
	.align		4
.L_723:
        /*0074*/ 	.byte	0x04, 0x1e
        /*0076*/ 	.short	(.L_725 - .L_724)
.L_724:
        /*0078*/ 	.word	0x00000000
.L_725:


//--------------------- .nv.info._ZN2at6native29vectorized_elementwise_kernelILi8EZZZNS0_15cos_kernel_cudaERNS_18TensorIteratorBaseEENKUlvE0_clEvENKUlvE_clEvEUldE_St5arrayIPcLm2EEEEviT0_T1_ --------------------------
	.section	.nv.info._ZN2at6native29vectorized_elementwise_kernelILi8EZZZNS0_15cos_kernel_cudaERNS_18TensorIteratorBaseEENKUlvE0_clEvENKUlvE_clEvEUldE_St5arrayIPcLm2EEEEviT0_T1_,"",@"SHT_CUDA_INFO"
	.sectionflags	@""
	.align	4


	//----- nvinfo : EIATTR_CUDA_API_VERSION
	.align		4
        /*0000*/ 	.byte	0x04, 0x37
        /*0002*/ 	.short	(.L_727 - .L_726)
.L_726:
        /*0004*/ 	.word	0x00000082


	//----- nvinfo : EIATTR_SW2861232_WAR
	.align		4
.L_727:
        /*0008*/ 	.byte	0x01, 0x35
	.zero		2


	//----- nvinfo : EIATTR_PARAM_CBANK
	.align		4
        /*000c*/ 	.byte	0x04, 0x0a
        /*000e*/ 	.short	(.L_729 - .L_728)
	.align		4
.L_728:
        /*0010*/ 	.word	index@(.nv.constant0._ZN2at6native29vectorized_elementwise_kernelILi8EZZZNS0_15cos_kernel_cudaERNS_18TensorIteratorBaseEENKUlvE0_clEvENKUlvE_clEvEUldE_St5arrayIPcLm2EEEEviT0_T1_)
        /*0014*/ 	.short	0x0160
        /*0016*/ 	.short	0x0018


	//----- nvinfo : EIATTR_CBANK_PARAM_SIZE
	.align		4
.L_729:
        /*0018*/ 	.byte	0x03, 0x19
        /*001a*/ 	.short	0x0018


	//----- nvinfo : EIATTR_KPARAM_INFO
	.align		4
        /*001c*/ 	.byte	0x04, 0x17
        /*001e*/ 	.short	(.L_731 - .L_730)
.L_730:
        /*0020*/ 	.word	0x00000000
        /*0024*/ 	.short	0x0002
        /*0026*/ 	.short	0x0008
        /*0028*/ 	.byte	0x00, 0xf0, 0x41, 0x00


	//----- nvinfo : EIATTR_KPARAM_INFO
	.align		4
.L_731:
        /*002c*/ 	.byte	0x04, 0x17
        /*002e*/ 	.short	(.L_733 - .L_732)
.L_732:
        /*0030*/ 	.word	0x00000000
        /*0034*/ 	.short	0x0001
        /*0036*/ 	.short	0x0004
        /*0038*/ 	.byte	0x00, 0xf0, 0x05, 0x00


	//----- nvinfo : EIATTR_KPARAM_INFO
	.align		4
.L_733:
        /*003c*/ 	.byte	0x04, 0x17
        /*003e*/ 	.short	(.L_735 - .L_734)
.L_734:
        /*0040*/ 	.word	0x00000000
        /*0044*/ 	.short	0x0000
        /*0046*/ 	.short	0x0000
        /*0048*/ 	.byte	0x00, 0xf0, 0x11, 0x00


	//----- nvinfo : EIATTR_MAXREG_COUNT
	.align		4
.L_735:
        /*004c*/ 	.byte	0x03, 0x1b
        /*004e*/ 	.short	0x00ff


	//----- nvinfo : EIATTR_MERCURY_ISA_VERSION
	.align		4
        /*0050*/ 	.byte	0x03, 0x5f
        /*0052*/ 	.short	0x0000


	//----- nvinfo : EIATTR_EXIT_INSTR_OFFSETS
	.align		4
        /*0054*/ 	.byte	0x04, 0x1c
        /*0056*/ 	.short	(.L_737 - .L_736)


	//   ....[0]....
.L_736:
        /*0058*/ 	.word	0x00000010


	//----- nvinfo : EIATTR_MAX_THREADS
	.align		4
.L_737:
        /*005c*/ 	.byte	0x04, 0x05
        /*005e*/ 	.short	(.L_739 - .L_738)
.L_738:
        /*0060*/ 	.word	0x00000080
        /*0064*/ 	.word	0x00000001
        /*0068*/ 	.word	0x00000001
.L_739:


//--------------------- .nv.callgraph             --------------------------
	.section	.nv.callgraph,"",@"SHT_CUDA_CALLGRAPH"
	.align	4
	.sectionentsize	8
	.align		4
        /*0000*/ 	.word	0x00000000
	.align		4
        /*0004*/ 	.word	0xffffffff
	.align		4
        /*0008*/ 	.word	index@(_ZN2at6native18elementwise_kernelILi128ELi4EZNS0_15gpu_kernel_implIZZZNS0_15cos_kernel_cudaERNS_18TensorIteratorBaseEENKUlvE0_clEvENKUlvE2_clEvEUlN3c108BFloat16EE_EEvS4_RKT_EUliE_EEviT1_)
	.align		4
        /*000c*/ 	.word	index@(__assertfail)
	.align		4
        /*0010*/ 	.word	index@(_ZN2at6native27unrolled_elementwise_kernelIZZZNS0_15cos_kernel_cudaERNS_18TensorIteratorBaseEENKUlvE0_clEvENKUlvE2_clEvEUlN3c108BFloat16EE_St5arrayIPcLm2EELi4E23TrivialOffsetCalculatorILi1EjESD_NS0_6memory12LoadWithCastILi1EEENSE_13StoreWithCastILi1EEEEEviT_T0_T2_T3_T4_T5_)
	.align		4
        /*0014*/ 	.word	index@(__assertfail)
	.align		4
        /*0018*/ 	.word	index@(_ZN2at6native18elementwise_kernelILi128ELi4EZNS0_15gpu_kernel_implIZZZNS0_15cos_kernel_cudaERNS_18TensorIteratorBaseEENKUlvE0_clEvENKUlvE1_clEvEUlN3c104HalfEE_EEvS4_RKT_EUliE_EEviT1_)
	.align		4
        /*001c*/ 	.word	index@(__assertfail)
	.align		4
        /*0020*/ 	.word	index@(_ZN2at6native27unrolled_elementwise_kernelIZZZNS0_15cos_kernel_cudaERNS_18TensorIteratorBaseEENKUlvE0_clEvENKUlvE1_clEvEUlN3c104HalfEE_St5arrayIPcLm2EELi4E23TrivialOffsetCalculatorILi1EjESD_NS0_6memory12LoadWithCastILi1EEENSE_13StoreWithCastILi1EEEEEviT_T0_T2_T3_T4_T5_)
	.align		4
        /*0024*/ 	.word	index@(__assertfail)
	.align		4
        /*0028*/ 	.word	index@(_ZN2at6native18elementwise_kernelILi128ELi4EZNS0_15gpu_kernel_implIZZZNS0_15cos_kernel_cudaERNS_18TensorIteratorBaseEENKUlvE0_clEvENKUlvE0_clEvEUlfE_EEvS4_RKT_EUliE_EEviT1_)
	.align		4
        /*002c*/ 	.word	index@(__assertfail)
	.align		4
        /*0030*/ 	.word	index@(_ZN2at6native27unrolled_elementwise_kernelIZZZNS0_15cos_kernel_cudaERNS_18TensorIteratorBaseEENKUlvE0_clEvENKUlvE0_clEvEUlfE_St5arrayIPcLm2EELi4E23TrivialOffsetCalculatorILi1EjESB_NS0_6memory12LoadWithCastILi1EEENSC_13StoreWithCastILi1EEEEEviT_T0_T2_T3_T4_T5_)
	.align		4
        /*0034*/ 	.word	index@(__assertfail)
	.align		4
        /*0038*/ 	.word	index@(_ZN2at6native18elementwise_kernelILi128ELi4EZNS0_15gpu_kernel_implIZZZNS0_15cos_kernel_cudaERNS_18TensorIteratorBaseEENKUlvE0_clEvENKUlvE_clEvEUldE_EEvS4_RKT_EUliE_EEviT1_)
	.align		4
        /*003c*/ 	.word	index@(__assertfail)
	.align		4
        /*0040*/ 	.word	index@(_ZN2at6native27unrolled_elementwise_kernelIZZZNS0_15cos_kernel_cudaERNS_18TensorIteratorBaseEENKUlvE0_clEvENKUlvE_clEvEUldE_St5arrayIPcLm2EELi4E23TrivialOffsetCalculatorILi1EjESB_NS0_6memory12LoadWithCastILi1EEENSC_13StoreWithCastILi1EEEEEviT_T0_T2_T3_T4_T5_)
	.align		4
        /*0044*/ 	.word	index@(__assertfail)
	.align		4
        /*0048*/ 	.word	0x00000000
	.align		4
        /*004c*/ 	.word	0xfffffffe
	.align		4
        /*0050*/ 	.word	0x00000000
	.align		4
        /*0054*/ 	.word	0xfffffffd
	.align		4
        /*0058*/ 	.word	0x00000000
	.align		4
        /*005c*/ 	.word	0xfffffffc


//--------------------- .nv.rel.action            --------------------------
	.section	.nv.rel.action,"",@"SHT_CUDA_RELOCINFO"
	.align	8
	.sectionentsize	8
        /*0000*/ 	.byte	0x73, 0x00, 0x00, 0x00, 0x00, 0x00, 0x00, 0x00, 0x00, 0x00, 0x00, 0x11, 0x25, 0x00, 0x05, 0x36


//--------------------- .nv.constant4             --------------------------
	.section	.nv.constant4,"a",@progbits
	.align	8
	.align		8
.nv.constant4:
        /*0000*/ 	.dword	__assertfail
	.align		8
        /*0008*/ 	.dword	__unnamed_1
	.align		8
        /*0010*/ 	.dword	__unnamed_2
	.align		8
        /*0018*/ 	.dword	__unnamed_3
	.align		8
        /*0020*/ 	.dword	__unnamed_4
	.align		8
        /*0028*/ 	.dword	__unnamed_5
	.align		8
        /*0030*/ 	.dword	__unnamed_6
	.align		8
        /*0038*/ 	.dword	__unnamed_7
	.align		8
        /*0040*/ 	.dword	__unnamed_8
	.align		8
        /*0048*/ 	.dword	_ZN57_INTERNAL_cbff1b48_26_UnaryGeometricCosKernel_cu_2ee9eea24cuda3std3__45__cpo5beginE
	.align		8
        /*0050*/ 	.dword	_ZN57_INTERNAL_cbff1b48_26_UnaryGeometricCosKernel_cu_2ee9eea24cuda3std3__45__cpo3endE
	.align		8
        /*0058*/ 	.dword	_ZN57_INTERNAL_cbff1b48_26_UnaryGeometricCosKernel_cu_2ee9eea24cuda3std3__45__cpo6cbeginE
	.align		8
        /*0060*/ 	.dword	_ZN57_INTERNAL_cbff1b48_26_UnaryGeometricCosKernel_cu_2ee9eea24cuda3std3__45__cpo4cendE
	.align		8
        /*0068*/ 	.dword	_ZN57_INTERNAL_cbff1b48_26_UnaryGeometricCosKernel_cu_2ee9eea24cuda3std3__45__cpo6rbeginE
	.align		8
        /*0070*/ 	.dword	_ZN57_INTERNAL_cbff1b48_26_UnaryGeometricCosKernel_cu_2ee9eea24cuda3std3__45__cpo4rendE
	.align		8
        /*0078*/ 	.dword	_ZN57_INTERNAL_cbff1b48_26_UnaryGeometricCosKernel_cu_2ee9eea24cuda3std3__45__cpo7crbeginE
	.align		8
        /*0080*/ 	.dword	_ZN57_INTERNAL_cbff1b48_26_UnaryGeometricCosKernel_cu_2ee9eea24cuda3std3__45__cpo5crendE
	.align		8
        /*0088*/ 	.dword	_ZN57_INTERNAL_cbff1b48_26_UnaryGeometricCosKernel_cu_2ee9eea24cuda3std3__459_GLOBAL__N__cbff1b48_26_UnaryGeometricCosKernel_cu_2ee9eea26ignoreE
	.align		8
        /*0090*/ 	.dword	_ZN57_INTERNAL_cbff1b48_26_UnaryGeometricCosKernel_cu_2ee9eea24cuda3std3__419piecewise_constructE
	.align		8
        /*0098*/ 	.dword	_ZN57_INTERNAL_cbff1b48_26_UnaryGeometricCosKernel_cu_2ee9eea24cuda3std3__48in_placeE
	.align		8
        /*00a0*/ 	.dword	_ZN57_INTERNAL_cbff1b48_26_UnaryGeometricCosKernel_cu_2ee9eea24cuda3std3__420unreachable_sentinelE
	.align		8
        /*00a8*/ 	.dword	_ZN57_INTERNAL_cbff1b48_26_UnaryGeometricCosKernel_cu_2ee9eea24cuda3std6ranges3__45__cpo4swapE
	.align		8
        /*00b0*/ 	.dword	_ZN57_INTERNAL_cbff1b48_26_UnaryGeometricCosKernel_cu_2ee9eea24cuda3std6ranges3__45__cpo9iter_moveE
	.align		8
        /*00b8*/ 	.dword	_ZN57_INTERNAL_cbff1b48_26_UnaryGeometricCosKernel_cu_2ee9eea24cuda3std6ranges3__45__cpo5beginE
	.align		8
        /*00c0*/ 	.dword	_ZN57_INTERNAL_cbff1b48_26_UnaryGeometricCosKernel_cu_2ee9eea24cuda3std6ranges3__45__cpo3endE
	.align		8
        /*00c8*/ 	.dword	_ZN57_INTERNAL_cbff1b48_26_UnaryGeometricCosKernel_cu_2ee9eea24cuda3std6ranges3__45__cpo6cbeginE
	.align		8
        /*00d0*/ 	.dword	_ZN57_INTERNAL_cbff1b48_26_UnaryGeometricCosKernel_cu_2ee9eea24cuda3std6ranges3__45__cpo4cendE
	.align		8
        /*00d8*/ 	.dword	_ZN57_INTERNAL_cbff1b48_26_UnaryGeometricCosKernel_cu_2ee9eea24cuda3std6ranges3__45__cpo7advanceE
	.align		8
        /*00e0*/ 	.dword	_ZN57_INTERNAL_cbff1b48_26_UnaryGeometricCosKernel_cu_2ee9eea24cuda3std6ranges3__45__cpo9iter_swapE
	.align		8
        /*00e8*/ 	.dword	_ZN57_INTERNAL_cbff1b48_26_UnaryGeometricCosKernel_cu_2ee9eea24cuda3std6ranges3__45__cpo4nextE
	.align		8
        /*00f0*/ 	.dword	_ZN57_INTERNAL_cbff1b48_26_UnaryGeometricCosKernel_cu_2ee9eea24cuda3std6ranges3__45__cpo4prevE
	.align		8
        /*00f8*/ 	.dword	_ZN57_INTERNAL_cbff1b48_26_UnaryGeometricCosKernel_cu_2ee9eea24cuda3std6ranges3__45__cpo4dataE
	.align		8
        /*0100*/ 	.dword	_ZN57_INTERNAL_cbff1b48_26_UnaryGeometricCosKernel_cu_2ee9eea24cuda3std6ranges3__45__cpo5cdataE
	.align		8
        /*0108*/ 	.dword	_ZN57_INTERNAL_cbff1b48_26_UnaryGeometricCosKernel_cu_2ee9eea24cuda3std6ranges3__45__cpo4sizeE
	.align		8
        /*0110*/ 	.dword	_ZN57_INTERNAL_cbff1b48_26_UnaryGeometricCosKernel_cu_2ee9eea24cuda3std6ranges3__45__cpo5ssizeE
	.align		8
        /*0118*/ 	.dword	_ZN57_INTERNAL_cbff1b48_26_UnaryGeometricCosKernel_cu_2ee9eea24cuda3std6ranges3__45__cpo8distanceE
	.align		8
        /*0120*/ 	.dword	_ZN57_INTERNAL_cbff1b48_26_UnaryGeometricCosKernel_cu_2ee9eea26thrust23THRUST_300001_SM_800_NS6system6detail10sequential3seqE
	.align		8
        /*0128*/ 	.dword	$str$6
	.align		8
        /*0130*/ 	.dword	$str$7
	.align		8
        /*0138*/ 	.dword	__cudart_sin_cos_coeffs
	.align		8
        /*0140*/ 	.dword	__cudart_i2opi_d


//--------------------- .nv.constant2._ZN2at6native18elementwise_kernelILi128ELi4EZNS0_15gpu_kernel_implIZZZNS0_15cos_kernel_cudaERNS_18TensorIteratorBaseEENKUlvE0_clEvENKUlvE2_clEvEUlN3c108BFloat16EE_EEvS4_RKT_EUliE_EEviT1_ --------------------------
	.section	.nv.constant2._ZN2at6native18elementwise_kernelILi128ELi4EZNS0_15gpu_kernel_implIZZZNS0_15cos_kernel_cudaERNS_18TensorIteratorBaseEENKUlvE0_clEvENKUlvE2_clEvEUlN3c108BFloat16EE_EEvS4_RKT_EUliE_EEviT1_,"a",@progbits
	.sectionflags	@""
	.align	4
.nv.constant2._ZN2at6native18elementwise_kernelILi128ELi4EZNS0_15gpu_kernel_implIZZZNS0_15cos_kernel_cudaERNS_18TensorIteratorBaseEENKUlvE0_clEvENKUlvE2_clEvEUlN3c108BFloat16EE_EEvS4_RKT_EUliE_EEviT1_:
        /*0000*/ 	.byte	0x00, 0x00, 0x00, 0xf0, 0xff, 0xff, 0x0f, 0x38


//--------------------- .nv.constant0._ZN2at6native18elementwise_kernelILi128ELi4EZNS0_15gpu_kernel_implIZZZNS0_15cos_kernel_cudaERNS_18TensorIteratorBaseEENKUlvE0_clEvENKUlvE2_clEvEUlN3c108BFloat16EE_EEvS4_RKT_EUliE_EEviT1_ --------------------------
	.section	.nv.constant0._ZN2at6native18elementwise_kernelILi128ELi4EZNS0_15gpu_kernel_implIZZZNS0_15cos_kernel_cudaERNS_18TensorIteratorBaseEENKUlvE0_clEvENKUlvE2_clEvEUlN3c108BFloat16EE_EEvS4_RKT_EUliE_EEviT1_,"a",@progbits
	.sectionflags	@""
	.align	4
.nv.constant0._ZN2at6native18elementwise_kernelILi128ELi4EZNS0_15gpu_kernel_implIZZZNS0_15cos_kernel_cudaERNS_18TensorIteratorBaseEENKUlvE0_clEvENKUlvE2_clEvEUlN3c108BFloat16EE_EEvS4_RKT_EUliE_EEviT1_:
	.zero		896


//--------------------- .nv.constant2._ZN2at6native27unrolled_elementwise_kernelIZZZNS0_15cos_kernel_cudaERNS_18TensorIteratorBaseEENKUlvE0_clEvENKUlvE2_clEvEUlN3c108BFloat16EE_St5arrayIPcLm2EELi4E23TrivialOffsetCalculatorILi1EjESD_NS0_6memory12LoadWithCastILi1EEENSE_13StoreWithCastILi1EEEEEviT_T0_T2_T3_T4_T5_ --------------------------
	.section	.nv.constant2._ZN2at6native27unrolled_elementwise_kernelIZZZNS0_15cos_kernel_cudaERNS_18TensorIteratorBaseEENKUlvE0_clEvENKUlvE2_clEvEUlN3c108BFloat16EE_St5arrayIPcLm2EELi4E23TrivialOffsetCalculatorILi1EjESD_NS0_6memory12LoadWithCastILi1EEENSE_13StoreWithCastILi1EEEEEviT_T0_T2_T3_T4_T5_,"a",@progbits
	.sectionflags	@""
	.align	4
.nv.constant2._ZN2at6native27unrolled_elementwise_kernelIZZZNS0_15cos_kernel_cudaERNS_18TensorIteratorBaseEENKUlvE0_clEvENKUlvE2_clEvEUlN3c108BFloat16EE_St5arrayIPcLm2EELi4E23TrivialOffsetCalculatorILi1EjESD_NS0_6memory12LoadWithCastILi1EEENSE_13StoreWithCastILi1EEEEEviT_T0_T2_T3_T4_T5_:
        /*0000*/ 	.byte	0x00, 0x00, 0x00, 0xf0, 0xff, 0xff, 0x0f, 0x38


//--------------------- .nv.constant0._ZN2at6native27unrolled_elementwise_kernelIZZZNS0_15cos_kernel_cudaERNS_18TensorIteratorBaseEENKUlvE0_clEvENKUlvE2_clEvEUlN3c108BFloat16EE_St5arrayIPcLm2EELi4E23TrivialOffsetCalculatorILi1EjESD_NS0_6memory12LoadWithCastILi1EEENSE_13StoreWithCastILi1EEEEEviT_T0_T2_T3_T4_T5_ --------------------------
	.section	.nv.constant0._ZN2at6native27unrolled_elementwise_kernelIZZZNS0_15cos_kernel_cudaERNS_18TensorIteratorBaseEENKUlvE0_clEvENKUlvE2_clEvEUlN3c108BFloat16EE_St5arrayIPcLm2EELi4E23TrivialOffsetCalculatorILi1EjESD_NS0_6memory12LoadWithCastILi1EEENSE_13StoreWithCastILi1EEEEEviT_T0_T2_T3_T4_T5_,"a",@progbits
	.sectionflags	@""
	.align	4
.nv.constant0._ZN2at6native27unrolled_elementwise_kernelIZZZNS0_15cos_kernel_cudaERNS_18TensorIteratorBaseEENKUlvE0_clEvENKUlvE2_clEvEUlN3c108BFloat16EE_St5arrayIPcLm2EELi4E23TrivialOffsetCalculatorILi1EjESD_NS0_6memory12LoadWithCastILi1EEENSE_13StoreWithCastILi1EEEEEviT_T0_T2_T3_T4_T5_:
	.zero		396


//--------------------- .nv.constant0._ZN2at6native18elementwise_kernelILi128ELi4EZNS0_22gpu_kernel_impl_nocastIZZZNS0_15cos_kernel_cudaERNS_18TensorIteratorBaseEENKUlvE0_clEvENKUlvE2_clEvEUlN3c108BFloat16EE_EEvS4_RKT_EUliE_EEviT1_ --------------------------
	.section	.nv.constant0._ZN2at6native18elementwise_kernelILi128ELi4EZNS0_22gpu_kernel_impl_nocastIZZZNS0_15cos_kernel_cudaERNS_18TensorIteratorBaseEENKUlvE0_clEvENKUlvE2_clEvEUlN3c108BFloat16EE_EEvS4_RKT_EUliE_EEviT1_,"a",@progbits
	.sectionflags	@""
	.align	4
.nv.constant0._ZN2at6native18elementwise_kernelILi128ELi4EZNS0_22gpu_kernel_impl_nocastIZZZNS0_15cos_kernel_cudaERNS_18TensorIteratorBaseEENKUlvE0_clEvENKUlvE2_clEvEUlN3c108BFloat16EE_EEvS4_RKT_EUliE_EEviT1_:
	.zero		896


//--------------------- .nv.constant0._ZN2at6native27unrolled_elementwise_kernelIZZZNS0_15cos_kernel_cudaERNS_18TensorIteratorBaseEENKUlvE0_clEvENKUlvE2_clEvEUlN3c108BFloat16EE_St5arrayIPcLm2EELi4E23TrivialOffsetCalculatorILi1EjESD_NS0_6memory15LoadWithoutCastENSE_16StoreWithoutCastEEEviT_T0_T2_T3_T4_T5_ --------------------------
	.section	.nv.constant0._ZN2at6native27unrolled_elementwise_kernelIZZZNS0_15cos_kernel_cudaERNS_18TensorIteratorBaseEENKUlvE0_clEvENKUlvE2_clEvEUlN3c108BFloat16EE_St5arrayIPcLm2EELi4E23TrivialOffsetCalculatorILi1EjESD_NS0_6memory15LoadWithoutCastENSE_16StoreWithoutCastEEEviT_T0_T2_T3_T4_T5_,"a",@progbits
	.sectionflags	@""
	.align	4
.nv.constant0._ZN2at6native27unrolled_elementwise_kernelIZZZNS0_15cos_kernel_cudaERNS_18TensorIteratorBaseEENKUlvE0_clEvENKUlvE2_clEvEUlN3c108BFloat16EE_St5arrayIPcLm2EELi4E23TrivialOffsetCalculatorILi1EjESD_NS0_6memory15LoadWithoutCastENSE_16StoreWithoutCastEEEviT_T0_T2_T3_T4_T5_:
	.zero		380


//--------------------- .nv.constant0._ZN2at6native29vectorized_elementwise_kernelILi2EZZZNS0_15cos_kernel_cudaERNS_18TensorIteratorBaseEENKUlvE0_clEvENKUlvE2_clEvEUlN3c108BFloat16EE_St5arrayIPcLm2EEEEviT0_T1_ --------------------------
	.section	.nv.constant0._ZN2at6native29vectorized_elementwise_kernelILi2EZZZNS0_15cos_kernel_cudaERNS_18TensorIteratorBaseEENKUlvE0_clEvENKUlvE2_clEvEUlN3c108BFloat16EE_St5arrayIPcLm2EEEEviT0_T1_,"a",@progbits
	.sectionflags	@""
	.align	4
.nv.constant0._ZN2at6native29vectorized_elementwise_kernelILi2EZZZNS0_15cos_kernel_cudaERNS_18TensorIteratorBaseEENKUlvE0_clEvENKUlvE2_clEvEUlN3c108BFloat16EE_St5arrayIPcLm2EEEEviT0_T1_:
	.zero		376


//--------------------- .nv.constant0._ZN2at6native29vectorized_elementwise_kernelILi4EZZZNS0_15cos_kernel_cudaERNS_18TensorIteratorBaseEENKUlvE0_clEvENKUlvE2_clEvEUlN3c108BFloat16EE_St5arrayIPcLm2EEEEviT0_T1_ --------------------------
	.section	.nv.constant0._ZN2at6native29vectorized_elementwise_kernelILi4EZZZNS0_15cos_kernel_cudaERNS_18TensorIteratorBaseEENKUlvE0_clEvENKUlvE2_clEvEUlN3c108BFloat16EE_St5arrayIPcLm2EEEEviT0_T1_,"a",@progbits
	.sectionflags	@""
	.align	4
.nv.constant0._ZN2at6native29vectorized_elementwise_kernelILi4EZZZNS0_15cos_kernel_cudaERNS_18TensorIteratorBaseEENKUlvE0_clEvENKUlvE2_clEvEUlN3c108BFloat16EE_St5arrayIPcLm2EEEEviT0_T1_:
	.zero		376


//--------------------- .nv.constant0._ZN2at6native29vectorized_elementwise_kernelILi8EZZZNS0_15cos_kernel_cudaERNS_18TensorIteratorBaseEENKUlvE0_clEvENKUlvE2_clEvEUlN3c108BFloat16EE_St5arrayIPcLm2EEEEviT0_T1_ --------------------------
	.section	.nv.constant0._ZN2at6native29vectorized_elementwise_kernelILi8EZZZNS0_15cos_kernel_cudaERNS_18TensorIteratorBaseEENKUlvE0_clEvENKUlvE2_clEvEUlN3c108BFloat16EE_St5arrayIPcLm2EEEEviT0_T1_,"a",@progbits
	.sectionflags	@""
	.align	4
.nv.constant0._ZN2at6native29vectorized_elementwise_kernelILi8EZZZNS0_15cos_kernel_cudaERNS_18TensorIteratorBaseEENKUlvE0_clEvENKUlvE2_clEvEUlN3c108BFloat16EE_St5arrayIPcLm2EEEEviT0_T1_:
	.zero		376


//--------------------- .nv.constant2._ZN2at6native18elementwise_kernelILi128ELi4EZNS0_15gpu_kernel_implIZZZNS0_15cos_kernel_cudaERNS_18TensorIteratorBaseEENKUlvE0_clEvENKUlvE1_clEvEUlN3c104HalfEE_EEvS4_RKT_EUliE_EEviT1_ --------------------------
	.section	.nv.constant2._ZN2at6native18elementwise_kernelILi128ELi4EZNS0_15gpu_kernel_implIZZZNS0_15cos_kernel_cudaERNS_18TensorIteratorBaseEENKUlvE0_clEvENKUlvE1_clEvEUlN3c104HalfEE_EEvS4_RKT_EUliE_EEviT1_,"a",@progbits
	.sectionflags	@""
	.align	4
.nv.constant2._ZN2at6native18elementwise_kernelILi128ELi4EZNS0_15gpu_kernel_implIZZZNS0_15cos_kernel_cudaERNS_18TensorIteratorBaseEENKUlvE0_clEvENKUlvE1_clEvEUlN3c104HalfEE_EEvS4_RKT_EUliE_EEviT1_:
        /*0000*/ 	.byte	0x00, 0x00, 0x00, 0xf0, 0xff, 0xff, 0x0f, 0x38


//--------------------- .nv.constant0._ZN2at6native18elementwise_kernelILi128ELi4EZNS0_15gpu_kernel_implIZZZNS0_15cos_kernel_cudaERNS_18TensorIteratorBaseEENKUlvE0_clEvENKUlvE1_clEvEUlN3c104HalfEE_EEvS4_RKT_EUliE_EEviT1_ --------------------------
	.section	.nv.constant0._ZN2at6native18elementwise_kernelILi128ELi4EZNS0_15gpu_kernel_implIZZZNS0_15cos_kernel_cudaERNS_18TensorIteratorBaseEENKUlvE0_clEvENKUlvE1_clEvEUlN3c104HalfEE_EEvS4_RKT_EUliE_EEviT1_,"a",@progbits
	.sectionflags	@""
	.align	4
.nv.constant0._ZN2at6native18elementwise_kernelILi128ELi4EZNS0_15gpu_kernel_implIZZZNS0_15cos_kernel_cudaERNS_18TensorIteratorBaseEENKUlvE0_clEvENKUlvE1_clEvEUlN3c104HalfEE_EEvS4_RKT_EUliE_EEviT1_:
	.zero		896


//--------------------- .nv.constant2._ZN2at6native27unrolled_elementwise_kernelIZZZNS0_15cos_kernel_cudaERNS_18TensorIteratorBaseEENKUlvE0_clEvENKUlvE1_clEvEUlN3c104HalfEE_St5arrayIPcLm2EELi4E23TrivialOffsetCalculatorILi1EjESD_NS0_6memory12LoadWithCastILi1EEENSE_13StoreWithCastILi1EEEEEviT_T0_T2_T3_T4_T5_ --------------------------
	.section	.nv.constant2._ZN2at6native27unrolled_elementwise_kernelIZZZNS0_15cos_kernel_cudaERNS_18TensorIteratorBaseEENKUlvE0_clEvENKUlvE1_clEvEUlN3c104HalfEE_St5arrayIPcLm2EELi4E23TrivialOffsetCalculatorILi1EjESD_NS0_6memory12LoadWithCastILi1EEENSE_13StoreWithCastILi1EEEEEviT_T0_T2_T3_T4_T5_,"a",@progbits
	.sectionflags	@""
	.align	4
.nv.constant2._ZN2at6native27unrolled_elementwise_kernelIZZZNS0_15cos_kernel_cudaERNS_18TensorIteratorBaseEENKUlvE0_clEvENKUlvE1_clEvEUlN3c104HalfEE_St5arrayIPcLm2EELi4E23TrivialOffsetCalculatorILi1EjESD_NS0_6memory12LoadWithCastILi1EEENSE_13StoreWithCastILi1EEEEEviT_T0_T2_T3_T4_T5_:
        /*0000*/ 	.byte	0x00, 0x00, 0x00, 0xf0, 0xff, 0xff, 0x0f, 0x38


//--------------------- .nv.constant0._ZN2at6native27unrolled_elementwise_kernelIZZZNS0_15cos_kernel_cudaERNS_18TensorIteratorBaseEENKUlvE0_clEvENKUlvE1_clEvEUlN3c104HalfEE_St5arrayIPcLm2EELi4E23TrivialOffsetCalculatorILi1EjESD_NS0_6memory12LoadWithCastILi1EEENSE_13StoreWithCastILi1EEEEEviT_T0_T2_T3_T4_T5_ --------------------------
	.section	.nv.constant0._ZN2at6native27unrolled_elementwise_kernelIZZZNS0_15cos_kernel_cudaERNS_18TensorIteratorBaseEENKUlvE0_clEvENKUlvE1_clEvEUlN3c104HalfEE_St5arrayIPcLm2EELi4E23TrivialOffsetCalculatorILi1EjESD_NS0_6memory12LoadWithCastILi1EEENSE_13StoreWithCastILi1EEEEEviT_T0_T2_T3_T4_T5_,"a",@progbits
	.sectionflags	@""
	.align	4
.nv.constant0._ZN2at6native27unrolled_elementwise_kernelIZZZNS0_15cos_kernel_cudaERNS_18TensorIteratorBaseEENKUlvE0_clEvENKUlvE1_clEvEUlN3c104HalfEE_St5arrayIPcLm2EELi4E23TrivialOffsetCalculatorILi1EjESD_NS0_6memory12LoadWithCastILi1EEENSE_13StoreWithCastILi1EEEEEviT_T0_T2_T3_T4_T5_:
	.zero		396


//--------------------- .nv.constant0._ZN2at6native18elementwise_kernelILi128ELi4EZNS0_22gpu_kernel_impl_nocastIZZZNS0_15cos_kernel_cudaERNS_18TensorIteratorBaseEENKUlvE0_clEvENKUlvE1_clEvEUlN3c104HalfEE_EEvS4_RKT_EUliE_EEviT1_ --------------------------
	.section	.nv.constant0._ZN2at6native18elementwise_kernelILi128ELi4EZNS0_22gpu_kernel_impl_nocastIZZZNS0_15cos_kernel_cudaERNS_18TensorIteratorBaseEENKUlvE0_clEvENKUlvE1_clEvEUlN3c104HalfEE_EEvS4_RKT_EUliE_EEviT1_,"a",@progbits
	.sectionflags	@""
	.align	4
.nv.constant0._ZN2at6native18elementwise_kernelILi128ELi4EZNS0_22gpu_kernel_impl_nocastIZZZNS0_15cos_kernel_cudaERNS_18TensorIteratorBaseEENKUlvE0_clEvENKUlvE1_clEvEUlN3c104HalfEE_EEvS4_RKT_EUliE_EEviT1_:
	.zero		896


//--------------------- .nv.constant0._ZN2at6native27unrolled_elementwise_kernelIZZZNS0_15cos_kernel_cudaERNS_18TensorIteratorBaseEENKUlvE0_clEvENKUlvE1_clEvEUlN3c104HalfEE_St5arrayIPcLm2EELi4E23TrivialOffsetCalculatorILi1EjESD_NS0_6memory15LoadWithoutCastENSE_16StoreWithoutCastEEEviT_T0_T2_T3_T4_T5_ --------------------------
	.section	.nv.constant0._ZN2at6native27unrolled_elementwise_kernelIZZZNS0_15cos_kernel_cudaERNS_18TensorIteratorBaseEENKUlvE0_clEvENKUlvE1_clEvEUlN3c104HalfEE_St5arrayIPcLm2EELi4E23TrivialOffsetCalculatorILi1EjESD_NS0_6memory15LoadWithoutCastENSE_16StoreWithoutCastEEEviT_T0_T2_T3_T4_T5_,"a",@progbits
	.sectionflags	@""
	.align	4
.nv.constant0._ZN2at6native27unrolled_elementwise_kernelIZZZNS0_15cos_kernel_cudaERNS_18TensorIteratorBaseEENKUlvE0_clEvENKUlvE1_clEvEUlN3c104HalfEE_St5arrayIPcLm2EELi4E23TrivialOffsetCalculatorILi1EjESD_NS0_6memory15LoadWithoutCastENSE_16StoreWithoutCastEEEviT_T0_T2_T3_T4_T5_:
	.zero		380


//--------------------- .nv.constant0._ZN2at6native29vectorized_elementwise_kernelILi2EZZZNS0_15cos_kernel_cudaERNS_18TensorIteratorBaseEENKUlvE0_clEvENKUlvE1_clEvEUlN3c104HalfEE_St5arrayIPcLm2EEEEviT0_T1_ --------------------------
	.section	.nv.constant0._ZN2at6native29vectorized_elementwise_kernelILi2EZZZNS0_15cos_kernel_cudaERNS_18TensorIteratorBaseEENKUlvE0_clEvENKUlvE1_clEvEUlN3c104HalfEE_St5arrayIPcLm2EEEEviT0_T1_,"a",@progbits
	.sectionflags	@""
	.align	4
.nv.constant0._ZN2at6native29vectorized_elementwise_kernelILi2EZZZNS0_15cos_kernel_cudaERNS_18TensorIteratorBaseEENKUlvE0_clEvENKUlvE1_clEvEUlN3c104HalfEE_St5arrayIPcLm2EEEEviT0_T1_:
	.zero		376


//--------------------- .nv.constant0._ZN2at6native29vectorized_elementwise_kernelILi4EZZZNS0_15cos_kernel_cudaERNS_18TensorIteratorBaseEENKUlvE0_clEvENKUlvE1_clEvEUlN3c104HalfEE_St5arrayIPcLm2EEEEviT0_T1_ --------------------------
	.section	.nv.constant0._ZN2at6native29vectorized_elementwise_kernelILi4EZZZNS0_15cos_kernel_cudaERNS_18TensorIteratorBaseEENKUlvE0_clEvENKUlvE1_clEvEUlN3c104HalfEE_St5arrayIPcLm2EEEEviT0_T1_,"a",@progbits
	.sectionflags	@""
	.align	4
.nv.constant0._ZN2at6native29vectorized_elementwise_kernelILi4EZZZNS0_15cos_kernel_cudaERNS_18TensorIteratorBaseEENKUlvE0_clEvENKUlvE1_clEvEUlN3c104HalfEE_St5arrayIPcLm2EEEEviT0_T1_:
	.zero		376


//--------------------- .nv.constant0._ZN2at6native29vectorized_elementwise_kernelILi8EZZZNS0_15cos_kernel_cudaERNS_18TensorIteratorBaseEENKUlvE0_clEvENKUlvE1_clEvEUlN3c104HalfEE_St5arrayIPcLm2EEEEviT0_T1_ --------------------------
	.section	.nv.constant0._ZN2at6native29vectorized_elementwise_kernelILi8EZZZNS0_15cos_kernel_cudaERNS_18TensorIteratorBaseEENKUlvE0_clEvENKUlvE1_clEvEUlN3c104HalfEE_St5arrayIPcLm2EEEEviT0_T1_,"a",@progbits
	.sectionflags	@""
	.align	4
.nv.constant0._ZN2at6native29vectorized_elementwise_kernelILi8EZZZNS0_15cos_kernel_cudaERNS_18TensorIteratorBaseEENKUlvE0_clEvENKUlvE1_clEvEUlN3c104HalfEE_St5arrayIPcLm2EEEEviT0_T1_:
	.zero		376


//--------------------- .nv.constant2._ZN2at6native18elementwise_kernelILi128ELi4EZNS0_15gpu_kernel_implIZZZNS0_15cos_kernel_cudaERNS_18TensorIteratorBaseEENKUlvE0_clEvENKUlvE0_clEvEUlfE_EEvS4_RKT_EUliE_EEviT1_ --------------------------
	.section	.nv.constant2._ZN2at6native18elementwise_kernelILi128ELi4EZNS0_15gpu_kernel_implIZZZNS0_15cos_kernel_cudaERNS_18TensorIteratorBaseEENKUlvE0_clEvENKUlvE0_clEvEUlfE_EEvS4_RKT_EUliE_EEviT1_,"a",@progbits
	.sectionflags	@""
	.align	4
.nv.constant2._ZN2at6native18elementwise_kernelILi128ELi4EZNS0_15gpu_kernel_implIZZZNS0_15cos_kernel_cudaERNS_18TensorIteratorBaseEENKUlvE0_clEvENKUlvE0_clEvEUlfE_EEvS4_RKT_EUliE_EEviT1_:
        /*0000*/ 	.byte	0x00, 0x00, 0x00, 0xf0, 0xff, 0xff, 0x0f, 0x38


//--------------------- .nv.constant0._ZN2at6native18elementwise_kernelILi128ELi4EZNS0_15gpu_kernel_implIZZZNS0_15cos_kernel_cudaERNS_18TensorIteratorBaseEENKUlvE0_clEvENKUlvE0_clEvEUlfE_EEvS4_RKT_EUliE_EEviT1_ --------------------------
	.section	.nv.constant0._ZN2at6native18elementwise_kernelILi128ELi4EZNS0_15gpu_kernel_implIZZZNS0_15cos_kernel_cudaERNS_18TensorIteratorBaseEENKUlvE0_clEvENKUlvE0_clEvEUlfE_EEvS4_RKT_EUliE_EEviT1_,"a",@progbits
	.sectionflags	@""
	.align	4
.nv.constant0._ZN2at6native18elementwise_kernelILi128ELi4EZNS0_15gpu_kernel_implIZZZNS0_15cos_kernel_cudaERNS_18TensorIteratorBaseEENKUlvE0_clEvENKUlvE0_clEvEUlfE_EEvS4_RKT_EUliE_EEviT1_:
	.zero		896


//--------------------- .nv.constant2._ZN2at6native27unrolled_elementwise_kernelIZZZNS0_15cos_kernel_cudaERNS_18TensorIteratorBaseEENKUlvE0_clEvENKUlvE0_clEvEUlfE_St5arrayIPcLm2EELi4E23TrivialOffsetCalculatorILi1EjESB_NS0_6memory12LoadWithCastILi1EEENSC_13StoreWithCastILi1EEEEEviT_T0_T2_T3_T4_T5_ --------------------------
	.section	.nv.constant2._ZN2at6native27unrolled_elementwise_kernelIZZZNS0_15cos_kernel_cudaERNS_18TensorIteratorBaseEENKUlvE0_clEvENKUlvE0_clEvEUlfE_St5arrayIPcLm2EELi4E23TrivialOffsetCalculatorILi1EjESB_NS0_6memory12LoadWithCastILi1EEENSC_13StoreWithCastILi1EEEEEviT_T0_T2_T3_T4_T5_,"a",@progbits
	.sectionflags	@""
	.align	4
.nv.constant2._ZN2at6native27unrolled_elementwise_kernelIZZZNS0_15cos_kernel_cudaERNS_18TensorIteratorBaseEENKUlvE0_clEvENKUlvE0_clEvEUlfE_St5arrayIPcLm2EELi4E23TrivialOffsetCalculatorILi1EjESB_NS0_6memory12LoadWithCastILi1EEENSC_13StoreWithCastILi1EEEEEviT_T0_T2_T3_T4_T5_:
        /*0000*/ 	.byte	0x00, 0x00, 0x00, 0xf0, 0xff, 0xff, 0x0f, 0x38


//--------------------- .nv.constant0._ZN2at6native27unrolled_elementwise_kernelIZZZNS0_15cos_kernel_cudaERNS_18TensorIteratorBaseEENKUlvE0_clEvENKUlvE0_clEvEUlfE_St5arrayIPcLm2EELi4E23TrivialOffsetCalculatorILi1EjESB_NS0_6memory12LoadWithCastILi1EEENSC_13StoreWithCastILi1EEEEEviT_T0_T2_T3_T4_T5_ --------------------------
	.section	.nv.constant0._ZN2at6native27unrolled_elementwise_kernelIZZZNS0_15cos_kernel_cudaERNS_18TensorIteratorBaseEENKUlvE0_clEvENKUlvE0_clEvEUlfE_St5arrayIPcLm2EELi4E23TrivialOffsetCalculatorILi1EjESB_NS0_6memory12LoadWithCastILi1EEENSC_13StoreWithCastILi1EEEEEviT_T0_T2_T3_T4_T5_,"a",@progbits
	.sectionflags	@""
	.align	4
.nv.constant0._ZN2at6native27unrolled_elementwise_kernelIZZZNS0_15cos_kernel_cudaERNS_18TensorIteratorBaseEENKUlvE0_clEvENKUlvE0_clEvEUlfE_St5arrayIPcLm2EELi4E23TrivialOffsetCalculatorILi1EjESB_NS0_6memory12LoadWithCastILi1EEENSC_13StoreWithCastILi1EEEEEviT_T0_T2_T3_T4_T5_:
	.zero		396


//--------------------- .nv.constant0._ZN2at6native18elementwise_kernelILi128ELi2EZNS0_22gpu_kernel_impl_nocastIZZZNS0_15cos_kernel_cudaERNS_18TensorIteratorBaseEENKUlvE0_clEvENKUlvE0_clEvEUlfE_EEvS4_RKT_EUliE_EEviT1_ --------------------------
	.section	.nv.constant0._ZN2at6native18elementwise_kernelILi128ELi2EZNS0_22gpu_kernel_impl_nocastIZZZNS0_15cos_kernel_cudaERNS_18TensorIteratorBaseEENKUlvE0_clEvENKUlvE0_clEvEUlfE_EEvS4_RKT_EUliE_EEviT1_,"a",@progbits
	.sectionflags	@""
	.align	4
.nv.constant0._ZN2at6native18elementwise_kernelILi128ELi2EZNS0_22gpu_kernel_impl_nocastIZZZNS0_15cos_kernel_cudaERNS_18TensorIteratorBaseEENKUlvE0_clEvENKUlvE0_clEvEUlfE_EEvS4_RKT_EUliE_EEviT1_:
	.zero		896


//--------------------- .nv.constant0._ZN2at6native27unrolled_elementwise_kernelIZZZNS0_15cos_kernel_cudaERNS_18TensorIteratorBaseEENKUlvE0_clEvENKUlvE0_clEvEUlfE_St5arrayIPcLm2EELi4E23TrivialOffsetCalculatorILi1EjESB_NS0_6memory15LoadWithoutCastENSC_16StoreWithoutCastEEEviT_T0_T2_T3_T4_T5_ --------------------------
	.section	.nv.constant0._ZN2at6native27unrolled_elementwise_kernelIZZZNS0_15cos_kernel_cudaERNS_18TensorIteratorBaseEENKUlvE0_clEvENKUlvE0_clEvEUlfE_St5arrayIPcLm2EELi4E23TrivialOffsetCalculatorILi1EjESB_NS0_6memory15LoadWithoutCastENSC_16StoreWithoutCastEEEviT_T0_T2_T3_T4_T5_,"a",@progbits
	.sectionflags	@""
	.align	4
.nv.constant0._ZN2at6native27unrolled_elementwise_kernelIZZZNS0_15cos_kernel_cudaERNS_18TensorIteratorBaseEENKUlvE0_clEvENKUlvE0_clEvEUlfE_St5arrayIPcLm2EELi4E23TrivialOffsetCalculatorILi1EjESB_NS0_6memory15LoadWithoutCastENSC_16StoreWithoutCastEEEviT_T0_T2_T3_T4_T5_:
	.zero		380


//--------------------- .nv.constant0._ZN2at6native29vectorized_elementwise_kernelILi2EZZZNS0_15cos_kernel_cudaERNS_18TensorIteratorBaseEENKUlvE0_clEvENKUlvE0_clEvEUlfE_St5arrayIPcLm2EEEEviT0_T1_ --------------------------
	.section	.nv.constant0._ZN2at6native29vectorized_elementwise_kernelILi2EZZZNS0_15cos_kernel_cudaERNS_18TensorIteratorBaseEENKUlvE0_clEvENKUlvE0_clEvEUlfE_St5arrayIPcLm2EEEEviT0_T1_,"a",@progbits
	.sectionflags	@""
	.align	4
.nv.constant0._ZN2at6native29vectorized_elementwise_kernelILi2EZZZNS0_15cos_kernel_cudaERNS_18TensorIteratorBaseEENKUlvE0_clEvENKUlvE0_clEvEUlfE_St5arrayIPcLm2EEEEviT0_T1_:
	.zero		376


//--------------------- .nv.constant0._ZN2at6native29vectorized_elementwise_kernelILi4EZZZNS0_15cos_kernel_cudaERNS_18TensorIteratorBaseEENKUlvE0_clEvENKUlvE0_clEvEUlfE_St5arrayIPcLm2EEEEviT0_T1_ --------------------------
	.section	.nv.constant0._ZN2at6native29vectorized_elementwise_kernelILi4EZZZNS0_15cos_kernel_cudaERNS_18TensorIteratorBaseEENKUlvE0_clEvENKUlvE0_clEvEUlfE_St5arrayIPcLm2EEEEviT0_T1_,"a",@progbits
	.sectionflags	@""
	.align	4
.nv.constant0._ZN2at6native29vectorized_elementwise_kernelILi4EZZZNS0_15cos_kernel_cudaERNS_18TensorIteratorBaseEENKUlvE0_clEvENKUlvE0_clEvEUlfE_St5arrayIPcLm2EEEEviT0_T1_:
	.zero		376


//--------------------- .nv.constant0._ZN2at6native29vectorized_elementwise_kernelILi8EZZZNS0_15cos_kernel_cudaERNS_18TensorIteratorBaseEENKUlvE0_clEvENKUlvE0_clEvEUlfE_St5arrayIPcLm2EEEEviT0_T1_ --------------------------
	.section	.nv.constant0._ZN2at6native29vectorized_elementwise_kernelILi8EZZZNS0_15cos_kernel_cudaERNS_18TensorIteratorBaseEENKUlvE0_clEvENKUlvE0_clEvEUlfE_St5arrayIPcLm2EEEEviT0_T1_,"a",@progbits
	.sectionflags	@""
	.align	4
.nv.constant0._ZN2at6native29vectorized_elementwise_kernelILi8EZZZNS0_15cos_kernel_cudaERNS_18TensorIteratorBaseEENKUlvE0_clEvENKUlvE0_clEvEUlfE_St5arrayIPcLm2EEEEviT0_T1_:
	.zero		376


//--------------------- .nv.constant2._ZN2at6native18elementwise_kernelILi128ELi4EZNS0_15gpu_kernel_implIZZZNS0_15cos_kernel_cudaERNS_18TensorIteratorBaseEENKUlvE0_clEvENKUlvE_clEvEUldE_EEvS4_RKT_EUliE_EEviT1_ --------------------------
	.section	.nv.constant2._ZN2at6native18elementwise_kernelILi128ELi4EZNS0_15gpu_kernel_implIZZZNS0_15cos_kernel_cudaERNS_18TensorIteratorBaseEENKUlvE0_clEvENKUlvE_clEvEUldE_EEvS4_RKT_EUliE_EEviT1_,"a",@progbits
	.sectionflags	@""
	.align	4
.nv.constant2._ZN2at6native18elementwise_kernelILi128ELi4EZNS0_15gpu_kernel_implIZZZNS0_15cos_kernel_cudaERNS_18TensorIteratorBaseEENKUlvE0_clEvENKUlvE_clEvEUldE_EEvS4_RKT_EUliE_EEviT1_:
        /*0000*/ 	.byte	0x83, 0xc8, 0xc9, 0x6d, 0x30, 0x5f, 0xe4, 0x3f, 0x18, 0x2d, 0x44, 0x54, 0xfb, 0x21, 0xf9, 0x3f
        /*0010*/ 	.byte	0x00, 0x5c, 0x14, 0x33, 0x26, 0xa6, 0x91, 0x3c, 0xc0, 0x49, 0x20, 0x25, 0x9a, 0x83, 0x7b, 0x39
        /*0020*/ 	.byte	0x00, 0x00, 0x00, 0xf0, 0xff, 0xff, 0x0f, 0x38


//--------------------- .nv.constant0._ZN2at6native18elementwise_kernelILi128ELi4EZNS0_15gpu_kernel_implIZZZNS0_15cos_kernel_cudaERNS_18TensorIteratorBaseEENKUlvE0_clEvENKUlvE_clEvEUldE_EEvS4_RKT_EUliE_EEviT1_ --------------------------
	.section	.nv.constant0._ZN2at6native18elementwise_kernelILi128ELi4EZNS0_15gpu_kernel_implIZZZNS0_15cos_kernel_cudaERNS_18TensorIteratorBaseEENKUlvE0_clEvENKUlvE_clEvEUldE_EEvS4_RKT_EUliE_EEviT1_,"a",@progbits
	.sectionflags	@""
	.align	4
.nv.constant0._ZN2at6native18elementwise_kernelILi128ELi4EZNS0_15gpu_kernel_implIZZZNS0_15cos_kernel_cudaERNS_18TensorIteratorBaseEENKUlvE0_clEvENKUlvE_clEvEUldE_EEvS4_RKT_EUliE_EEviT1_:
	.zero		896


//--------------------- .nv.constant2._ZN2at6native27unrolled_elementwise_kernelIZZZNS0_15cos_kernel_cudaERNS_18TensorIteratorBaseEENKUlvE0_clEvENKUlvE_clEvEUldE_St5arrayIPcLm2EELi4E23TrivialOffsetCalculatorILi1EjESB_NS0_6memory12LoadWithCastILi1EEENSC_13StoreWithCastILi1EEEEEviT_T0_T2_T3_T4_T5_ --------------------------
	.section	.nv.constant2._ZN2at6native27unrolled_elementwise_kernelIZZZNS0_15cos_kernel_cudaERNS_18TensorIteratorBaseEENKUlvE0_clEvENKUlvE_clEvEUldE_St5arrayIPcLm2EELi4E23TrivialOffsetCalculatorILi1EjESB_NS0_6memory12LoadWithCastILi1EEENSC_13StoreWithCastILi1EEEEEviT_T0_T2_T3_T4_T5_,"a",@progbits
	.sectionflags	@""
	.align	4
.nv.constant2._ZN2at6native27unrolled_elementwise_kernelIZZZNS0_15cos_kernel_cudaERNS_18TensorIteratorBaseEENKUlvE0_clEvENKUlvE_clEvEUldE_St5arrayIPcLm2EELi4E23TrivialOffsetCalculatorILi1EjESB_NS0_6memory12LoadWithCastILi1EEENSC_13StoreWithCastILi1EEEEEviT_T0_T2_T3_T4_T5_:
        /*0000*/ 	.byte	0x83, 0xc8, 0xc9, 0x6d, 0x30, 0x5f, 0xe4, 0x3f, 0x18, 0x2d, 0x44, 0x54, 0xfb, 0x21, 0xf9, 0x3f
        /*0010*/ 	.byte	0x00, 0x5c, 0x14, 0x33, 0x26, 0xa6, 0x91, 0x3c, 0xc0, 0x49, 0x20, 0x25, 0x9a, 0x83, 0x7b, 0x39
        /*0020*/ 	.byte	0x00, 0x00, 0x00, 0xf0, 0xff, 0xff, 0x0f, 0x38


//--------------------- .nv.constant0._ZN2at6native27unrolled_elementwise_kernelIZZZNS0_15cos_kernel_cudaERNS_18TensorIteratorBaseEENKUlvE0_clEvENKUlvE_clEvEUldE_St5arrayIPcLm2EELi4E23TrivialOffsetCalculatorILi1EjESB_NS0_6memory12LoadWithCastILi1EEENSC_13StoreWithCastILi1EEEEEviT_T0_T2_T3_T4_T5_ --------------------------
	.section	.nv.constant0._ZN2at6native27unrolled_elementwise_kernelIZZZNS0_15cos_kernel_cudaERNS_18TensorIteratorBaseEENKUlvE0_clEvENKUlvE_clEvEUldE_St5arrayIPcLm2EELi4E23TrivialOffsetCalculatorILi1EjESB_NS0_6memory12LoadWithCastILi1EEENSC_13StoreWithCastILi1EEEEEviT_T0_T2_T3_T4_T5_,"a",@progbits
	.sectionflags	@""
	.align	4
.nv.constant0._ZN2at6native27unrolled_elementwise_kernelIZZZNS0_15cos_kernel_cudaERNS_18TensorIteratorBaseEENKUlvE0_clEvENKUlvE_clEvEUldE_St5arrayIPcLm2EELi4E23TrivialOffsetCalculatorILi1EjESB_NS0_6memory12LoadWithCastILi1EEENSC_13StoreWithCastILi1EEEEEviT_T0_T2_T3_T4_T5_:
	.zero		396


//--------------------- .nv.constant2._ZN2at6native18elementwise_kernelILi128ELi2EZNS0_22gpu_kernel_impl_nocastIZZZNS0_15cos_kernel_cudaERNS_18TensorIteratorBaseEENKUlvE0_clEvENKUlvE_clEvEUldE_EEvS4_RKT_EUliE_EEviT1_ --------------------------
	.section	.nv.constant2._ZN2at6native18elementwise_kernelILi128ELi2EZNS0_22gpu_kernel_impl_nocastIZZZNS0_15cos_kernel_cudaERNS_18TensorIteratorBaseEENKUlvE0_clEvENKUlvE_clEvEUldE_EEvS4_RKT_EUliE_EEviT1_,"a",@progbits
	.sectionflags	@""
	.align	4
.nv.constant2._ZN2at6native18elementwise_kernelILi128ELi2EZNS0_22gpu_kernel_impl_nocastIZZZNS0_15cos_kernel_cudaERNS_18TensorIteratorBaseEENKUlvE0_clEvENKUlvE_clEvEUldE_EEvS4_RKT_EUliE_EEviT1_:
        /*0000*/ 	.byte	0x83, 0xc8, 0xc9, 0x6d, 0x30, 0x5f, 0xe4, 0x3f, 0x18, 0x2d, 0x44, 0x54, 0xfb, 0x21, 0xf9, 0x3f
        /*0010*/ 	.byte	0x00, 0x5c, 0x14, 0x33, 0x26, 0xa6, 0x91, 0x3c, 0xc0, 0x49, 0x20, 0x25, 0x9a, 0x83, 0x7b, 0x39


//--------------------- .nv.constant0._ZN2at6native18elementwise_kernelILi128ELi2EZNS0_22gpu_kernel_impl_nocastIZZZNS0_15cos_kernel_cudaERNS_18TensorIteratorBaseEENKUlvE0_clEvENKUlvE_clEvEUldE_EEvS4_RKT_EUliE_EEviT1_ --------------------------
	.section	.nv.constant0._ZN2at6native18elementwise_kernelILi128ELi2EZNS0_22gpu_kernel_impl_nocastIZZZNS0_15cos_kernel_cudaERNS_18TensorIteratorBaseEENKUlvE0_clEvENKUlvE_clEvEUldE_EEvS4_RKT_EUliE_EEviT1_,"a",@progbits
	.sectionflags	@""
	.align	4
.nv.constant0._ZN2at6native18elementwise_kernelILi128ELi2EZNS0_22gpu_kernel_impl_nocastIZZZNS0_15cos_kernel_cudaERNS_18TensorIteratorBaseEENKUlvE0_clEvENKUlvE_clEvEUldE_EEvS4_RKT_EUliE_EEviT1_:
	.zero		896


//--------------------- .nv.constant2._ZN2at6native27unrolled_elementwise_kernelIZZZNS0_15cos_kernel_cudaERNS_18TensorIteratorBaseEENKUlvE0_clEvENKUlvE_clEvEUldE_St5arrayIPcLm2EELi4E23TrivialOffsetCalculatorILi1EjESB_NS0_6memory15LoadWithoutCastENSC_16StoreWithoutCastEEEviT_T0_T2_T3_T4_T5_ --------------------------
	.section	.nv.constant2._ZN2at6native27unrolled_elementwise_kernelIZZZNS0_15cos_kernel_cudaERNS_18TensorIteratorBaseEENKUlvE0_clEvENKUlvE_clEvEUldE_St5arrayIPcLm2EELi4E23TrivialOffsetCalculatorILi1EjESB_NS0_6memory15LoadWithoutCastENSC_16StoreWithoutCastEEEviT_T0_T2_T3_T4_T5_,"a",@progbits
	.sectionflags	@""
	.align	4
.nv.constant2._ZN2at6native27unrolled_elementwise_kernelIZZZNS0_15cos_kernel_cudaERNS_18TensorIteratorBaseEENKUlvE0_clEvENKUlvE_clEvEUldE_St5arrayIPcLm2EELi4E23TrivialOffsetCalculatorILi1EjESB_NS0_6memory15LoadWithoutCastENSC_16StoreWithoutCastEEEviT_T0_T2_T3_T4_T5_:
        /*0000*/ 	.byte	0x83, 0xc8, 0xc9, 0x6d, 0x30, 0x5f, 0xe4, 0x3f, 0x18, 0x2d, 0x44, 0x54, 0xfb, 0x21, 0xf9, 0x3f
        /*0010*/ 	.byte	0x00, 0x5c, 0x14, 0x33, 0x26, 0xa6, 0x91, 0x3c, 0xc0, 0x49, 0x20, 0x25, 0x9a, 0x83, 0x7b, 0x39


//--------------------- .nv.constant0._ZN2at6native27unrolled_elementwise_kernelIZZZNS0_15cos_kernel_cudaERNS_18TensorIteratorBaseEENKUlvE0_clEvENKUlvE_clEvEUldE_St5arrayIPcLm2EELi4E23TrivialOffsetCalculatorILi1EjESB_NS0_6memory15LoadWithoutCastENSC_16StoreWithoutCastEEEviT_T0_T2_T3_T4_T5_ --------------------------
	.section	.nv.constant0._ZN2at6native27unrolled_elementwise_kernelIZZZNS0_15cos_kernel_cudaERNS_18TensorIteratorBaseEENKUlvE0_clEvENKUlvE_clEvEUldE_St5arrayIPcLm2EELi4E23TrivialOffsetCalculatorILi1EjESB_NS0_6memory15LoadWithoutCastENSC_16StoreWithoutCastEEEviT_T0_T2_T3_T4_T5_,"a",@progbits
	.sectionflags	@""
	.align	4
.nv.constant0._ZN2at6native27unrolled_elementwise_kernelIZZZNS0_15cos_kernel_cudaERNS_18TensorIteratorBaseEENKUlvE0_clEvENKUlvE_clEvEUldE_St5arrayIPcLm2EELi4E23TrivialOffsetCalculatorILi1EjESB_NS0_6memory15LoadWithoutCastENSC_16StoreWithoutCastEEEviT_T0_T2_T3_T4_T5_:
	.zero		380


//--------------------- .nv.constant2._ZN2at6native29vectorized_elementwise_kernelILi2EZZZNS0_15cos_kernel_cudaERNS_18TensorIteratorBaseEENKUlvE0_clEvENKUlvE_clEvEUldE_St5arrayIPcLm2EEEEviT0_T1_ --------------------------
	.section	.nv.constant2._ZN2at6native29vectorized_elementwise_kernelILi2EZZZNS0_15cos_kernel_cudaERNS_18TensorIteratorBaseEENKUlvE0_clEvENKUlvE_clEvEUldE_St5arrayIPcLm2EEEEviT0_T1_,"a",@progbits
	.sectionflags	@""
	.align	4
.nv.constant2._ZN2at6native29vectorized_elementwise_kernelILi2EZZZNS0_15cos_kernel_cudaERNS_18TensorIteratorBaseEENKUlvE0_clEvENKUlvE_clEvEUldE_St5arrayIPcLm2EEEEviT0_T1_:
        /*0000*/ 	.byte	0x83, 0xc8, 0xc9, 0x6d, 0x30, 0x5f, 0xe4, 0x3f, 0x18, 0x2d, 0x44, 0x54, 0xfb, 0x21, 0xf9, 0x3f
        /*0010*/ 	.byte	0x00, 0x5c, 0x14, 0x33, 0x26, 0xa6, 0x91, 0x3c, 0xc0, 0x49, 0x20, 0x25, 0x9a, 0x83, 0x7b, 0x39


//--------------------- .nv.constant0._ZN2at6native29vectorized_elementwise_kernelILi2EZZZNS0_15cos_kernel_cudaERNS_18TensorIteratorBaseEENKUlvE0_clEvENKUlvE_clEvEUldE_St5arrayIPcLm2EEEEviT0_T1_ --------------------------
	.section	.nv.constant0._ZN2at6native29vectorized_elementwise_kernelILi2EZZZNS0_15cos_kernel_cudaERNS_18TensorIteratorBaseEENKUlvE0_clEvENKUlvE_clEvEUldE_St5arrayIPcLm2EEEEviT0_T1_,"a",@progbits
	.sectionflags	@""
	.align	4
.nv.constant0._ZN2at6native29vectorized_elementwise_kernelILi2EZZZNS0_15cos_kernel_cudaERNS_18TensorIteratorBaseEENKUlvE0_clEvENKUlvE_clEvEUldE_St5arrayIPcLm2EEEEviT0_T1_:
	.zero		376


//--------------------- .nv.constant2._ZN2at6native29vectorized_elementwise_kernelILi4EZZZNS0_15cos_kernel_cudaERNS_18TensorIteratorBaseEENKUlvE0_clEvENKUlvE_clEvEUldE_St5arrayIPcLm2EEEEviT0_T1_ --------------------------
	.section	.nv.constant2._ZN2at6native29vectorized_elementwise_kernelILi4EZZZNS0_15cos_kernel_cudaERNS_18TensorIteratorBaseEENKUlvE0_clEvENKUlvE_clEvEUldE_St5arrayIPcLm2EEEEviT0_T1_,"a",@progbits
	.sectionflags	@""
	.align	4
.nv.constant2._ZN2at6native29vectorized_elementwise_kernelILi4EZZZNS0_15cos_kernel_cudaERNS_18TensorIteratorBaseEENKUlvE0_clEvENKUlvE_clEvEUldE_St5arrayIPcLm2EEEEviT0_T1_:
        /*0000*/ 	.byte	0x83, 0xc8, 0xc9, 0x6d, 0x30, 0x5f, 0xe4, 0x3f, 0x18, 0x2d, 0x44, 0x54, 0xfb, 0x21, 0xf9, 0x3f
        /*0010*/ 	.byte	0x00, 0x5c, 0x14, 0x33, 0x26, 0xa6, 0x91, 0x3c, 0xc0, 0x49, 0x20, 0x25, 0x9a, 0x83, 0x7b, 0x39


//--------------------- .nv.constant0._ZN2at6native29vectorized_elementwise_kernelILi4EZZZNS0_15cos_kernel_cudaERNS_18TensorIteratorBaseEENKUlvE0_clEvENKUlvE_clEvEUldE_St5arrayIPcLm2EEEEviT0_T1_ --------------------------
	.section	.nv.constant0._ZN2at6native29vectorized_elementwise_kernelILi4EZZZNS0_15cos_kernel_cudaERNS_18TensorIteratorBaseEENKUlvE0_clEvENKUlvE_clEvEUldE_St5arrayIPcLm2EEEEviT0_T1_,"a",@progbits
	.sectionflags	@""
	.align	4
.nv.constant0._ZN2at6native29vectorized_elementwise_kernelILi4EZZZNS0_15cos_kernel_cudaERNS_18TensorIteratorBaseEENKUlvE0_clEvENKUlvE_clEvEUldE_St5arrayIPcLm2EEEEviT0_T1_:
	.zero		376


//--------------------- .nv.constant0._ZN2at6native29vectorized_elementwise_kernelILi8EZZZNS0_15cos_kernel_cudaERNS_18TensorIteratorBaseEENKUlvE0_clEvENKUlvE_clEvEUldE_St5arrayIPcLm2EEEEviT0_T1_ --------------------------
	.section	.nv.constant0._ZN2at6native29vectorized_elementwise_kernelILi8EZZZNS0_15cos_kernel_cudaERNS_18TensorIteratorBaseEENKUlvE0_clEvENKUlvE_clEvEUldE_St5arrayIPcLm2EEEEviT0_T1_,"a",@progbits
	.sectionflags	@""
	.align	4
.nv.constant0._ZN2at6native29vectorized_elementwise_kernelILi8EZZZNS0_15cos_kernel_cudaERNS_18TensorIteratorBaseEENKUlvE0_clEvENKUlvE_clEvEUldE_St5arrayIPcLm2EEEEviT0_T1_:
	.zero		376


//--------------------- .text._ZN2at6native18elementwise_kernelILi128ELi4EZNS0_15gpu_kernel_implIZZZNS0_15cos_kernel_cudaERNS_18TensorIteratorBaseEENKUlvE0_clEvENKUlvE2_clEvEUlN3c108BFloat16EE_EEvS4_RKT_EUliE_EEviT1_ --------------------------
	.section	.text._ZN2at6native18elementwise_kernelILi128ELi4EZNS0_15gpu_kernel_implIZZZNS0_15cos_kernel_cudaERNS_18TensorIteratorBaseEENKUlvE0_clEvENKUlvE2_clEvEUlN3c108BFloat16EE_EEvS4_RKT_EUliE_EEviT1_,"ax",@progbits
	.sectioninfo	@"SHI_REGISTERS=26"
	.align	128
        .global         _ZN2at6native18elementwise_kernelILi128ELi4EZNS0_15gpu_kernel_implIZZZNS0_15cos_kernel_cudaERNS_18TensorIteratorBaseEENKUlvE0_clEvENKUlvE2_clEvEUlN3c108BFloat16EE_EEvS4_RKT_EUliE_EEviT1_
        .type           _ZN2at6native18elementwise_kernelILi128ELi4EZNS0_15gpu_kernel_implIZZZNS0_15cos_kernel_cudaERNS_18TensorIteratorBaseEENKUlvE0_clEvENKUlvE2_clEvEUlN3c108BFloat16EE_EEvS4_RKT_EUliE_EEviT1_,@function
        .size           _ZN2at6native18elementwise_kernelILi128ELi4EZNS0_15gpu_kernel_implIZZZNS0_15cos_kernel_cudaERNS_18TensorIteratorBaseEENKUlvE0_clEvENKUlvE2_clEvEUlN3c108BFloat16EE_EEvS4_RKT_EUliE_EEviT1_,(.L_x_2443 - _ZN2at6native18elementwise_kernelILi128ELi4EZNS0_15gpu_kernel_implIZZZNS0_15cos_kernel_cudaERNS_18TensorIteratorBaseEENKUlvE0_clEvENKUlvE2_clEvEUlN3c108BFloat16EE_EEvS4_RKT_EUliE_EEviT1_)
        .other          _ZN2at6native18elementwise_kernelILi128ELi4EZNS0_15gpu_kernel_implIZZZNS0_15cos_kernel_cudaERNS_18TensorIteratorBaseEENKUlvE0_clEvENKUlvE2_clEvEUlN3c108BFloat16EE_EEvS4_RKT_EUliE_EEviT1_,@"STO_CUDA_ENTRY STV_DEFAULT"
_ZN2at6native18elementwise_kernelILi128ELi4EZNS0_15gpu_kernel_implIZZZNS0_15cos_kernel_cudaERNS_18TensorIteratorBaseEENKUlvE0_clEvENKUlvE2_clEvEUlN3c108BFloat16EE_EEvS4_RKT_EUliE_EEviT1_:
.text._ZN2at6native18elementwise_kernelILi128ELi4EZNS0_15gpu_kernel_implIZZZNS0_15cos_kernel_cudaERNS_18TensorIteratorBaseEENKUlvE0_clEvENKUlvE2_clEvEUlN3c108BFloat16EE_EEvS4_RKT_EUliE_EEviT1_:
[----:B------:R-:W-:Y:S02]  /*0000*/  IMAD.MOV.U32 R1, RZ, RZ, c[0x0][0x28] ;  /* 0x00000a00ff017624 */ /* 0x000fe400078e00ff */
[----:B------:R-:W0:Y:S01]  /*0010*/  S2R R18, SR_CTAID.X ;  /* 0x0000000000127919 */ /* 0x000e220000002500 */
[----:B------:R-:W-:Y:S01]  /*0020*/  ULDC.64 UR36, c[0x0][0x118] ;  /* 0x0000460000247ab9 */ /* 0x000fe20000000a00 */
[----:B------:R-:W-:Y:S02]  /*0030*/  BSSY B6, `(.L_x_0) ;  /* 0x00002e2000067945 */ /* 0x000fe40003800000 */
[----:B------:R-:W0:Y:S02]  /*0040*/  S2R R23, SR_TID.X ;  /* 0x0000000000177919 */ /* 0x000e240000002100 */
[----:B0-----:R-:W-:-:S05]  /*0050*/  IMAD R19, R18, 0x200, R23 ;  /* 0x0000020012137824 */ /* 0x001fca00078e0217 */
[----:B------:R-:W-:-:S13]  /*0060*/  ISETP.GE.AND P0, PT, R19, c[0x0][0x160], PT ;  /* 0x0000580013007a0c */ /* 0x000fda0003f06270 */
[----:B------:R-:W-:Y:S05]  /*0070*/  @P0 BRA `(.L_x_1) ;  /* 0x00002dd000000947 */ /* 0x000fea0003800000 */
[----:B------:R-:W-:Y:S01]  /*0080*/  ISETP.NE.AND P0, PT, RZ, c[0x0][0x168], PT ;  /* 0x00005a00ff007a0c */ /* 0x000fe20003f05270 */
[----:B------:R-:W-:Y:S02]  /*0090*/  IMAD.MOV.U32 R0, RZ, RZ, RZ ;  /* 0x000000ffff007224 */ /* 0x000fe400078e00ff */
[----:B------:R-:W-:-:S10]  /*00a0*/  IMAD.MOV.U32 R16, RZ, RZ, RZ ;  /* 0x000000ffff107224 */ /* 0x000fd400078e00ff */
[----:B------:R-:W-:Y:S05]  /*00b0*/  @!P0 BRA `(.L_x_2) ;  /* 0x00000e0000008947 */ /* 0x000fea0003800000 */
[----:B------:R-:W-:Y:S02]  /*00c0*/  IMAD.MOV.U32 R2, RZ, RZ, RZ ;  /* 0x000000ffff027224 */ /* 0x000fe400078e00ff */
[----:B------:R-:W-:Y:S02]  /*00d0*/  IMAD.MOV.U32 R3, RZ, RZ, R19 ;  /* 0x000000ffff037224 */ /* 0x000fe400078e0013 */
[----:B------:R-:W-:Y:S02]  /*00e0*/  IMAD.MOV.U32 R6, RZ, RZ, c[0x0][0x168] ;  /* 0x00005a00ff067624 */ /* 0x000fe400078e00ff */
[----:B------:R-:W-:-:S03]  /*00f0*/  IMAD.HI.U32 R2, R19, c[0x0][0x170], R2 ;  /* 0x00005c0013027a27 */ /* 0x000fc600078e0002 */
[----:B------:R-:W-:Y:S02]  /*0100*/  ISETP.NE.AND P0, PT, R6, 0x1, PT ;  /* 0x000000010600780c */ /* 0x000fe40003f05270 */
[----:B------:R-:W-:-:S05]  /*0110*/  SHF.R.U32.HI R3, RZ, c[0x0][0x174], R2 ;  /* 0x00005d00ff037a19 */ /* 0x000fca0000011602 */
[----:B------:R-:W-:-:S04]  /*0120*/  IMAD.MOV R0, RZ, RZ, -R3 ;  /* 0x000000ffff007224 */ /* 0x000fc800078e0a03 */
[----:B------:R-:W-:-:S04]  /*0130*/  IMAD R0, R0, c[0x0][0x16c], R19 ;  /* 0x00005b0000007a24 */ /* 0x000fc800078e0213 */
[C---:B------:R-:W-:Y:S02]  /*0140*/  IMAD R16, R0.reuse, c[0x0][0x298], RZ ;  /* 0x0000a60000107a24 */ /* 0x040fe400078e02ff */
[----:B------:R-:W-:Y:S01]  /*0150*/  IMAD R0, R0, c[0x0][0x29c], RZ ;  /* 0x0000a70000007a24 */ /* 0x000fe200078e02ff */
[----:B------:R-:W-:Y:S05]  /*0160*/  @!P0 BRA `(.L_x_2) ;  /* 0x00000d5000008947 */ /* 0x000fea0003800000 */
[----:B------:R-:W-:Y:S01]  /*0170*/  IMAD.MOV.U32 R2, RZ, RZ, RZ ;  /* 0x000000ffff027224 */ /* 0x000fe200078e00ff */
[----:B------:R-:W-:-:S03]  /*0180*/  ISETP.NE.AND P0, PT, R6, 0x2, PT ;  /* 0x000000020600780c */ /* 0x000fc60003f05270 */
[----:B------:R-:W-:-:S05]  /*0190*/  IMAD.HI.U32 R4, R3, c[0x0][0x17c], R2 ;  /* 0x00005f0003047a27 */ /* 0x000fca00078e0002 */
[----:B------:R-:W-:-:S05]  /*01a0*/  SHF.R.U32.HI R5, RZ, c[0x0][0x180], R4 ;  /* 0x00006000ff057a19 */ /* 0x000fca0000011604 */
[----:B------:R-:W-:-:S04]  /*01b0*/  IMAD.MOV R2, RZ, RZ, -R5 ;  /* 0x000000ffff027224 */ /* 0x000fc800078e0a05 */
[----:B------:R-:W-:-:S04]  /*01c0*/  IMAD R3, R2, c[0x0][0x178], R3 ;  /* 0x00005e0002037a24 */ /* 0x000fc800078e0203 */
[C---:B------:R-:W-:Y:S02]  /*01d0*/  IMAD R16, R3.reuse, c[0x0][0x2a0], R16 ;  /* 0x0000a80003107a24 */ /* 0x040fe400078e0210 */
[----:B------:R-:W-:Y:S01]  /*01e0*/  IMAD R0, R3, c[0x0][0x2a4], R0 ;  /* 0x0000a90003007a24 */ /* 0x000fe200078e0200 */
        /* <DEDUP_REMOVED lines=190> */
[----:B------:R-:W-:Y:S01]  /*0dd0*/  ISETP.NE.AND P0, PT, R6, 0x18, PT ;  /* 0x000000180600780c */ /* 0x000fe20003f05270 */
[----:B------:R-:W-:-:S04]  /*0de0*/  IMAD.MOV.U32 R2, RZ, RZ, RZ ;  /* 0x000000ffff027224 */ /* 0x000fc800078e00ff */
[----:B------:R-:W-:-:S05]  /*0df0*/  IMAD.HI.U32 R4, R3, c[0x0][0x284], R2 ;  /* 0x0000a10003047a27 */ /* 0x000fca00078e0002 */
[----:B------:R-:W-:-:S03]  /*0e00*/  SHF.R.U32.HI R5, RZ, c[0x0][0x288], R4 ;  /* 0x0000a200ff057a19 */ /* 0x000fc60000011604 */
[----:B------:R-:W-:Y:S02]  /*0e10*/  @P0 IMAD.MOV.U32 R4, RZ, RZ, RZ ;  /* 0x000000ffff040224 */ /* 0x000fe400078e00ff */
[--C-:B------:R-:W-:Y:S02]  /*0e20*/  IMAD.MOV R7, RZ, RZ, -R5.reuse ;  /* 0x000000ffff077224 */ /* 0x100fe400078e0a05 */
[----:B------:R-:W-:-:S04]  /*0e30*/  @P0 IMAD.HI.U32 R2, R5, c[0x0][0x290], R4 ;  /* 0x0000a40005020a27 */ /* 0x000fc800078e0004 */
[----:B------:R-:W-:Y:S01]  /*0e40*/  IMAD R3, R7, c[0x0][0x280], R3 ;  /* 0x0000a00007037a24 */ /* 0x000fe200078e0203 */
[----:B------:R-:W-:-:S03]  /*0e50*/  @P0 SHF.R.U32.HI R2, RZ, c[0x0][0x294], R2 ;  /* 0x0000a500ff020a19 */ /* 0x000fc60000011602 */
[C---:B------:R-:W-:Y:S02]  /*0e60*/  IMAD R16, R3.reuse, c[0x0][0x350], R16 ;  /* 0x0000d40003107a24 */ /* 0x040fe400078e0210 */
[----:B------:R-:W-:Y:S02]  /*0e70*/  @P0 IMAD.MOV R4, RZ, RZ, -R2 ;  /* 0x000000ffff040224 */ /* 0x000fe400078e0a02 */
[----:B------:R-:W-:Y:S02]  /*0e80*/  IMAD R0, R3, c[0x0][0x354], R0 ;  /* 0x0000d50003007a24 */ /* 0x000fe400078e0200 */
[----:B------:R-:W-:-:S04]  /*0e90*/  @P0 IMAD R5, R4, c[0x0][0x28c], R5 ;  /* 0x0000a30004050a24 */ /* 0x000fc800078e0205 */
[C---:B------:R-:W-:Y:S02]  /*0ea0*/  @P0 IMAD R16, R5.reuse, c[0x0][0x358], R16 ;  /* 0x0000d60005100a24 */ /* 0x040fe400078e0210 */
[----:B------:R-:W-:Y:S02]  /*0eb0*/  @P0 IMAD R0, R5, c[0x0][0x35c], R0 ;  /* 0x0000d70005000a24 */ /* 0x000fe400078e0200 */
.L_x_2:
[----:B------:R-:W0:Y:S01]  /*0ec0*/  LDC.U8 R5, c[0x0][0x372] ;  /* 0x0000dc80ff057b82 */ /* 0x000e220000000000 */
[----:B------:R-:W-:Y:S02]  /*0ed0*/  IADD3 R16, P1, R16, c[0x0][0x360], RZ ;  /* 0x0000d80010107a10 */ /* 0x000fe40007f3e0ff */
[----:B------:R-:W-:-:S03]  /*0ee0*/  IADD3 R2, P2, R0, c[0x0][0x368], RZ ;  /* 0x0000da0000027a10 */ /* 0x000fc60007f5e0ff */
[----:B------:R-:W-:Y:S02]  /*0ef0*/  IMAD.X R17, RZ, RZ, c[0x0][0x364], P1 ;  /* 0x0000d900ff117624 */ /* 0x000fe400008e06ff */
[----:B------:R-:W-:Y:S01]  /*0f00*/  IMAD.X R3, RZ, RZ, c[0x0][0x36c], P2 ;  /* 0x0000db00ff037624 */ /* 0x000fe200010e06ff */
[----:B0-----:R-:W-:-:S04]  /*0f10*/  PRMT R4, R5, 0x9910, RZ ;  /* 0x0000991005047816 */ /* 0x001fc800000000ff */
[----:B------:R-:W-:-:S13]  /*0f20*/  ISETP.GT.AND P0, PT, R4, 0x9, PT ;  /* 0x000000090400780c */ /* 0x000fda0003f04270 */
[----:B------:R-:W-:Y:S05]  /*0f30*/  @P0 BRA `(.L_x_3) ;  /* 0x0000042000000947 */ /* 0x000fea0003800000 */
[----:B------:R-:W-:-:S13]  /*0f40*/  ISETP.GT.AND P0, PT, R4, 0x4, PT ;  /* 0x000000040400780c */ /* 0x000fda0003f04270 */
[----:B------:R-:W-:Y:S05]  /*0f50*/  @P0 BRA `(.L_x_4) ;  /* 0x0000020000000947 */ /* 0x000fea0003800000 */
[----:B------:R-:W-:-:S13]  /*0f60*/  ISETP.GT.AND P0, PT, R4, 0x1, PT ;  /* 0x000000010400780c */ /* 0x000fda0003f04270 */
[----:B------:R-:W-:Y:S05]  /*0f70*/  @P0 BRA `(.L_x_5) ;  /* 0x000000c000000947 */ /* 0x000fea0003800000 */
[----:B------:R-:W-:-:S13]  /*0f80*/  ISETP.NE.AND P0, PT, R5, RZ, PT ;  /* 0x000000ff0500720c */ /* 0x000fda0003f05270 */
[----:B------:R-:W-:Y:S05]  /*0f90*/  @!P0 BRA `(.L_x_6) ;  /* 0x0000006000008947 */ /* 0x000fea0003800000 */
[----:B------:R-:W-:-:S13]  /*0fa0*/  ISETP.NE.AND P0, PT, R4, 0x1, PT ;  /* 0x000000010400780c */ /* 0x000fda0003f05270 */
[----:B------:R-:W-:Y:S05]  /*0fb0*/  @P0 BRA `(.L_x_7) ;  /* 0x00000cf000000947 */ /* 0x000fea0003800000 */
[----:B------:R-:W2:Y:S02]  /*0fc0*/  LDG.E.S8 R2, [R2.64] ;  /* 0x0000002402027981 */ /* 0x000ea4000c1e1300 */
[----:B--2---:R-:W0:Y:S02]  /*0fd0*/  I2F.S16 R0, R2 ;  /* 0x0000000200007306 */ /* 0x004e240000101400 */
[----:B0-----:R-:W-:Y:S01]  /*0fe0*/  F2FP.BF16.PACK_AB R0, RZ, R0 ;  /* 0x00000000ff00723e */ /* 0x001fe200000010ff */
[----:B------:R-:W-:Y:S05]  /*0ff0*/  BRA `(.L_x_8) ;  /* 0x00000e7000007947 */ /* 0x000fea0003800000 */
.L_x_6:
[----:B------:R-:W2:Y:S02]  /*1000*/  LDG.E.U8 R2, [R2.64] ;  /* 0x0000002402027981 */ /* 0x000ea4000c1e1100 */
[----:B--2---:R-:W0:Y:S02]  /*1010*/  I2F.U16 R0, R2 ;  /* 0x0000000200007306 */ /* 0x004e240000101000 */
[----:B0-----:R-:W-:Y:S01]  /*1020*/  F2FP.BF16.PACK_AB R0, RZ, R0 ;  /* 0x00000000ff00723e */ /* 0x001fe200000010ff */
[----:B------:R-:W-:Y:S05]  /*1030*/  BRA `(.L_x_8) ;  /* 0x00000e3000007947 */ /* 0x000fea0003800000 */
.L_x_5:
[----:B------:R-:W-:-:S13]  /*1040*/  ISETP.NE.AND P0, PT, R4, 0x2, PT ;  /* 0x000000020400780c */ /* 0x000fda0003f05270 */
[----:B------:R-:W-:Y:S05]  /*1050*/  @!P0 BRA `(.L_x_9) ;  /* 0x000000c000008947 */ /* 0x000fea0003800000 */
[----:B------:R-:W-:-:S13]  /*1060*/  ISETP.NE.AND P0, PT, R4, 0x3, PT ;  /* 0x000000030400780c */ /* 0x000fda0003f05270 */
[----:B------:R-:W-:Y:S05]  /*1070*/  @!P0 BRA `(.L_x_10) ;  /* 0x0000006000008947 */ /* 0x000fea0003800000 */
[----:B------:R-:W-:-:S13]  /*1080*/  ISETP.NE.AND P0, PT, R4, 0x4, PT ;  /* 0x000000040400780c */ /* 0x000fda0003f05270 */
[----:B------:R-:W-:Y:S05]  /*1090*/  @P0 BRA `(.L_x_7) ;  /* 0x00000c1000000947 */ /* 0x000fea0003800000 */
[----:B------:R-:W2:Y:S02]  /*10a0*/  LDG.E.64 R2, [R2.64] ;  /* 0x0000002402027981 */ /* 0x000ea4000c1e1b00 */
[----:B--2---:R-:W0:Y:S02]  /*10b0*/  I2F.S64 R0, R2 ;  /* 0x0000000200007312 */ /* 0x004e240000301400 */
[----:B0-----:R-:W-:Y:S01]  /*10c0*/  F2FP.BF16.PACK_AB R0, RZ, R0 ;  /* 0x00000000ff00723e */ /* 0x001fe200000010ff */
[----:B------:R-:W-:Y:S05]  /*10d0*/  BRA `(.L_x_8) ;  /* 0x00000d9000007947 */ /* 0x000fea0003800000 */
.L_x_10:
[----:B------:R-:W2:Y:S02]  /*10e0*/  LDG.E R2, [R2.64] ;  /* 0x0000002402027981 */ /* 0x000ea4000c1e1900 */
[----:B--2---:R-:W0:Y:S02]  /*10f0*/  I2F R0, R2 ;  /* 0x0000000200007306 */ /* 0x004e240000201400 */
[----:B0-----:R-:W-:Y:S01]  /*1100*/  F2FP.BF16.PACK_AB R0, RZ, R0 ;  /* 0x00000000ff00723e */ /* 0x001fe200000010ff */
[----:B------:R-:W-:Y:S05]  /*1110*/  BRA `(.L_x_8) ;  /* 0x00000d5000007947 */ /* 0x000fea0003800000 */
.L_x_9:
[----:B------:R-:W2:Y:S02]  /*1120*/  LDG.E.U16 R2, [R2.64] ;  /* 0x0000002402027981 */ /* 0x000ea4000c1e1500 */
[----:B--2---:R-:W0:Y:S02]  /*1130*/  I2F.S16 R0, R2 ;  /* 0x0000000200007306 */ /* 0x004e240000101400 */
[----:B0-----:R-:W-:Y:S01]  /*1140*/  F2FP.BF16.PACK_AB R0, RZ, R0 ;  /* 0x00000000ff00723e */ /* 0x001fe200000010ff */
[----:B------:R-:W-:Y:S05]  /*1150*/  BRA `(.L_x_8) ;  /* 0x00000d1000007947 */ /* 0x000fea0003800000 */
.L_x_4:
[----:B------:R-:W-:-:S13]  /*1160*/  ISETP.GT.AND P0, PT, R4, 0x6, PT ;  /* 0x000000060400780c */ /* 0x000fda0003f04270 */
[----:B------:R-:W-:Y:S05]  /*1170*/  @P0 BRA `(.L_x_11) ;  /* 0x000000b000000947 */ /* 0x000fea0003800000 */
[----:B------:R-:W-:-:S13]  /*1180*/  ISETP.NE.AND P0, PT, R4, 0x5, PT ;  /* 0x000000050400780c */ /* 0x000fda0003f05270 */
[----:B------:R-:W-:Y:S05]  /*1190*/  @!P0 BRA `(.L_x_12) ;  /* 0x0000005000008947 */ /* 0x000fea0003800000 */
[----:B------:R-:W-:-:S13]  /*11a0*/  ISETP.NE.AND P0, PT, R4, 0x6, PT ;  /* 0x000000060400780c */ /* 0x000fda0003f05270 */
[----:B------:R-:W-:Y:S05]  /*11b0*/  @P0 BRA `(.L_x_7) ;  /* 0x00000af000000947 */ /* 0x000fea0003800000 */
[----:B------:R-:W2:Y:S02]  /*11c0*/  LDG.E R2, [R2.64] ;  /* 0x0000002402027981 */ /* 0x000ea4000c1e1900 */
[----:B--2---:R-:W-:Y:S01]  /*11d0*/  F2FP.BF16.PACK_AB R0, RZ, R2 ;  /* 0x00000002ff00723e */ /* 0x004fe200000010ff */
[----:B------:R-:W-:Y:S05]  /*11e0*/  BRA `(.L_x_8) ;  /* 0x00000c8000007947 */ /* 0x000fea0003800000 */
.L_x_12:
[----:B------:R-:W2:Y:S02]  /*11f0*/  LDG.E.U16 R0, [R2.64] ;  /* 0x0000002402007981 */ /* 0x000ea4000c1e1500 */
[----:B--2---:R-:W-:-:S05]  /*1200*/  HADD2.F32 R0, -RZ, R0.H0_H0 ;  /* 0x20000000ff007230 */ /* 0x004fca0000004100 */
[----:B------:R-:W-:Y:S01]  /*1210*/  F2FP.BF16.PACK_AB R0, RZ, R0 ;  /* 0x00000000ff00723e */ /* 0x000fe200000010ff */
[----:B------:R-:W-:Y:S05]  /*1220*/  BRA `(.L_x_8) ;  /* 0x00000c4000007947 */ /* 0x000fea0003800000 */
.L_x_11:
[----:B------:R-:W-:-:S13]  /*1230*/  ISETP.NE.AND P0, PT, R4, 0x7, PT ;  /* 0x000000070400780c */ /* 0x000fda0003f05270 */
[----:B------:R-:W-:Y:S05]  /*1240*/  @!P0 BRA `(.L_x_13) ;  /* 0x000000b000008947 */ /* 0x000fea0003800000 */
[----:B------:R-:W-:-:S13]  /*1250*/  ISETP.NE.AND P0, PT, R4, 0x8, PT ;  /* 0x000000080400780c */ /* 0x000fda0003f05270 */
[----:B------:R-:W-:Y:S05]  /*1260*/  @!P0 BRA `(.L_x_14) ;  /* 0x0000005000008947 */ /* 0x000fea0003800000 */
[----:B------:R-:W-:-:S13]  /*1270*/  ISETP.NE.AND P0, PT, R4, 0x9, PT ;  /* 0x000000090400780c */ /* 0x000fda0003f05270 */
[----:B------:R-:W-:Y:S05]  /*1280*/  @P0 BRA `(.L_x_7) ;  /* 0x00000a2000000947 */ /* 0x000fea0003800000 */
[----:B------:R-:W2:Y:S02]  /*1290*/  LDG.E R2, [R2.64] ;  /* 0x0000002402027981 */ /* 0x000ea4000c1e1900 */
[----:B--2---:R-:W-:Y:S01]  /*12a0*/  F2FP.BF16.PACK_AB R0, RZ, R2 ;  /* 0x00000002ff00723e */ /* 0x004fe200000010ff */
[----:B------:R-:W-:Y:S05]  /*12b0*/  BRA `(.L_x_8) ;  /* 0x00000bb000007947 */ /* 0x000fea0003800000 */
.L_x_14:
[----:B------:R-:W2:Y:S02]  /*12c0*/  LDG.E.U16 R2, [R2.64] ;  /* 0x0000002402027981 */ /* 0x000ea4000c1e1500 */
[----:B--2---:R-:W-:-:S05]  /*12d0*/  HADD2.F32 R0, -RZ, R2.H0_H0 ;  /* 0x20000002ff007230 */ /* 0x004fca0000004100 */
[----:B------:R-:W-:Y:S01]  /*12e0*/  F2FP.BF16.PACK_AB R0, RZ, R0 ;  /* 0x00000000ff00723e */ /* 0x000fe200000010ff */
[----:B------:R-:W-:Y:S05]  /*12f0*/  BRA `(.L_x_8) ;  /* 0x00000b7000007947 */ /* 0x000fea0003800000 */
.L_x_13:
[----:B------:R-:W2:Y:S02]  /*1300*/  LDG.E.64 R2, [R2.64] ;  /* 0x0000002402027981 */ /* 0x000ea4000c1e1b00 */
[----:B--2---:R-:W0:Y:S01]  /*1310*/  F2F.F32.F64 R0, R2 ;  /* 0x0000000200007310 */ /* 0x004e220000301000 */
[----:B------:R-:W0:-:S14]  /*1320*/  DSETP.GEU.AND P0, PT, |R2|, c[0x2][0x0], PT ;  /* 0x008000000200762a */ /* 0x000e1c0003f0e200 */
[----:B0-----:R-:W-:-:S05]  /*1330*/  @!P0 FMUL R0, R0, 1.175494350822287508e-38 ;  /* 0x0080000000008820 */ /* 0x001fca0000400000 */
[----:B------:R-:W-:Y:S01]  /*1340*/  F2FP.BF16.PACK_AB R0, RZ, R0 ;  /* 0x00000000ff00723e */ /* 0x000fe200000010ff */
[----:B------:R-:W-:Y:S05]  /*1350*/  BRA `(.L_x_8) ;  /* 0x00000b1000007947 */ /* 0x000fea0003800000 */
.L_x_3:
[----:B------:R-:W-:-:S13]  /*1360*/  ISETP.GT.AND P0, PT, R4, 0x18, PT ;  /* 0x000000180400780c */ /* 0x000fda0003f04270 */
[----:B------:R-:W-:Y:S05]  /*1370*/  @P0 BRA `(.L_x_15) ;  /* 0x000003e000000947 */ /* 0x000fea0003800000 */
[----:B------:R-:W-:-:S13]  /*1380*/  ISETP.GT.AND P0, PT, R4, 0xe, PT ;  /* 0x0000000e0400780c */ /* 0x000fda0003f04270 */
[----:B------:R-:W-:Y:S05]  /*1390*/  @P0 BRA `(.L_x_16) ;  /* 0x000000f000000947 */ /* 0x000fea0003800000 */
[----:B------:R-:W-:-:S13]  /*13a0*/  ISETP.NE.AND P0, PT, R4, 0xa, PT ;  /* 0x0000000a0400780c */ /* 0x000fda0003f05270 */
[----:B------:R-:W-:Y:S05]  /*13b0*/  @!P0 BRA `(.L_x_17) ;  /* 0x0000007000008947 */ /* 0x000fea0003800000 */
[----:B------:R-:W-:-:S13]  /*13c0*/  ISETP.NE.AND P0, PT, R4, 0xb, PT ;  /* 0x0000000b0400780c */ /* 0x000fda0003f05270 */
[----:B------:R-:W-:Y:S05]  /*13d0*/  @P0 BRA `(.L_x_7) ;  /* 0x000008d000000947 */ /* 0x000fea0003800000 */
[----:B------:R-:W2:Y:S02]  /*13e0*/  LDG.E.U8 R2, [R2.64] ;  /* 0x0000002402027981 */ /* 0x000ea4000c1e1100 */
[----:B--2---:R-:W-:-:S04]  /*13f0*/  ISETP.NE.AND P0, PT, R2, RZ, PT ;  /* 0x000000ff0200720c */ /* 0x004fc80003f05270 */
[----:B------:R-:W-:-:S04]  /*1400*/  FSEL R0, RZ, 1, !P0 ;  /* 0x3f800000ff007808 */ /* 0x000fc80004000000 */
[----:B------:R-:W-:Y:S01]  /*1410*/  F2FP.BF16.PACK_AB R0, RZ, R0 ;  /* 0x00000000ff00723e */ /* 0x000fe200000010ff */
[----:B------:R-:W-:Y:S05]  /*1420*/  BRA `(.L_x_8) ;  /* 0x00000a4000007947 */ /* 0x000fea0003800000 */
.L_x_17:
[----:B------:R-:W2:Y:S02]  /*1430*/  LDG.E.64 R2, [R2.64] ;  /* 0x0000002402027981 */ /* 0x000ea4000c1e1b00 */
[----:B--2---:R-:W0:Y:S01]  /*1440*/  F2F.F32.F64 R0, R2 ;  /* 0x0000000200007310 */ /* 0x004e220000301000 */
[----:B------:R-:W0:-:S14]  /*1450*/  DSETP.GEU.AND P0, PT, |R2|, c[0x2][0x0], PT ;  /* 0x008000000200762a */ /* 0x000e1c0003f0e200 */
[----:B0-----:R-:W-:-:S05]  /*1460*/  @!P0 FMUL R0, R0, 1.175494350822287508e-38 ;  /* 0x0080000000008820 */ /* 0x001fca0000400000 */
[----:B------:R-:W-:Y:S01]  /*1470*/  F2FP.BF16.PACK_AB R0, RZ, R0 ;  /* 0x00000000ff00723e */ /* 0x000fe200000010ff */
[----:B------:R-:W-:Y:S05]  /*1480*/  BRA `(.L_x_8) ;  /* 0x000009e000007947 */ /* 0x000fea0003800000 */
.L_x_16:
[----:B------:R-:W-:-:S13]  /*1490*/  ISETP.NE.AND P0, PT, R4, 0xf, PT ;  /* 0x0000000f0400780c */ /* 0x000fda0003f05270 */
[----:B------:R-:W-:Y:S05]  /*14a0*/  @!P0 BRA `(.L_x_18) ;  /* 0x0000029000008947 */ /* 0x000fea0003800000 */
[----:B------:R-:W-:-:S13]  /*14b0*/  ISETP.NE.AND P0, PT, R4, 0x17, PT ;  /* 0x000000170400780c */ /* 0x000fda0003f05270 */
[----:B------:R-:W-:Y:S05]  /*14c0*/  @!P0 BRA `(.L_x_19) ;  /* 0x0000018000008947 */ /* 0x000fea0003800000 */
[----:B------:R-:W-:-:S13]  /*14d0*/  ISETP.NE.AND P0, PT, R4, 0x18, PT ;  /* 0x000000180400780c */ /* 0x000fda0003f05270 */
[----:B------:R-:W-:Y:S05]  /*14e0*/  @P0 BRA `(.L_x_7) ;  /* 0x000007c000000947 */ /* 0x000fea0003800000 */
[----:B------:R-:W2:Y:S01]  /*14f0*/  LDG.E.U8 R0, [R2.64] ;  /* 0x0000002402007981 */ /* 0x000ea2000c1e1100 */
[----:B------:R-:W-:Y:S02]  /*1500*/  IMAD.MOV.U32 R8, RZ, RZ, -0x800000 ;  /* 0xff800000ff087424 */ /* 0x000fe400078e00ff */
[----:B--2---:R-:W-:-:S05]  /*1510*/  IMAD.SHL.U32 R0, R0, 0x1000000, RZ ;  /* 0x0100000000007824 */ /* 0x004fca00078e00ff */
[----:B------:R-:W-:-:S04]  /*1520*/  LOP3.LUT R4, R0, 0x7f000000, RZ, 0xc0, !PT ;  /* 0x7f00000000047812 */ /* 0x000fc800078ec0ff */
[----:B------:R-:W0:Y:S01]  /*1530*/  FLO.U32 R5, R4 ;  /* 0x0000000400057300 */ /* 0x000e2200000e0000 */
[C---:B------:R-:W-:Y:S02]  /*1540*/  IADD3 R6, R4.reuse, 0x1000000, RZ ;  /* 0x0100000004067810 */ /* 0x040fe40007ffe0ff */
[----:B------:R-:W-:Y:S02]  /*1550*/  IADD3 R2, R4, -0x1, RZ ;  /* 0xffffffff04027810 */ /* 0x000fe40007ffe0ff */
[----:B------:R-:W-:Y:S02]  /*1560*/  SHF.R.S32.HI R6, RZ, 0x8, R6 ;  /* 0x00000008ff067819 */ /* 0x000fe40000011406 */
[----:B------:R-:W-:Y:S02]  /*1570*/  SHF.R.S32.HI R2, RZ, 0x1f, R2 ;  /* 0x0000001fff027819 */ /* 0x000fe40000011402 */
[----:B0-----:R-:W-:-:S04]  /*1580*/  IADD3 R5, -R5, 0x1f, RZ ;  /* 0x0000001f05057810 */ /* 0x001fc80007ffe1ff */
[C---:B------:R-:W-:Y:S02]  /*1590*/  ISETP.GT.U32.AND P0, PT, R5.reuse, 0x4, PT ;  /* 0x000000040500780c */ /* 0x040fe40003f04070 */
[----:B------:R-:W-:-:S04]  /*15a0*/  IADD3 R5, R5, -0x4, RZ ;  /* 0xfffffffc05057810 */ /* 0x000fc80007ffe0ff */
[----:B------:R-:W-:-:S05]  /*15b0*/  SEL R5, R5, RZ, P0 ;  /* 0x000000ff05057207 */ /* 0x000fca0000000000 */
[----:B------:R-:W-:Y:S01]  /*15c0*/  IMAD R8, R5, R8, 0x3c000000 ;  /* 0x3c00000005087424 */ /* 0x000fe200078e0208 */
[----:B------:R-:W-:-:S04]  /*15d0*/  SHF.L.U32 R5, R4, R5, RZ ;  /* 0x0000000504057219 */ /* 0x000fc800000006ff */
[----:B------:R-:W-:-:S04]  /*15e0*/  LEA.HI R5, R5, R8, RZ, 0x1c ;  /* 0x0000000805057211 */ /* 0x000fc800078fe0ff */
[----:B------:R-:W-:-:S04]  /*15f0*/  LOP3.LUT R5, R5, 0x7f800000, R6, 0xf8, !PT ;  /* 0x7f80000005057812 */ /* 0x000fc800078ef806 */
[----:B------:R-:W-:-:S04]  /*1600*/  LOP3.LUT R5, R5, R2, RZ, 0x30, !PT ;  /* 0x0000000205057212 */ /* 0x000fc800078e30ff */
[----:B------:R-:W-:-:S04]  /*1610*/  LOP3.LUT R5, R5, 0x80000000, R0, 0xf8, !PT ;  /* 0x8000000005057812 */ /* 0x000fc800078ef800 */
[----:B------:R-:W-:-:S04]  /*1620*/  F2FP.BF16.PACK_AB R5, RZ, R5 ;  /* 0x00000005ff05723e */ /* 0x000fc800000010ff */
[----:B------:R-:W-:Y:S01]  /*1630*/  PRMT R0, R5, 0x7610, R0 ;  /* 0x0000761005007816 */ /* 0x000fe20000000000 */
[----:B------:R-:W-:Y:S05]  /*1640*/  BRA `(.L_x_8) ;  /* 0x0000082000007947 */ /* 0x000fea0003800000 */
.L_x_19:
[----:B------:R-:W2:Y:S02]  /*1650*/  LDG.E.U8 R2, [R2.64] ;  /* 0x0000002402027981 */ /* 0x000ea4000c1e1100 */
[C---:B--2---:R-:W-:Y:S02]  /*1660*/  IMAD.SHL.U32 R0, R2.reuse, 0x2000000, RZ ;  /* 0x0200000002007824 */ /* 0x044fe400078e00ff */
[----:B------:R-:W-:-:S03]  /*1670*/  IMAD.SHL.U32 R5, R2, 0x1000000, RZ ;  /* 0x0100000002057824 */ /* 0x000fc600078e00ff */
[----:B------:R-:W-:-:S13]  /*1680*/  ISETP.GE.U32.AND P0, PT, R0, 0x8000000, PT ;  /* 0x080000000000780c */ /* 0x000fda0003f06070 */
[C---:B------:R-:W-:Y:S02]  /*1690*/  @!P0 IMAD.SHL.U32 R0, R2.reuse, 0x100, RZ ;  /* 0x0000010002008824 */ /* 0x040fe400078e00ff */
[----:B------:R-:W-:-:S03]  /*16a0*/  @P0 IMAD.SHL.U32 R4, R2, 0x200000, RZ ;  /* 0x0020000002040824 */ /* 0x000fc600078e00ff */
[----:B------:R-:W-:Y:S02]  /*16b0*/  @!P0 LOP3.LUT R0, R0, 0x7f00, RZ, 0xc0, !PT ;  /* 0x00007f0000008812 */ /* 0x000fe400078ec0ff */
[----:B------:R-:W-:Y:S02]  /*16c0*/  @P0 LOP3.LUT R4, R4, 0x70000000, RZ, 0xfc, !PT ;  /* 0x7000000004040812 */ /* 0x000fe400078efcff */
[----:B------:R-:W-:-:S03]  /*16d0*/  @!P0 LOP3.LUT R0, R0, 0x3f000000, RZ, 0xfc, !PT ;  /* 0x3f00000000008812 */ /* 0x000fc600078efcff */
[----:B------:R-:W-:Y:S02]  /*16e0*/  @P0 FMUL.FTZ R4, R4, 1.9259299443872358531e-34 ;  /* 0x0780000004040820 */ /* 0x000fe40000410000 */
[----:B------:R-:W-:-:S05]  /*16f0*/  @!P0 FADD.FTZ R4, R0, -0.5 ;  /* 0xbf00000000048421 */ /* 0x000fca0000010000 */
[----:B------:R-:W-:-:S04]  /*1700*/  LOP3.LUT R4, R4, 0x80000000, R5, 0xf8, !PT ;  /* 0x8000000004047812 */ /* 0x000fc800078ef805 */
[----:B------:R-:W-:-:S04]  /*1710*/  F2FP.BF16.PACK_AB R4, RZ, R4 ;  /* 0x00000004ff04723e */ /* 0x000fc800000010ff */
[----:B------:R-:W-:Y:S01]  /*1720*/  PRMT R0, R4, 0x7610, R0 ;  /* 0x0000761004007816 */ /* 0x000fe20000000000 */
[----:B------:R-:W-:Y:S05]  /*1730*/  BRA `(.L_x_8) ;  /* 0x0000073000007947 */ /* 0x000fea0003800000 */
.L_x_18:
[----:B------:R0:W5:Y:S01]  /*1740*/  LDG.E.U16 R0, [R2.64] ;  /* 0x0000002402007981 */ /* 0x000162000c1e1500 */
[----:B------:R-:W-:Y:S05]  /*1750*/  BRA `(.L_x_8) ;  /* 0x0000071000007947 */ /* 0x000fea0003800000 */
.L_x_15:
[----:B------:R-:W-:-:S13]  /*1760*/  ISETP.GT.AND P0, PT, R4, 0x1b, PT ;  /* 0x0000001b0400780c */ /* 0x000fda0003f04270 */
[----:B------:R-:W-:Y:S05]  /*1770*/  @P0 BRA `(.L_x_20) ;  /* 0x0000042000000947 */ /* 0x000fea0003800000 */
[----:B------:R-:W-:-:S13]  /*1780*/  ISETP.NE.AND P0, PT, R4, 0x19, PT ;  /* 0x000000190400780c */ /* 0x000fda0003f05270 */
[----:B------:R-:W-:Y:S05]  /*1790*/  @!P0 BRA `(.L_x_21) ;  /* 0x0000024000008947 */ /* 0x000fea0003800000 */
[----:B------:R-:W-:-:S13]  /*17a0*/  ISETP.NE.AND P0, PT, R4, 0x1a, PT ;  /* 0x0000001a0400780c */ /* 0x000fda0003f05270 */
[----:B------:R-:W-:Y:S05]  /*17b0*/  @!P0 BRA `(.L_x_22) ;  /* 0x0000006000008947 */ /* 0x000fea0003800000 */
[----:B------:R-:W-:-:S13]  /*17c0*/  ISETP.NE.AND P0, PT, R4, 0x1b, PT ;  /* 0x0000001b0400780c */ /* 0x000fda0003f05270 */
[----:B------:R-:W-:Y:S05]  /*17d0*/  @P0 BRA `(.L_x_7) ;  /* 0x000004d000000947 */ /* 0x000fea0003800000 */
[----:B------:R-:W2:Y:S02]  /*17e0*/  LDG.E.U16 R2, [R2.64] ;  /* 0x0000002402027981 */ /* 0x000ea4000c1e1500 */
[----:B--2---:R-:W0:Y:S02]  /*17f0*/  I2F.U16 R0, R2 ;  /* 0x0000000200007306 */ /* 0x004e240000101000 */
[----:B0-----:R-:W-:Y:S01]  /*1800*/  F2FP.BF16.PACK_AB R0, RZ, R0 ;  /* 0x00000000ff00723e */ /* 0x001fe200000010ff */
[----:B------:R-:W-:Y:S05]  /*1810*/  BRA `(.L_x_8) ;  /* 0x0000065000007947 */ /* 0x000fea0003800000 */
.L_x_22:
[----:B------:R-:W2:Y:S01]  /*1820*/  LDG.E.U8 R2, [R2.64] ;  /* 0x0000002402027981 */ /* 0x000ea2000c1e1100 */
[----:B------:R-:W-:Y:S01]  /*1830*/  BSSY B0, `(.L_x_23) ;  /* 0x0000018000007945 */ /* 0x000fe20003800000 */
[----:B------:R-:W-:Y:S01]  /*1840*/  IMAD.MOV.U32 R0, RZ, RZ, RZ ;  /* 0x000000ffff007224 */ /* 0x000fe200078e00ff */
[----:B--2---:R-:W-:-:S13]  /*1850*/  ISETP.NE.AND P0, PT, R2, RZ, PT ;  /* 0x000000ff0200720c */ /* 0x004fda0003f05270 */
[----:B------:R-:W-:Y:S05]  /*1860*/  @!P0 BRA `(.L_x_24) ;  /* 0x0000014000008947 */ /* 0x000fea0003800000 */
[----:B------:R-:W-:-:S13]  /*1870*/  ISETP.NE.AND P0, PT, R2, 0x80, PT ;  /* 0x000000800200780c */ /* 0x000fda0003f05270 */
[----:B------:R-:W-:Y:S01]  /*1880*/  @!P0 IMAD.MOV.U32 R0, RZ, RZ, 0x7f800001 ;  /* 0x7f800001ff008424 */ /* 0x000fe200078e00ff */
[----:B------:R-:W-:Y:S05]  /*1890*/  @!P0 BRA `(.L_x_24) ;  /* 0x0000011000008947 */ /* 0x000fea0003800000 */
[C---:B------:R-:W-:Y:S01]  /*18a0*/  LOP3.LUT P0, R0, R2.reuse, 0x78, RZ, 0xc0, !PT ;  /* 0x0000007802007812 */ /* 0x040fe2000780c0ff */
[----:B------:R-:W-:Y:S01]  /*18b0*/  BSSY B1, `(.L_x_25) ;  /* 0x000000c000017945 */ /* 0x000fe20003800000 */
[----:B------:R-:W-:Y:S02]  /*18c0*/  SHF.R.U32.HI R3, RZ, 0x7, R2 ;  /* 0x00000007ff037819 */ /* 0x000fe40000011602 */
[----:B------:R-:W-:Y:S02]  /*18d0*/  LOP3.LUT R2, R2, 0x7, RZ, 0xc0, !PT ;  /* 0x0000000702027812 */ /* 0x000fe400078ec0ff */
[----:B------:R-:W-:Y:S01]  /*18e0*/  SHF.R.U32.HI R0, RZ, 0x3, R0 ;  /* 0x00000003ff007819 */ /* 0x000fe20000011600 */
[----:B------:R-:W-:-:S06]  /*18f0*/  IMAD.U32 R4, R3, -0x80000000, RZ ;  /* 0x8000000003047824 */ /* 0x000fcc00078e00ff */
[----:B------:R-:W-:Y:S05]  /*1900*/  @P0 BRA `(.L_x_26) ;  /* 0x0000006000000947 */ /* 0x000fea0003800000 */
[----:B------:R-:W0:Y:S02]  /*1910*/  FLO.U32 R3, R2 ;  /* 0x0000000200037300 */ /* 0x000e2400000e0000 */
[----:B0-----:R-:W-:-:S04]  /*1920*/  IADD3 R3, -R3, 0x1f, RZ ;  /* 0x0000001f03037810 */ /* 0x001fc80007ffe1ff */
[----:B------:R-:W-:Y:S02]  /*1930*/  IADD3 R5, R3, -0x1c, RZ ;  /* 0xffffffe403057810 */ /* 0x000fe40007ffe0ff */
[----:B------:R-:W-:Y:S02]  /*1940*/  IADD3 R0, R0, 0x1d, -R3 ;  /* 0x0000001d00007810 */ /* 0x000fe40007ffe803 */
[----:B------:R-:W-:-:S04]  /*1950*/  SHF.L.U32 R5, R2, R5, RZ ;  /* 0x0000000502057219 */ /* 0x000fc800000006ff */
[----:B------:R-:W-:Y:S02]  /*1960*/  LOP3.LUT R2, R5, 0x7, RZ, 0xc0, !PT ;  /* 0x0000000705027812 */ /* 0x000fe400078ec0ff */
.L_x_26:
[----:B------:R-:W-:Y:S05]  /*1970*/  BSYNC B1 ;  /* 0x0000000000017941 */ /* 0x000fea0003800000 */
.L_x_25:
[----:B------:R-:W-:Y:S01]  /*1980*/  LEA R3, R0, 0x3b800000, 0x17 ;  /* 0x3b80000000037811 */ /* 0x000fe200078eb8ff */
[----:B------:R-:W-:-:S05]  /*1990*/  IMAD.SHL.U32 R0, R2, 0x100000, RZ ;  /* 0x0010000002007824 */ /* 0x000fca00078e00ff */
[----:B------:R-:W-:Y:S02]  /*19a0*/  LOP3.LUT R0, R3, R0, R4, 0xfe, !PT ;  /* 0x0000000003007212 */ /* 0x000fe400078efe04 */
.L_x_24:
[----:B------:R-:W-:Y:S05]  /*19b0*/  BSYNC B0 ;  /* 0x0000000000007941 */ /* 0x000fea0003800000 */
.L_x_23:
[----:B------:R-:W-:Y:S01]  /*19c0*/  F2FP.BF16.PACK_AB R0, RZ, R0 ;  /* 0x00000000ff00723e */ /* 0x000fe200000010ff */
[----:B------:R-:W-:Y:S05]  /*19d0*/  BRA `(.L_x_8) ;  /* 0x0000049000007947 */ /* 0x000fea0003800000 */
.L_x_21:
        /* <DEDUP_REMOVED lines=21> */
.L_x_30:
[----:B------:R-:W-:Y:S05]  /*1b30*/  BSYNC B1 ;  /* 0x0000000000017941 */ /* 0x000fea0003800000 */
.L_x_29:
[----:B------:R-:W-:Y:S01]  /*1b40*/  LEA R3, R0, 0x37800000, 0x17 ;  /* 0x3780000000037811 */ /* 0x000fe200078eb8ff */
[----:B------:R-:W-:-:S05]  /*1b50*/  IMAD.SHL.U32 R0, R2, 0x200000, RZ ;  /* 0x0020000002007824 */ /* 0x000fca00078e00ff */
[----:B------:R-:W-:Y:S02]  /*1b60*/  LOP3.LUT R0, R3, R0, R4, 0xfe, !PT ;  /* 0x0000000003007212 */ /* 0x000fe400078efe04 */
.L_x_28:
[----:B------:R-:W-:Y:S05]  /*1b70*/  BSYNC B0 ;  /* 0x0000000000007941 */ /* 0x000fea0003800000 */
.L_x_27:
[----:B------:R-:W-:Y:S01]  /*1b80*/  F2FP.BF16.PACK_AB R0, RZ, R0 ;  /* 0x00000000ff00723e */ /* 0x000fe200000010ff */
[----:B------:R-:W-:Y:S05]  /*1b90*/  BRA `(.L_x_8) ;  /* 0x000002d000007947 */ /* 0x000fea0003800000 */
.L_x_20:
[----:B------:R-:W-:-:S13]  /*1ba0*/  ISETP.NE.AND P0, PT, R4, 0x1c, PT ;  /* 0x0000001c0400780c */ /* 0x000fda0003f05270 */
[----:B------:R-:W-:Y:S05]  /*1bb0*/  @!P0 BRA `(.L_x_31) ;  /* 0x0000028000008947 */ /* 0x000fea0003800000 */
[----:B------:R-:W-:-:S13]  /*1bc0*/  ISETP.NE.AND P0, PT, R4, 0x1d, PT ;  /* 0x0000001d0400780c */ /* 0x000fda0003f05270 */
[----:B------:R-:W-:Y:S05]  /*1bd0*/  @!P0 BRA `(.L_x_32) ;  /* 0x0000022000008947 */ /* 0x000fea0003800000 */
[----:B------:R-:W-:-:S13]  /*1be0*/  ISETP.NE.AND P0, PT, R4, 0x2c, PT ;  /* 0x0000002c0400780c */ /* 0x000fda0003f05270 */
[----:B------:R-:W-:Y:S05]  /*1bf0*/  @P0 BRA `(.L_x_7) ;  /* 0x000000b000000947 */ /* 0x000fea0003800000 */
[----:B------:R-:W2:Y:S01]  /*1c00*/  LDG.E.U8 R2, [R2.64] ;  /* 0x0000002402027981 */ /* 0x000ea2000c1e1100 */
[----:B------:R-:W-:Y:S01]  /*1c10*/  BSSY B0, `(.L_x_33) ;  /* 0x0000007000007945 */ /* 0x000fe20003800000 */
[----:B------:R-:W-:Y:S01]  /*1c20*/  IMAD.MOV.U32 R0, RZ, RZ, 0x400000 ;  /* 0x00400000ff007424 */ /* 0x000fe200078e00ff */
[----:B--2---:R-:W-:-:S13]  /*1c30*/  ISETP.NE.AND P0, PT, R2, RZ, PT ;  /* 0x000000ff0200720c */ /* 0x004fda0003f05270 */
[----:B------:R-:W-:Y:S05]  /*1c40*/  @!P0 BRA `(.L_x_34) ;  /* 0x0000003000008947 */ /* 0x000fea0003800000 */
[----:B------:R-:W-:-:S13]  /*1c50*/  ISETP.NE.AND P0, PT, R2, 0xff, PT ;  /* 0x000000ff0200780c */ /* 0x000fda0003f05270 */
[----:B------:R-:W-:Y:S02]  /*1c60*/  @!P0 IMAD.MOV.U32 R0, RZ, RZ, 0x7f800001 ;  /* 0x7f800001ff008424 */ /* 0x000fe400078e00ff */
[----:B------:R-:W-:Y:S02]  /*1c70*/  @P0 IMAD.SHL.U32 R0, R2, 0x800000, RZ ;  /* 0x0080000002000824 */ /* 0x000fe400078e00ff */
.L_x_34:
[----:B------:R-:W-:Y:S05]  /*1c80*/  BSYNC B0 ;  /* 0x0000000000007941 */ /* 0x000fea0003800000 */
.L_x_33:
[----:B------:R-:W-:Y:S01]  /*1c90*/  F2FP.BF16.PACK_AB R0, RZ, R0 ;  /* 0x00000000ff00723e */ /* 0x000fe200000010ff */
[----:B------:R-:W-:Y:S05]  /*1ca0*/  BRA `(.L_x_8) ;  /* 0x000001c000007947 */ /* 0x000fea0003800000 */
.L_x_7:
[----:B------:R-:W-:Y:S01]  /*1cb0*/  MOV R2, 0x0 ;  /* 0x0000000000027802 */ /* 0x000fe20000000f00 */
[----:B------:R-:W-:Y:S02]  /*1cc0*/  IMAD.MOV.U32 R4, RZ, RZ, c[0x4][0x128] ;  /* 0x01004a00ff047624 */ /* 0x000fe400078e00ff */
[----:B------:R-:W-:Y:S02]  /*1cd0*/  IMAD.MOV.U32 R5, RZ, RZ, c[0x4][0x12c] ;  /* 0x01004b00ff057624 */ /* 0x000fe400078e00ff */
[----:B------:R-:W-:Y:S01]  /*1ce0*/  IMAD.MOV.U32 R6, RZ, RZ, c[0x4][0x130] ;  /* 0x01004c00ff067624 */ /* 0x000fe200078e00ff */
[----:B------:R-:W0:Y:S01]  /*1cf0*/  LDC.64 R2, c[0x4][R2] ;  /* 0x0100000002027b82 */ /* 0x000e220000000a00 */
[----:B------:R-:W-:-:S02]  /*1d00*/  IMAD.MOV.U32 R7, RZ, RZ, c[0x4][0x134] ;  /* 0x01004d00ff077624 */ /* 0x000fc400078e00ff */
[----:B------:R-:W-:Y:S02]  /*1d10*/  IMAD.MOV.U32 R8, RZ, RZ, 0x4e ;  /* 0x0000004eff087424 */ /* 0x000fe400078e00ff */
[----:B------:R-:W-:Y:S02]  /*1d20*/  IMAD.MOV.U32 R10, RZ, RZ, c[0x4][0x38] ;  /* 0x01000e00ff0a7624 */ /* 0x000fe400078e00ff */
[----:B------:R-:W-:Y:S02]  /*1d30*/  IMAD.MOV.U32 R11, RZ, RZ, c[0x4][0x3c] ;  /* 0x01000f00ff0b7624 */ /* 0x000fe400078e00ff */
[----:B------:R-:W-:Y:S02]  /*1d40*/  IMAD.MOV.U32 R12, RZ, RZ, 0x1 ;  /* 0x00000001ff0c7424 */ /* 0x000fe400078e00ff */
[----:B------:R-:W-:Y:S02]  /*1d50*/  IMAD.MOV.U32 R13, RZ, RZ, RZ ;  /* 0x000000ffff0d7224 */ /* 0x000fe400078e00ff */
[----:B------:R-:W-:Y:S01]  /*1d60*/  LEPC R14 ;  /* 0x00000000000e734e */ /* 0x000fe20000000000 */
[----:B------:R-:W-:Y:S02]  /*1d70*/  MOV R9, 0x1de0 ;  /* 0x00001de000097802 */ /* 0x000fe40000000f00 */
[----:B------:R-:W-:-:S02]  /*1d80*/  MOV R20, 0x1d60 ;  /* 0x00001d6000147802 */ /* 0x000fc40000000f00 */
[----:B------:R-:W-:Y:S02]  /*1d90*/  MOV R21, 0x0 ;  /* 0x0000000000157802 */ /* 0x000fe40000000f00 */
[----:B------:R-:W-:Y:S02]  /*1da0*/  MOV R0, 0x0 ;  /* 0x0000000000007802 */ /* 0x000fe40000000f00 */
[----:B------:R-:W-:-:S04]  /*1db0*/  IADD3 R20, P0, P1, -R20, R9, R14 ;  /* 0x0000000914147210 */ /* 0x000fc8000791e10e */
[----:B------:R-:W-:-:S04]  /*1dc0*/  IADD3.X R21, ~R0, R21, R15, P0, P1 ;  /* 0x0000001500157210 */ /* 0x000fc800007e250f */
[----:B0-----:R-:W-:Y:S05]  /*1dd0*/  CALL.ABS.NOINC R2 ;  /* 0x0000000002007343 */ /* 0x001fea0003c00000 */
[----:B------:R-:W-:Y:S01]  /*1de0*/  PRMT R0, RZ, 0x7610, R0 ;  /* 0x00007610ff007816 */ /* 0x000fe20000000000 */
[----:B------:R-:W-:Y:S05]  /*1df0*/  BRA `(.L_x_8) ;  /* 0x0000007000007947 */ /* 0x000fea0003800000 */
.L_x_32:
[----:B------:R-:W2:Y:S02]  /*1e00*/  LDG.E.64 R2, [R2.64] ;  /* 0x0000002402027981 */ /* 0x000ea4000c1e1b00 */
[----:B--2---:R-:W0:Y:S02]  /*1e10*/  I2F.U64 R0, R2 ;  /* 0x0000000200007312 */ /* 0x004e240000301000 */
[----:B0-----:R-:W-:Y:S01]  /*1e20*/  F2FP.BF16.PACK_AB R0, RZ, R0 ;  /* 0x00000000ff00723e */ /* 0x001fe200000010ff */
[----:B------:R-:W-:Y:S05]  /*1e30*/  BRA `(.L_x_8) ;  /* 0x0000003000007947 */ /* 0x000fea0003800000 */
.L_x_31:
[----:B------:R-:W2:Y:S02]  /*1e40*/  LDG.E R2, [R2.64] ;  /* 0x0000002402027981 */ /* 0x000ea4000c1e1900 */
[----:B--2---:R-:W0:Y:S02]  /*1e50*/  I2F.U32 R0, R2 ;  /* 0x0000000200007306 */ /* 0x004e240000201000 */
[----:B0-----:R-:W-:-:S06]  /*1e60*/  F2FP.BF16.PACK_AB R0, RZ, R0 ;  /* 0x00000000ff00723e */ /* 0x001fcc00000010ff */
.L_x_8:
[----:B------:R-:W1:Y:S01]  /*1e70*/  LDC.U8 R4, c[0x0][0x371] ;  /* 0x0000dc40ff047b82 */ /* 0x000e620000000000 */
[----:B-----5:R-:W-:-:S05]  /*1e80*/  PRMT R0, RZ, 0x5410, R0 ;  /* 0x00005410ff007816 */ /* 0x020fca0000000000 */
[----:B------:R-:W-:-:S06]  /*1e90*/  FMUL.RZ R0, R0, 0.15915493667125701904 ;  /* 0x3e22f98300007820 */ /* 0x000fcc000040c000 */
[----:B------:R-:W2:Y:S01]  /*1ea0*/  MUFU.COS R0, R0 ;  /* 0x0000000000007308 */ /* 0x000ea20000000000 */
[----:B01----:R-:W-:-:S04]  /*1eb0*/  PRMT R2, R4, 0x9910, RZ ;  /* 0x0000991004027816 */ /* 0x003fc800000000ff */
[----:B------:R-:W-:Y:S02]  /*1ec0*/  ISETP.GT.AND P0, PT, R2, 0x9, PT ;  /* 0x000000090200780c */ /* 0x000fe40003f04270 */
[----:B--2---:R-:W-:-:S11]  /*1ed0*/  F2FP.BF16.PACK_AB R3, RZ, R0 ;  /* 0x00000000ff03723e */ /* 0x004fd600000010ff */
        /* <DEDUP_REMOVED lines=9> */
[----:B------:R-:W-:-:S04]  /*1f70*/  PRMT R0, RZ, 0x5410, R3 ;  /* 0x00005410ff007816 */ /* 0x000fc80000000003 */
[----:B------:R-:W0:Y:S02]  /*1f80*/  F2I.FTZ.TRUNC.NTZ R3, R0 ;  /* 0x0000000000037305 */ /* 0x000e24000021f100 */
[----:B0-----:R0:W-:Y:S01]  /*1f90*/  STG.E.U8 [R16.64], R3 ;  /* 0x0000000310007986 */ /* 0x0011e2000c101124 */
[----:B------:R-:W-:Y:S05]  /*1fa0*/  BRA `(.L_x_40) ;  /* 0x00000e8000007947 */ /* 0x000fea0003800000 */
.L_x_38:
[----:B------:R-:W-:-:S06]  /*1fb0*/  PRMT R3, RZ, 0x5410, R3 ;  /* 0x00005410ff037816 */ /* 0x000fcc0000000003 */
[----:B------:R-:W0:Y:S02]  /*1fc0*/  F2I.S64.TRUNC R2, R3 ;  /* 0x0000000300027311 */ /* 0x000e24000020d900 */
[----:B0-----:R0:W-:Y:S01]  /*1fd0*/  STG.E.U8 [R16.64], R2 ;  /* 0x0000000210007986 */ /* 0x0011e2000c101124 */
[----:B------:R-:W-:Y:S05]  /*1fe0*/  BRA `(.L_x_40) ;  /* 0x00000e4000007947 */ /* 0x000fea0003800000 */
.L_x_37:
[----:B------:R-:W-:-:S13]  /*1ff0*/  ISETP.NE.AND P0, PT, R2, 0x2, PT ;  /* 0x000000020200780c */ /* 0x000fda0003f05270 */
[----:B------:R-:W-:Y:S05]  /*2000*/  @!P0 BRA `(.L_x_41) ;  /* 0x000000c000008947 */ /* 0x000fea0003800000 */
[----:B------:R-:W-:-:S13]  /*2010*/  ISETP.NE.AND P0, PT, R2, 0x3, PT ;  /* 0x000000030200780c */ /* 0x000fda0003f05270 */
[----:B------:R-:W-:Y:S05]  /*2020*/  @!P0 BRA `(.L_x_42) ;  /* 0x0000006000008947 */ /* 0x000fea0003800000 */
[----:B------:R-:W-:-:S13]  /*2030*/  ISETP.NE.AND P0, PT, R2, 0x4, PT ;  /* 0x000000040200780c */ /* 0x000fda0003f05270 */
[----:B------:R-:W-:Y:S05]  /*2040*/  @P0 BRA `(.L_x_39) ;  /* 0x00000c3000000947 */ /* 0x000fea0003800000 */
[----:B------:R-:W-:-:S06]  /*2050*/  PRMT R3, RZ, 0x5410, R3 ;  /* 0x00005410ff037816 */ /* 0x000fcc0000000003 */
[----:B------:R-:W0:Y:S02]  /*2060*/  F2I.S64.TRUNC R2, R3 ;  /* 0x0000000300027311 */ /* 0x000e24000020d900 */
[----:B0-----:R0:W-:Y:S01]  /*2070*/  STG.E.64 [R16.64], R2 ;  /* 0x0000000210007986 */ /* 0x0011e2000c101b24 */
[----:B------:R-:W-:Y:S05]  /*2080*/  BRA `(.L_x_40) ;  /* 0x00000da000007947 */ /* 0x000fea0003800000 */
.L_x_42:
[----:B------:R-:W-:-:S06]  /*2090*/  PRMT R3, RZ, 0x5410, R3 ;  /* 0x00005410ff037816 */ /* 0x000fcc0000000003 */
[----:B------:R-:W0:Y:S02]  /*20a0*/  F2I.FTZ.TRUNC.NTZ R3, R3 ;  /* 0x0000000300037305 */ /* 0x000e24000021f100 */
[----:B0-----:R0:W-:Y:S01]  /*20b0*/  STG.E [R16.64], R3 ;  /* 0x0000000310007986 */ /* 0x0011e2000c101924 */
[----:B------:R-:W-:Y:S05]  /*20c0*/  BRA `(.L_x_40) ;  /* 0x00000d6000007947 */ /* 0x000fea0003800000 */
.L_x_41:
[----:B------:R-:W-:-:S06]  /*20d0*/  PRMT R3, RZ, 0x5410, R3 ;  /* 0x00005410ff037816 */ /* 0x000fcc0000000003 */
[----:B------:R-:W0:Y:S02]  /*20e0*/  F2I.FTZ.TRUNC.NTZ R3, R3 ;  /* 0x0000000300037305 */ /* 0x000e24000021f100 */
[----:B0-----:R0:W-:Y:S01]  /*20f0*/  STG.E.U16 [R16.64], R3 ;  /* 0x0000000310007986 */ /* 0x0011e2000c101524 */
[----:B------:R-:W-:Y:S05]  /*2100*/  BRA `(.L_x_40) ;  /* 0x00000d2000007947 */ /* 0x000fea0003800000 */
.L_x_36:
[----:B------:R-:W-:-:S13]  /*2110*/  ISETP.GT.AND P0, PT, R2, 0x6, PT ;  /* 0x000000060200780c */ /* 0x000fda0003f04270 */
[----:B------:R-:W-:Y:S05]  /*2120*/  @P0 BRA `(.L_x_43) ;  /* 0x000000b000000947 */ /* 0x000fea0003800000 */
[----:B------:R-:W-:-:S13]  /*2130*/  ISETP.NE.AND P0, PT, R2, 0x5, PT ;  /* 0x000000050200780c */ /* 0x000fda0003f05270 */
[----:B------:R-:W-:Y:S05]  /*2140*/  @!P0 BRA `(.L_x_44) ;  /* 0x0000005000008947 */ /* 0x000fea0003800000 */
[----:B------:R-:W-:-:S13]  /*2150*/  ISETP.NE.AND P0, PT, R2, 0x6, PT ;  /* 0x000000060200780c */ /* 0x000fda0003f05270 */
[----:B------:R-:W-:Y:S05]  /*2160*/  @P0 BRA `(.L_x_39) ;  /* 0x00000b1000000947 */ /* 0x000fea0003800000 */
[----:B------:R-:W-:-:S05]  /*2170*/  PRMT R3, RZ, 0x5410, R3 ;  /* 0x00005410ff037816 */ /* 0x000fca0000000003 */
[----:B------:R0:W-:Y:S01]  /*2180*/  STG.E [R16.64], R3 ;  /* 0x0000000310007986 */ /* 0x0001e2000c101924 */
[----:B------:R-:W-:Y:S05]  /*2190*/  BRA `(.L_x_40) ;  /* 0x00000c9000007947 */ /* 0x000fea0003800000 */
.L_x_44:
[----:B------:R-:W-:-:S04]  /*21a0*/  PRMT R0, RZ, 0x5410, R3 ;  /* 0x00005410ff007816 */ /* 0x000fc80000000003 */
[----:B------:R-:W-:-:S05]  /*21b0*/  F2FP.PACK_AB R0, RZ, R0 ;  /* 0x00000000ff00723e */ /* 0x000fca00000000ff */
[----:B------:R0:W-:Y:S01]  /*21c0*/  STG.E.U16 [R16.64], R0 ;  /* 0x0000000010007986 */ /* 0x0001e2000c101524 */
[----:B------:R-:W-:Y:S05]  /*21d0*/  BRA `(.L_x_40) ;  /* 0x00000c5000007947 */ /* 0x000fea0003800000 */
.L_x_43:
[----:B------:R-:W-:-:S13]  /*21e0*/  ISETP.NE.AND P0, PT, R2, 0x7, PT ;  /* 0x000000070200780c */ /* 0x000fda0003f05270 */
[----:B------:R-:W-:Y:S05]  /*21f0*/  @!P0 BRA `(.L_x_45) ;  /* 0x000000d000008947 */ /* 0x000fea0003800000 */
[----:B------:R-:W-:-:S13]  /*2200*/  ISETP.NE.AND P0, PT, R2, 0x8, PT ;  /* 0x000000080200780c */ /* 0x000fda0003f05270 */
[----:B------:R-:W-:Y:S05]  /*2210*/  @!P0 BRA `(.L_x_46) ;  /* 0x0000006000008947 */ /* 0x000fea0003800000 */
[----:B------:R-:W-:-:S13]  /*2220*/  ISETP.NE.AND P0, PT, R2, 0x9, PT ;  /* 0x000000090200780c */ /* 0x000fda0003f05270 */
[----:B------:R-:W-:Y:S05]  /*2230*/  @P0 BRA `(.L_x_39) ;  /* 0x00000a4000000947 */ /* 0x000fea0003800000 */
[----:B------:R-:W-:Y:S01]  /*2240*/  IMAD.MOV.U32 R5, RZ, RZ, RZ ;  /* 0x000000ffff057224 */ /* 0x000fe200078e00ff */
[----:B------:R-:W-:-:S05]  /*2250*/  PRMT R4, RZ, 0x5410, R3 ;  /* 0x00005410ff047816 */ /* 0x000fca0000000003 */
[----:B------:R0:W-:Y:S01]  /*2260*/  STG.E.64 [R16.64], R4 ;  /* 0x0000000410007986 */ /* 0x0001e2000c101b24 */
[----:B------:R-:W-:Y:S05]  /*2270*/  BRA `(.L_x_40) ;  /* 0x00000bb000007947 */ /* 0x000fea0003800000 */
.L_x_46:
[----:B------:R-:W-:-:S04]  /*2280*/  PRMT R3, RZ, 0x5410, R3 ;  /* 0x00005410ff037816 */ /* 0x000fc80000000003 */
[----:B------:R-:W-:-:S04]  /*2290*/  F2FP.PACK_AB R3, RZ, R3 ;  /* 0x00000003ff03723e */ /* 0x000fc800000000ff */
[----:B------:R-:W-:-:S05]  /*22a0*/  PRMT R3, R3, 0x5410, RZ ;  /* 0x0000541003037816 */ /* 0x000fca00000000ff */
[----:B------:R0:W-:Y:S01]  /*22b0*/  STG.E [R16.64], R3 ;  /* 0x0000000310007986 */ /* 0x0001e2000c101924 */
[----:B------:R-:W-:Y:S05]  /*22c0*/  BRA `(.L_x_40) ;  /* 0x00000b6000007947 */ /* 0x000fea0003800000 */
.L_x_45:
[----:B------:R-:W-:-:S05]  /*22d0*/  PRMT R2, RZ, 0x5410, R3 ;  /* 0x00005410ff027816 */ /* 0x000fca0000000003 */
[----:B------:R-:W-:-:S06]  /*22e0*/  FMUL.FTZ R2, R2, 1 ;  /* 0x3f80000002027820 */ /* 0x000fcc0000410000 */
[----:B------:R-:W0:Y:S02]  /*22f0*/  F2F.F64.F32 R2, R2 ;  /* 0x0000000200027310 */ /* 0x000e240000201800 */
[----:B0-----:R0:W-:Y:S01]  /*2300*/  STG.E.64 [R16.64], R2 ;  /* 0x0000000210007986 */ /* 0x0011e2000c101b24 */
[----:B------:R-:W-:Y:S05]  /*2310*/  BRA `(.L_x_40) ;  /* 0x00000b1000007947 */ /* 0x000fea0003800000 */
.L_x_35:
        /* <DEDUP_REMOVED lines=8> */
[----:B------:R-:W-:-:S04]  /*23a0*/  PRMT R3, RZ, 0x5410, R3 ;  /* 0x00005410ff037816 */ /* 0x000fc80000000003 */
[----:B------:R-:W-:-:S04]  /*23b0*/  FSETP.NEU.FTZ.AND P0, PT, R3, RZ, PT ;  /* 0x000000ff0300720b */ /* 0x000fc80003f1d000 */
[----:B------:R-:W-:-:S05]  /*23c0*/  SEL R3, RZ, 0x1, !P0 ;  /* 0x00000001ff037807 */ /* 0x000fca0004000000 */
[----:B------:R0:W-:Y:S01]  /*23d0*/  STG.E.U8 [R16.64], R3 ;  /* 0x0000000310007986 */ /* 0x0001e2000c101124 */
[----:B------:R-:W-:Y:S05]  /*23e0*/  BRA `(.L_x_40) ;  /* 0x00000a4000007947 */ /* 0x000fea0003800000 */
.L_x_49:
[----:B------:R-:W-:Y:S01]  /*23f0*/  PRMT R3, RZ, 0x5410, R3 ;  /* 0x00005410ff037816 */ /* 0x000fe20000000003 */
[----:B------:R-:W-:-:S04]  /*2400*/  CS2R R6, SRZ ;  /* 0x0000000000067805 */ /* 0x000fc8000001ff00 */
[----:B------:R-:W-:-:S04]  /*2410*/  FMUL.FTZ R3, R3, 1 ;  /* 0x3f80000003037820 */ /* 0x000fc80000410000 */
[----:B------:R-:W0:Y:S02]  /*2420*/  F2F.F64.F32 R4, R3 ;  /* 0x0000000300047310 */ /* 0x000e240000201800 */
[----:B0-----:R0:W-:Y:S01]  /*2430*/  STG.E.128 [R16.64], R4 ;  /* 0x0000000410007986 */ /* 0x0011e2000c101d24 */
[----:B------:R-:W-:Y:S05]  /*2440*/  BRA `(.L_x_40) ;  /* 0x000009e000007947 */ /* 0x000fea0003800000 */
.L_x_48:
[----:B------:R-:W-:-:S13]  /*2450*/  ISETP.NE.AND P0, PT, R2, 0xf, PT ;  /* 0x0000000f0200780c */ /* 0x000fda0003f05270 */
[----:B------:R-:W-:Y:S05]  /*2460*/  @!P0 BRA `(.L_x_50) ;  /* 0x000002d000008947 */ /* 0x000fea0003800000 */
[----:B------:R-:W-:-:S13]  /*2470*/  ISETP.NE.AND P0, PT, R2, 0x17, PT ;  /* 0x000000170200780c */ /* 0x000fda0003f05270 */
[----:B------:R-:W-:Y:S05]  /*2480*/  @!P0 BRA `(.L_x_51) ;  /* 0x0000015000008947 */ /* 0x000fea0003800000 */
[----:B------:R-:W-:-:S13]  /*2490*/  ISETP.NE.AND P0, PT, R2, 0x18, PT ;  /* 0x000000180200780c */ /* 0x000fda0003f05270 */
[----:B------:R-:W-:Y:S05]  /*24a0*/  @P0 BRA `(.L_x_39) ;  /* 0x000007d000000947 */ /* 0x000fea0003800000 */
[----:B------:R-:W-:Y:S01]  /*24b0*/  PRMT R5, RZ, 0x5410, R3 ;  /* 0x00005410ff057816 */ /* 0x000fe20000000003 */
[----:B------:R-:W-:Y:S03]  /*24c0*/  BSSY B0, `(.L_x_52) ;  /* 0x000000e000007945 */ /* 0x000fe60003800000 */
[C---:B------:R-:W-:Y:S02]  /*24d0*/  LOP3.LUT R2, R5.reuse, 0x7fffffff, RZ, 0xc0, !PT ;  /* 0x7fffffff05027812 */ /* 0x040fe400078ec0ff */
[----:B------:R-:W-:Y:S02]  /*24e0*/  LOP3.LUT R0, R5, 0x80000000, RZ, 0xc0, !PT ;  /* 0x8000000005007812 */ /* 0x000fe400078ec0ff */
[----:B------:R-:W-:Y:S02]  /*24f0*/  ISETP.GT.U32.AND P0, PT, R2, 0x43efffff, PT ;  /* 0x43efffff0200780c */ /* 0x000fe40003f04070 */
[----:B------:R-:W-:Y:S01]  /*2500*/  SHF.R.U32.HI R3, RZ, 0x18, R0 ;  /* 0x00000018ff037819 */ /* 0x000fe20000011600 */
[----:B------:R-:W-:-:S10]  /*2510*/  IMAD.MOV.U32 R0, RZ, RZ, 0x7f ;  /* 0x0000007fff007424 */ /* 0x000fd400078e00ff */
[----:B------:R-:W-:Y:S05]  /*2520*/  @P0 BRA `(.L_x_53) ;  /* 0x0000007000000947 */ /* 0x000fea0003800000 */
[----:B------:R-:W-:-:S13]  /*2530*/  ISETP.GE.U32.AND P0, PT, R2, 0x3c800000, PT ;  /* 0x3c8000000200780c */ /* 0x000fda0003f06070 */
[----:B------:R-:W-:Y:S01]  /*2540*/  @P0 SHF.R.U32.HI R0, RZ, 0x14, R5 ;  /* 0x00000014ff000819 */ /* 0x000fe20000011605 */
[----:B------:R-:W-:-:S03]  /*2550*/  @!P0 FADD.FTZ R2, R2, 16384 ;  /* 0x4680000002028421 */ /* 0x000fc60000010000 */
[----:B------:R-:W-:-:S04]  /*2560*/  @P0 LOP3.LUT R0, R0, 0x1, RZ, 0xc0, !PT ;  /* 0x0000000100000812 */ /* 0x000fc800078ec0ff */
[----:B------:R-:W-:-:S04]  /*2570*/  @P0 IADD3 R0, R5, 0x407ffff, R0 ;  /* 0x0407ffff05000810 */ /* 0x000fc80007ffe000 */
[----:B------:R-:W-:Y:S02]  /*2580*/  @P0 SHF.R.U32.HI R0, RZ, 0x14, R0 ;  /* 0x00000014ff000819 */ /* 0x000fe40000011600 */
[----:B------:R-:W-:Y:S02]  /*2590*/  @!P0 IADD3 R0, R2, -0x46800000, RZ ;  /* 0xb980000002008810 */ /* 0x000fe40007ffe0ff */
.L_x_53:
[----:B------:R-:W-:Y:S05]  /*25a0*/  BSYNC B0 ;  /* 0x0000000000007941 */ /* 0x000fea0003800000 */
.L_x_52:
[----:B------:R-:W-:-:S05]  /*25b0*/  LOP3.LUT R3, R0, R3, RZ, 0xfc, !PT ;  /* 0x0000000300037212 */ /* 0x000fca00078efcff */
[----:B------:R0:W-:Y:S01]  /*25c0*/  STG.E.U8 [R16.64], R3 ;  /* 0x0000000310007986 */ /* 0x0001e2000c101124 */
[----:B------:R-:W-:Y:S05]  /*25d0*/  BRA `(.L_x_40) ;  /* 0x0000085000007947 */ /* 0x000fea0003800000 */
.L_x_51:
[----:B------:R-:W-:Y:S01]  /*25e0*/  PRMT R3, RZ, 0x5410, R3 ;  /* 0x00005410ff037816 */ /* 0x000fe20000000003 */
[----:B------:R-:W-:Y:S03]  /*25f0*/  BSSY B0, `(.L_x_54) ;  /* 0x000000f000007945 */ /* 0x000fe60003800000 */
[----:B------:R-:W-:-:S04]  /*2600*/  LOP3.LUT R2, R3, 0x7fffffff, RZ, 0xc0, !PT ;  /* 0x7fffffff03027812 */ /* 0x000fc800078ec0ff */
[----:B------:R-:W-:-:S13]  /*2610*/  ISETP.GT.U32.AND P0, PT, R2, 0x477fffff, PT ;  /* 0x477fffff0200780c */ /* 0x000fda0003f04070 */
[----:B------:R-:W-:Y:S05]  /*2620*/  @P0 BRA `(.L_x_55) ;  /* 0x0000008000000947 */ /* 0x000fea0003800000 */
[----:B------:R-:W-:-:S13]  /*2630*/  ISETP.GE.U32.AND P0, PT, R2, 0x38800000, PT ;  /* 0x388000000200780c */ /* 0x000fda0003f06070 */
[----:B------:R-:W-:Y:S01]  /*2640*/  @P0 SHF.R.U32.HI R0, RZ, 0x15, R3 ;  /* 0x00000015ff000819 */ /* 0x000fe20000011603 */
[----:B------:R-:W-:-:S03]  /*2650*/  @!P0 FADD.FTZ R2, R2, 128 ;  /* 0x4300000002028421 */ /* 0x000fc60000010000 */
[----:B------:R-:W-:-:S04]  /*2660*/  @P0 LOP3.LUT R0, R0, 0x1, RZ, 0xc0, !PT ;  /* 0x0000000100000812 */ /* 0x000fc800078ec0ff */
[----:B------:R-:W-:-:S04]  /*2670*/  @P0 IADD3 R0, R3, 0x80fffff, R0 ;  /* 0x080fffff03000810 */ /* 0x000fc80007ffe000 */
[----:B------:R-:W-:Y:S02]  /*2680*/  @P0 SHF.R.U32.HI R0, RZ, 0x15, R0 ;  /* 0x00000015ff000819 */ /* 0x000fe40000011600 */
[----:B------:R-:W-:Y:S01]  /*2690*/  @!P0 IADD3 R0, R2, -0x43000000, RZ ;  /* 0xbd00000002008810 */ /* 0x000fe20007ffe0ff */
[----:B------:R-:W-:Y:S05]  /*26a0*/  BRA `(.L_x_56) ;  /* 0x0000003000007947 */ /* 0x000fea0003800000 */
.L_x_55:
[----:B------:R-:W-:Y:S01]  /*26b0*/  IMAD.MOV.U32 R0, RZ, RZ, 0x7f ;  /* 0x0000007fff007424 */ /* 0x000fe200078e00ff */
[----:B------:R-:W-:-:S04]  /*26c0*/  ISETP.GT.U32.AND P0, PT, R2, 0x7f800000, PT ;  /* 0x7f8000000200780c */ /* 0x000fc80003f04070 */
[----:B------:R-:W-:-:S04]  /*26d0*/  SEL R0, R0, 0x7c, P0 ;  /* 0x0000007c00007807 */ /* 0x000fc80000000000 */
.L_x_56:
[----:B------:R-:W-:Y:S05]  /*26e0*/  BSYNC B0 ;  /* 0x0000000000007941 */ /* 0x000fea0003800000 */
.L_x_54:
[----:B------:R-:W-:-:S04]  /*26f0*/  LOP3.LUT R2, R3, 0x80000000, RZ, 0xc0, !PT ;  /* 0x8000000003027812 */ /* 0x000fc800078ec0ff */
[----:B------:R-:W-:-:S04]  /*2700*/  SHF.R.U32.HI R3, RZ, 0x18, R2 ;  /* 0x00000018ff037819 */ /* 0x000fc80000011602 */
[----:B------:R-:W-:-:S05]  /*2710*/  LOP3.LUT R3, R0, R3, RZ, 0xfc, !PT ;  /* 0x0000000300037212 */ /* 0x000fca00078efcff */
[----:B------:R0:W-:Y:S01]  /*2720*/  STG.E.U8 [R16.64], R3 ;  /* 0x0000000310007986 */ /* 0x0001e2000c101124 */
[----:B------:R-:W-:Y:S05]  /*2730*/  BRA `(.L_x_40) ;  /* 0x000006f000007947 */ /* 0x000fea0003800000 */
.L_x_50:
[----:B------:R0:W-:Y:S01]  /*2740*/  STG.E.U16 [R16.64], R3 ;  /* 0x0000000310007986 */ /* 0x0001e2000c101524 */
[----:B------:R-:W-:Y:S05]  /*2750*/  BRA `(.L_x_40) ;  /* 0x000006d000007947 */ /* 0x000fea0003800000 */
.L_x_47:
        /* <DEDUP_REMOVED lines=8> */
[----:B------:R-:W-:-:S06]  /*27e0*/  PRMT R3, RZ, 0x5410, R3 ;  /* 0x00005410ff037816 */ /* 0x000fcc0000000003 */
[----:B------:R-:W0:Y:S02]  /*27f0*/  F2I.FTZ.U32.TRUNC.NTZ R3, R3 ;  /* 0x0000000300037305 */ /* 0x000e24000021f000 */
[----:B0-----:R0:W-:Y:S01]  /*2800*/  STG.E.U16 [R16.64], R3 ;  /* 0x0000000310007986 */ /* 0x0011e2000c101524 */
[----:B------:R-:W-:Y:S05]  /*2810*/  BRA `(.L_x_40) ;  /* 0x0000061000007947 */ /* 0x000fea0003800000 */
.L_x_59:
[----:B------:R-:W-:Y:S01]  /*2820*/  PRMT R3, RZ, 0x5410, R3 ;  /* 0x00005410ff037816 */ /* 0x000fe20000000003 */
[----:B------:R-:W-:Y:S01]  /*2830*/  BSSY B0, `(.L_x_60) ;  /* 0x0000014000007945 */ /* 0x000fe20003800000 */
[----:B------:R-:W-:Y:S02]  /*2840*/  IMAD.MOV.U32 R8, RZ, RZ, 0x80 ;  /* 0x00000080ff087424 */ /* 0x000fe400078e00ff */
[----:B------:R-:W-:-:S04]  /*2850*/  LOP3.LUT R2, R3, 0x7fffffff, RZ, 0xc0, !PT ;  /* 0x7fffffff03027812 */ /* 0x000fc800078ec0ff */
[----:B------:R-:W-:-:S13]  /*2860*/  ISETP.GT.U32.AND P0, PT, R2, 0x437fffff, PT ;  /* 0x437fffff0200780c */ /* 0x000fda0003f04070 */
[----:B------:R-:W-:Y:S05]  /*2870*/  @P0 BRA `(.L_x_61) ;  /* 0x000000f000000947 */ /* 0x000fea0003800000 */
[----:B------:R-:W-:-:S13]  /*2880*/  ISETP.GE.U32.AND P0, PT, R2, 0x3c000000, PT ;  /* 0x3c0000000200780c */ /* 0x000fda0003f06070 */
[----:B------:R-:W-:-:S04]  /*2890*/  @P0 SHF.R.U32.HI R0, RZ, 0x14, R3 ;  /* 0x00000014ff000819 */ /* 0x000fc80000011603 */
[----:B------:R-:W-:-:S04]  /*28a0*/  @P0 LOP3.LUT R0, R0, 0x1, RZ, 0xc0, !PT ;  /* 0x0000000100000812 */ /* 0x000fc800078ec0ff */
[----:B------:R-:W-:-:S04]  /*28b0*/  @P0 IADD3 R0, R3, 0x487ffff, R0 ;  /* 0x0487ffff03000810 */ /* 0x000fc80007ffe000 */
[----:B------:R-:W-:-:S04]  /*28c0*/  @P0 SHF.R.U32.HI R0, RZ, 0x14, R0 ;  /* 0x00000014ff000819 */ /* 0x000fc80000011600 */
[----:B------:R-:W-:Y:S01]  /*28d0*/  @P0 LOP3.LUT R0, R0, 0xff, RZ, 0xc0, !PT ;  /* 0x000000ff00000812 */ /* 0x000fe200078ec0ff */
[----:B------:R-:W-:Y:S05]  /*28e0*/  @P0 BRA `(.L_x_62) ;  /* 0x0000004000000947 */ /* 0x000fea0003800000 */
[----:B------:R-:W-:Y:S01]  /*28f0*/  FADD.FTZ R0, R2, 8192 ;  /* 0x4600000002007421 */ /* 0x000fe20000010000 */
[----:B------:R-:W-:-:S04]  /*2900*/  PRMT R8, RZ, 0x7610, R8 ;  /* 0x00007610ff087816 */ /* 0x000fc80000000008 */
[----:B------:R-:W-:-:S13]  /*2910*/  LOP3.LUT P0, R0, R0, 0xff, RZ, 0xc0, !PT ;  /* 0x000000ff00007812 */ /* 0x000fda000780c0ff */
[----:B------:R-:W-:Y:S05]  /*2920*/  @!P0 BRA `(.L_x_61) ;  /* 0x0000004000008947 */ /* 0x000fea0003800000 */
.L_x_62:
[----:B------:R-:W-:-:S04]  /*2930*/  LOP3.LUT R2, R3, 0x80000000, RZ, 0xc0, !PT ;  /* 0x8000000003027812 */ /* 0x000fc800078ec0ff */
[----:B------:R-:W-:-:S04]  /*2940*/  SHF.R.U32.HI R3, RZ, 0x18, R2 ;  /* 0x00000018ff037819 */ /* 0x000fc80000011602 */
[----:B------:R-:W-:-:S04]  /*2950*/  LOP3.LUT R0, R0, R3, RZ, 0xfc, !PT ;  /* 0x0000000300007212 */ /* 0x000fc800078efcff */
[----:B------:R-:W-:Y:S02]  /*2960*/  PRMT R8, R0, 0x7610, R8 ;  /* 0x0000761000087816 */ /* 0x000fe40000000008 */
.L_x_61:
[----:B------:R-:W-:Y:S05]  /*2970*/  BSYNC B0 ;  /* 0x0000000000007941 */ /* 0x000fea0003800000 */
.L_x_60:
[----:B------:R0:W-:Y:S01]  /*2980*/  STG.E.U8 [R16.64], R8 ;  /* 0x0000000810007986 */ /* 0x0001e2000c101124 */
[----:B------:R-:W-:Y:S05]  /*2990*/  BRA `(.L_x_40) ;  /* 0x0000049000007947 */ /* 0x000fea0003800000 */
.L_x_58:
        /* <DEDUP_REMOVED lines=17> */
.L_x_65:
[----:B------:R-:W-:-:S04]  /*2ab0*/  LOP3.LUT R2, R3, 0x80000000, RZ, 0xc0, !PT ;  /* 0x8000000003027812 */ /* 0x000fc800078ec0ff */
[----:B------:R-:W-:-:S04]  /*2ac0*/  SHF.R.U32.HI R3, RZ, 0x18, R2 ;  /* 0x00000018ff037819 */ /* 0x000fc80000011602 */
[----:B------:R-:W-:-:S04]  /*2ad0*/  LOP3.LUT R0, R0, R3, RZ, 0xfc, !PT ;  /* 0x0000000300007212 */ /* 0x000fc800078efcff */
[----:B------:R-:W-:Y:S02]  /*2ae0*/  PRMT R8, R0, 0x7610, R8 ;  /* 0x0000761000087816 */ /* 0x000fe40000000008 */
.L_x_64:
[----:B------:R-:W-:Y:S05]  /*2af0*/  BSYNC B0 ;  /* 0x0000000000007941 */ /* 0x000fea0003800000 */
.L_x_63:
[----:B------:R0:W-:Y:S01]  /*2b00*/  STG.E.U8 [R16.64], R8 ;  /* 0x0000000810007986 */ /* 0x0001e2000c101124 */
[----:B------:R-:W-:Y:S05]  /*2b10*/  BRA `(.L_x_40) ;  /* 0x0000031000007947 */ /* 0x000fea0003800000 */
.L_x_57:
[----:B------:R-:W-:-:S13]  /*2b20*/  ISETP.NE.AND P0, PT, R2, 0x1c, PT ;  /* 0x0000001c0200780c */ /* 0x000fda0003f05270 */
[----:B------:R-:W-:Y:S05]  /*2b30*/  @!P0 BRA `(.L_x_66) ;  /* 0x000002c000008947 */ /* 0x000fea0003800000 */
[----:B------:R-:W-:-:S13]  /*2b40*/  ISETP.NE.AND P0, PT, R2, 0x1d, PT ;  /* 0x0000001d0200780c */ /* 0x000fda0003f05270 */
[----:B------:R-:W-:Y:S05]  /*2b50*/  @!P0 BRA `(.L_x_67) ;  /* 0x0000026000008947 */ /* 0x000fea0003800000 */
[----:B------:R-:W-:-:S13]  /*2b60*/  ISETP.NE.AND P0, PT, R2, 0x2c, PT ;  /* 0x0000002c0200780c */ /* 0x000fda0003f05270 */
[----:B------:R-:W-:Y:S05]  /*2b70*/  @P0 BRA `(.L_x_39) ;  /* 0x0000010000000947 */ /* 0x000fea0003800000 */
[----:B------:R-:W-:Y:S02]  /*2b80*/  PRMT R3, RZ, 0x5410, R3 ;  /* 0x00005410ff037816 */ /* 0x000fe40000000003 */
[----:B------:R-:W-:Y:S02]  /*2b90*/  PLOP3.LUT P0, PT, PT, PT, PT, 0x80, 0x0 ;  /* 0x000000000000781c */ /* 0x000fe40003f0f070 */
[----:B------:R-:W-:-:S04]  /*2ba0*/  SHF.R.U32.HI R4, RZ, 0x17, R3 ;  /* 0x00000017ff047819 */ /* 0x000fc80000011603 */
[----:B------:R-:W-:-:S04]  /*2bb0*/  LOP3.LUT R2, R4, 0xff, RZ, 0xc0, !PT ;  /* 0x000000ff04027812 */ /* 0x000fc800078ec0ff */
[----:B------:R-:W-:-:S13]  /*2bc0*/  ISETP.NE.AND P2, PT, R2, 0xff, PT ;  /* 0x000000ff0200780c */ /* 0x000fda0003f45270 */
[--C-:B------:R-:W-:Y:S02]  /*2bd0*/  @P2 SHF.R.U32.HI R0, RZ, 0x16, R3.reuse ;  /* 0x00000016ff002819 */ /* 0x100fe40000011603 */
[----:B------:R-:W-:Y:S01]  /*2be0*/  @P2 LOP3.LUT P1, RZ, R2, 0x3fffff, R3, 0xf8, !PT ;  /* 0x003fffff02ff2812 */ /* 0x000fe2000782f803 */
[----:B------:R-:W-:Y:S01]  /*2bf0*/  IMAD.MOV.U32 R3, RZ, RZ, 0xff ;  /* 0x000000ffff037424 */ /* 0x000fe200078e00ff */
[----:B------:R-:W-:-:S04]  /*2c00*/  @P2 LOP3.LUT R0, R0, 0x1, RZ, 0xc0, !PT ;  /* 0x0000000100002812 */ /* 0x000fc800078ec0ff */
[----:B------:R-:W-:Y:S02]  /*2c10*/  @P2 ISETP.EQ.U32.AND P1, PT, R0, 0x1, P1 ;  /* 0x000000010000280c */ /* 0x000fe40000f22070 */
[----:B------:R-:W-:Y:S02]  /*2c20*/  @P2 IADD3 R0, R4, 0x1, RZ ;  /* 0x0000000104002810 */ /* 0x000fe40007ffe0ff */
[----:B------:R-:W-:-:S13]  /*2c30*/  @P2 PLOP3.LUT P0, PT, P1, PT, PT, 0x80, 0x0 ;  /* 0x000000000000281c */ /* 0x000fda0000f0f070 */
[----:B------:R-:W-:-:S04]  /*2c40*/  @!P0 IMAD.MOV R0, RZ, RZ, R4 ;  /* 0x000000ffff008224 */ /* 0x000fc800078e0204 */
[----:B------:R-:W-:-:S05]  /*2c50*/  @P2 IMAD.MOV.U32 R3, RZ, RZ, R0 ;  /* 0x000000ffff032224 */ /* 0x000fca00078e0000 */
[----:B------:R0:W-:Y:S01]  /*2c60*/  STG.E.U8 [R16.64], R3 ;  /* 0x0000000310007986 */ /* 0x0001e2000c101124 */
[----:B------:R-:W-:Y:S05]  /*2c70*/  BRA `(.L_x_40) ;  /* 0x000001b000007947 */ /* 0x000fea0003800000 */
.L_x_39:
[----:B------:R-:W-:Y:S01]  /*2c80*/  MOV R2, 0x0 ;  /* 0x0000000000027802 */ /* 0x000fe20000000f00 */
[----:B------:R-:W-:Y:S02]  /*2c90*/  IMAD.MOV.U32 R4, RZ, RZ, c[0x4][0x128] ;  /* 0x01004a00ff047624 */ /* 0x000fe400078e00ff */
[----:B------:R-:W-:Y:S02]  /*2ca0*/  IMAD.MOV.U32 R5, RZ, RZ, c[0x4][0x12c] ;  /* 0x01004b00ff057624 */ /* 0x000fe400078e00ff */
[----:B------:R-:W-:Y:S01]  /*2cb0*/  IMAD.MOV.U32 R6, RZ, RZ, c[0x4][0x130] ;  /* 0x01004c00ff067624 */ /* 0x000fe200078e00ff */
[----:B------:R-:W0:Y:S01]  /*2cc0*/  LDC.64 R2, c[0x4][R2] ;  /* 0x0100000002027b82 */ /* 0x000e220000000a00 */
[----:B------:R-:W-:Y:S02]  /*2cd0*/  IMAD.MOV.U32 R7, RZ, RZ, c[0x4][0x134] ;  /* 0x01004d00ff077624 */ /* 0x000fe400078e00ff */
[----:B------:R-:W-:-:S02]  /*2ce0*/  IMAD.MOV.U32 R8, RZ, RZ, 0x65 ;  /* 0x00000065ff087424 */ /* 0x000fc400078e00ff */
[----:B------:R-:W-:Y:S02]  /*2cf0*/  IMAD.MOV.U32 R10, RZ, RZ, c[0x4][0x40] ;  /* 0x01001000ff0a7624 */ /* 0x000fe400078e00ff */
[----:B------:R-:W-:Y:S02]  /*2d00*/  IMAD.MOV.U32 R11, RZ, RZ, c[0x4][0x44] ;  /* 0x01001100ff0b7624 */ /* 0x000fe400078e00ff */
[----:B------:R-:W-:Y:S02]  /*2d10*/  IMAD.MOV.U32 R12, RZ, RZ, 0x1 ;  /* 0x00000001ff0c7424 */ /* 0x000fe400078e00ff */
[----:B------:R-:W-:Y:S02]  /*2d20*/  IMAD.MOV.U32 R13, RZ, RZ, RZ ;  /* 0x000000ffff0d7224 */ /* 0x000fe400078e00ff */
[----:B------:R-:W-:Y:S01]  /*2d30*/  LEPC R14 ;  /* 0x00000000000e734e */ /* 0x000fe20000000000 */
[----:B------:R-:W-:Y:S02]  /*2d40*/  MOV R9, 0x2db0 ;  /* 0x00002db000097802 */ /* 0x000fe40000000f00 */
[----:B------:R-:W-:Y:S02]  /*2d50*/  MOV R20, 0x2d30 ;  /* 0x00002d3000147802 */ /* 0x000fe40000000f00 */
[----:B------:R-:W-:-:S02]  /*2d60*/  MOV R21, 0x0 ;  /* 0x0000000000157802 */ /* 0x000fc40000000f00 */
[----:B------:R-:W-:Y:S02]  /*2d70*/  MOV R0, 0x0 ;  /* 0x0000000000007802 */ /* 0x000fe40000000f00 */
[----:B------:R-:W-:-:S04]  /*2d80*/  IADD3 R20, P0, P1, -R20, R9, R14 ;  /* 0x0000000914147210 */ /* 0x000fc8000791e10e */
[----:B------:R-:W-:-:S04]  /*2d90*/  IADD3.X R21, ~R0, R21, R15, P0, P1 ;  /* 0x0000001500157210 */ /* 0x000fc800007e250f */
[----:B0-----:R-:W-:Y:S05]  /*2da0*/  CALL.ABS.NOINC R2 ;  /* 0x0000000002007343 */ /* 0x001fea0003c00000 */
[----:B------:R-:W-:Y:S05]  /*2db0*/  BRA `(.L_x_40) ;  /* 0x0000007000007947 */ /* 0x000fea0003800000 */
.L_x_67:
[----:B------:R-:W-:-:S06]  /*2dc0*/  PRMT R3, RZ, 0x5410, R3 ;  /* 0x00005410ff037816 */ /* 0x000fcc0000000003 */
[----:B------:R-:W0:Y:S02]  /*2dd0*/  F2I.U64.TRUNC R2, R3 ;  /* 0x0000000300027311 */ /* 0x000e24000020d800 */
[----:B0-----:R0:W-:Y:S01]  /*2de0*/  STG.E.64 [R16.64], R2 ;  /* 0x0000000210007986 */ /* 0x0011e2000c101b24 */
[----:B------:R-:W-:Y:S05]  /*2df0*/  BRA `(.L_x_40) ;  /* 0x0000003000007947 */ /* 0x000fea0003800000 */
.L_x_66:
[----:B------:R-:W-:-:S06]  /*2e00*/  PRMT R3, RZ, 0x5410, R3 ;  /* 0x00005410ff037816 */ /* 0x000fcc0000000003 */
[----:B------:R-:W0:Y:S02]  /*2e10*/  F2I.FTZ.U32.TRUNC.NTZ R3, R3 ;  /* 0x0000000300037305 */ /* 0x000e24000021f000 */
[----:B0-----:R0:W-:Y:S02]  /*2e20*/  STG.E [R16.64], R3 ;  /* 0x0000000310007986 */ /* 0x0011e4000c101924 */
.L_x_40:
[----:B------:R-:W-:-:S05]  /*2e30*/  IMAD R18, R18, 0x200, R23 ;  /* 0x0000020012127824 */ /* 0x000fca00078e0217 */
[----:B------:R-:W-:Y:S02]  /*2e40*/  IADD3 R19, R18, 0x80, RZ ;  /* 0x0000008012137810 */ /* 0x000fe40007ffe0ff */
.L_x_1:
[----:B------:R-:W-:Y:S05]  /*2e50*/  BSYNC B6 ;  /* 0x0000000000067941 */ /* 0x000fea0003800000 */
.L_x_0:
[----:B------:R-:W-:Y:S01]  /*2e60*/  ISETP.GE.AND P0, PT, R19, c[0x0][0x160], PT ;  /* 0x0000580013007a0c */ /* 0x000fe20003f06270 */
[----:B------:R-:W-:-:S12]  /*2e70*/  BSSY B6, `(.L_x_68) ;  /* 0x00005bc000067945 */ /* 0x000fd80003800000 */
[----:B------:R-:W-:Y:S05]  /*2e80*/  @P0 BRA `(.L_x_69) ;  /* 0x00005ba000000947 */ /* 0x000fea0003800000 */
[----:B------:R-:W-:Y:S01]  /*2e90*/  ISETP.NE.AND P0, PT, RZ, c[0x0][0x168], PT ;  /* 0x00005a00ff007a0c */ /* 0x000fe20003f05270 */
[----:B0-----:R-:W-:Y:S02]  /*2ea0*/  IMAD.MOV.U32 R0, RZ, RZ, RZ ;  /* 0x000000ffff007224 */ /* 0x001fe400078e00ff */
[----:B------:R-:W-:-:S10]  /*2eb0*/  IMAD.MOV.U32 R16, RZ, RZ, RZ ;  /* 0x000000ffff107224 */ /* 0x000fd400078e00ff */
[----:B------:R-:W-:Y:S05]  /*2ec0*/  @!P0 BRA `(.L_x_70) ;  /* 0x00000e0000008947 */ /* 0x000fea0003800000 */
[----:B------:R-:W-:Y:S02]  /*2ed0*/  IMAD.MOV.U32 R18, RZ, RZ, RZ ;  /* 0x000000ffff127224 */ /* 0x000fe400078e00ff */
[----:B------:R-:W-:Y:S02]  /*2ee0*/  IMAD.MOV.U32 R4, RZ, RZ, 0x1 ;  /* 0x00000001ff047424 */ /* 0x000fe400078e00ff */
[----:B------:R-:W-:-:S03]  /*2ef0*/  IMAD.HI.U32 R2, R19, c[0x0][0x170], R18 ;  /* 0x00005c0013027a27 */ /* 0x000fc600078e0012 */
[----:B------:R-:W-:Y:S02]  /*2f00*/  ISETP.NE.AND P0, PT, R4, c[0x0][0x168], PT ;  /* 0x00005a0004007a0c */ /* 0x000fe40003f05270 */
[----:B------:R-:W-:-:S05]  /*2f10*/  SHF.R.U32.HI R3, RZ, c[0x0][0x174], R2 ;  /* 0x00005d00ff037a19 */ /* 0x000fca0000011602 */
[----:B------:R-:W-:-:S04]  /*2f20*/  IMAD.MOV R0, RZ, RZ, -R3 ;  /* 0x000000ffff007224 */ /* 0x000fc800078e0a03 */
[----:B------:R-:W-:-:S04]  /*2f30*/  IMAD R0, R0, c[0x0][0x16c], R19 ;  /* 0x00005b0000007a24 */ /* 0x000fc800078e0213 */
[C---:B------:R-:W-:Y:S02]  /*2f40*/  IMAD R16, R0.reuse, c[0x0][0x298], RZ ;  /* 0x0000a60000107a24 */ /* 0x040fe400078e02ff */
[----:B------:R-:W-:Y:S01]  /*2f50*/  IMAD R0, R0, c[0x0][0x29c], RZ ;  /* 0x0000a70000007a24 */ /* 0x000fe200078e02ff */
[----:B------:R-:W-:Y:S05]  /*2f60*/  @!P0 BRA `(.L_x_70) ;  /* 0x00000d6000008947 */ /* 0x000fea0003800000 */
[----:B------:R-:W-:Y:S02]  /*2f70*/  IMAD.MOV.U32 R2, RZ, RZ, RZ ;  /* 0x000000ffff027224 */ /* 0x000fe400078e00ff */
[----:B------:R-:W-:Y:S02]  /*2f80*/  IMAD.MOV.U32 R6, RZ, RZ, c[0x0][0x168] ;  /* 0x00005a00ff067624 */ /* 0x000fe400078e00ff */
[----:B------:R-:W-:-:S03]  /*2f90*/  IMAD.HI.U32 R4, R3, c[0x0][0x17c], R2 ;  /* 0x00005f0003047a27 */ /* 0x000fc600078e0002 */
[----:B------:R-:W-:Y:S02]  /*2fa0*/  ISETP.NE.AND P0, PT, R6, 0x2, PT ;  /* 0x000000020600780c */ /* 0x000fe40003f05270 */
        /* <DEDUP_REMOVED lines=210> */
.L_x_70:
        /* <DEDUP_REMOVED lines=20> */
.L_x_74:
[----:B------:R-:W2:Y:S02]  /*3e10*/  LDG.E.U8 R2, [R2.64] ;  /* 0x0000002402027981 */ /* 0x000ea4000c1e1100 */
[----:B--2---:R-:W0:Y:S02]  /*3e20*/  I2F.U16 R0, R2 ;  /* 0x0000000200007306 */ /* 0x004e240000101000 */
[----:B0-----:R-:W-:Y:S01]  /*3e30*/  F2FP.BF16.PACK_AB R0, RZ, R0 ;  /* 0x00000000ff00723e */ /* 0x001fe200000010ff */
[----:B------:R-:W-:Y:S05]  /*3e40*/  BRA `(.L_x_76) ;  /* 0x00000e3000007947 */ /* 0x000fea0003800000 */
.L_x_73:
        /* <DEDUP_REMOVED lines=10> */
.L_x_78:
[----:B------:R-:W2:Y:S02]  /*3ef0*/  LDG.E R2, [R2.64] ;  /* 0x0000002402027981 */ /* 0x000ea4000c1e1900 */
[----:B--2---:R-:W0:Y:S02]  /*3f00*/  I2F R0, R2 ;  /* 0x0000000200007306 */ /* 0x004e240000201400 */
[----:B0-----:R-:W-:Y:S01]  /*3f10*/  F2FP.BF16.PACK_AB R0, RZ, R0 ;  /* 0x00000000ff00723e */ /* 0x001fe200000010ff */
[----:B------:R-:W-:Y:S05]  /*3f20*/  BRA `(.L_x_76) ;  /* 0x00000d5000007947 */ /* 0x000fea0003800000 */
.L_x_77:
[----:B------:R-:W2:Y:S02]  /*3f30*/  LDG.E.U16 R2, [R2.64] ;  /* 0x0000002402027981 */ /* 0x000ea4000c1e1500 */
[----:B--2---:R-:W0:Y:S02]  /*3f40*/  I2F.S16 R0, R2 ;  /* 0x0000000200007306 */ /* 0x004e240000101400 */
[----:B0-----:R-:W-:Y:S01]  /*3f50*/  F2FP.BF16.PACK_AB R0, RZ, R0 ;  /* 0x00000000ff00723e */ /* 0x001fe200000010ff */
[----:B------:R-:W-:Y:S05]  /*3f60*/  BRA `(.L_x_76) ;  /* 0x00000d1000007947 */ /* 0x000fea0003800000 */
.L_x_72:
        /* <DEDUP_REMOVED lines=9> */
.L_x_80:
[----:B------:R-:W2:Y:S02]  /*4000*/  LDG.E.U16 R0, [R2.64] ;  /* 0x0000002402007981 */ /* 0x000ea4000c1e1500 */
[----:B--2---:R-:W-:-:S05]  /*4010*/  HADD2.F32 R0, -RZ, R0.H0_H0 ;  /* 0x20000000ff007230 */ /* 0x004fca0000004100 */
[----:B------:R-:W-:Y:S01]  /*4020*/  F2FP.BF16.PACK_AB R0, RZ, R0 ;  /* 0x00000000ff00723e */ /* 0x000fe200000010ff */
[----:B------:R-:W-:Y:S05]  /*4030*/  BRA `(.L_x_76) ;  /* 0x00000c4000007947 */ /* 0x000fea0003800000 */
.L_x_79:
        /* <DEDUP_REMOVED lines=9> */
.L_x_82:
[----:B------:R-:W2:Y:S02]  /*40d0*/  LDG.E.U16 R2, [R2.64] ;  /* 0x0000002402027981 */ /* 0x000ea4000c1e1500 */
[----:B--2---:R-:W-:-:S05]  /*40e0*/  HADD2.F32 R0, -RZ, R2.H0_H0 ;  /* 0x20000002ff007230 */ /* 0x004fca0000004100 */
[----:B------:R-:W-:Y:S01]  /*40f0*/  F2FP.BF16.PACK_AB R0, RZ, R0 ;  /* 0x00000000ff00723e */ /* 0x000fe200000010ff */
[----:B------:R-:W-:Y:S05]  /*4100*/  BRA `(.L_x_76) ;  /* 0x00000b7000007947 */ /* 0x000fea0003800000 */
.L_x_81:
[----:B------:R-:W2:Y:S02]  /*4110*/  LDG.E.64 R2, [R2.64] ;  /* 0x0000002402027981 */ /* 0x000ea4000c1e1b00 */
[----:B--2---:R-:W0:Y:S01]  /*4120*/  F2F.F32.F64 R0, R2 ;  /* 0x0000000200007310 */ /* 0x004e220000301000 */
[----:B------:R-:W0:-:S14]  /*4130*/  DSETP.GEU.AND P0, PT, |R2|, c[0x2][0x0], PT ;  /* 0x008000000200762a */ /* 0x000e1c0003f0e200 */
[----:B0-----:R-:W-:-:S05]  /*4140*/  @!P0 FMUL R0, R0, 1.175494350822287508e-38 ;  /* 0x0080000000008820 */ /* 0x001fca0000400000 */
[----:B------:R-:W-:Y:S01]  /*4150*/  F2FP.BF16.PACK_AB R0, RZ, R0 ;  /* 0x00000000ff00723e */ /* 0x000fe200000010ff */
[----:B------:R-:W-:Y:S05]  /*4160*/  BRA `(.L_x_76) ;  /* 0x00000b1000007947 */ /* 0x000fea0003800000 */
.L_x_71:
        /* <DEDUP_REMOVED lines=13> */
.L_x_85:
[----:B------:R-:W2:Y:S02]  /*4240*/  LDG.E.64 R2, [R2.64] ;  /* 0x0000002402027981 */ /* 0x000ea4000c1e1b00 */
[----:B--2---:R-:W0:Y:S01]  /*4250*/  F2F.F32.F64 R0, R2 ;  /* 0x0000000200007310 */ /* 0x004e220000301000 */
[----:B------:R-:W0:-:S14]  /*4260*/  DSETP.GEU.AND P0, PT, |R2|, c[0x2][0x0], PT ;  /* 0x008000000200762a */ /* 0x000e1c0003f0e200 */
[----:B0-----:R-:W-:-:S05]  /*4270*/  @!P0 FMUL R0, R0, 1.175494350822287508e-38 ;  /* 0x0080000000008820 */ /* 0x001fca0000400000 */
[----:B------:R-:W-:Y:S01]  /*4280*/  F2FP.BF16.PACK_AB R0, RZ, R0 ;  /* 0x00000000ff00723e */ /* 0x000fe200000010ff */
[----:B------:R-:W-:Y:S05]  /*4290*/  BRA `(.L_x_76) ;  /* 0x000009e000007947 */ /* 0x000fea0003800000 */
.L_x_84:
        /* <DEDUP_REMOVED lines=28> */
.L_x_87:
        /* <DEDUP_REMOVED lines=15> */
.L_x_86:
[----:B------:R0:W5:Y:S01]  /*4550*/  LDG.E.U16 R0, [R2.64] ;  /* 0x0000002402007981 */ /* 0x000162000c1e1500 */
[----:B------:R-:W-:Y:S05]  /*4560*/  BRA `(.L_x_76) ;  /* 0x0000071000007947 */ /* 0x000fea0003800000 */
.L_x_83:
        /* <DEDUP_REMOVED lines=12> */
.L_x_90:
        /* <DEDUP_REMOVED lines=21> */
.L_x_94:
[----:B------:R-:W-:Y:S05]  /*4780*/  BSYNC B1 ;  /* 0x0000000000017941 */ /* 0x000fea0003800000 */
.L_x_93:
[----:B------:R-:W-:Y:S01]  /*4790*/  LEA R3, R0, 0x3b800000, 0x17 ;  /* 0x3b80000000037811 */ /* 0x000fe200078eb8ff */
[----:B------:R-:W-:-:S05]  /*47a0*/  IMAD.SHL.U32 R0, R2, 0x100000, RZ ;  /* 0x0010000002007824 */ /* 0x000fca00078e00ff */
[----:B------:R-:W-:Y:S02]  /*47b0*/  LOP3.LUT R0, R3, R0, R4, 0xfe, !PT ;  /* 0x0000000003007212 */ /* 0x000fe400078efe04 */
.L_x_92:
[----:B------:R-:W-:Y:S05]  /*47c0*/  BSYNC B0 ;  /* 0x0000000000007941 */ /* 0x000fea0003800000 */
.L_x_91:
[----:B------:R-:W-:Y:S01]  /*47d0*/  F2FP.BF16.PACK_AB R0, RZ, R0 ;  /* 0x00000000ff00723e */ /* 0x000fe200000010ff */
[----:B------:R-:W-:Y:S05]  /*47e0*/  BRA `(.L_x_76) ;  /* 0x0000049000007947 */ /* 0x000fea0003800000 */
.L_x_89:
        /* <DEDUP_REMOVED lines=21> */
.L_x_98:
[----:B------:R-:W-:Y:S05]  /*4940*/  BSYNC B1 ;  /* 0x0000000000017941 */ /* 0x000fea0003800000 */
.L_x_97:
[----:B------:R-:W-:Y:S01]  /*4950*/  LEA R3, R0, 0x37800000, 0x17 ;  /* 0x3780000000037811 */ /* 0x000fe200078eb8ff */
[----:B------:R-:W-:-:S05]  /*4960*/  IMAD.SHL.U32 R0, R2, 0x200000, RZ ;  /* 0x0020000002007824 */ /* 0x000fca00078e00ff */
[----:B------:R-:W-:Y:S02]  /*4970*/  LOP3.LUT R0, R3, R0, R4, 0xfe, !PT ;  /* 0x0000000003007212 */ /* 0x000fe400078efe04 */
.L_x_96:
[----:B------:R-:W-:Y:S05]  /*4980*/  BSYNC B0 ;  /* 0x0000000000007941 */ /* 0x000fea0003800000 */
.L_x_95:
[----:B------:R-:W-:Y:S01]  /*4990*/  F2FP.BF16.PACK_AB R0, RZ, R0 ;  /* 0x00000000ff00723e */ /* 0x000fe200000010ff */
[----:B------:R-:W-:Y:S05]  /*49a0*/  BRA `(.L_x_76) ;  /* 0x000002d000007947 */ /* 0x000fea0003800000 */
.L_x_88:
        /* <DEDUP_REMOVED lines=14> */
.L_x_102:
[----:B------:R-:W-:Y:S05]  /*4a90*/  BSYNC B0 ;  /* 0x0000000000007941 */ /* 0x000fea0003800000 */
.L_x_101:
[----:B------:R-:W-:Y:S01]  /*4aa0*/  F2FP.BF16.PACK_AB R0, RZ, R0 ;  /* 0x00000000ff00723e */ /* 0x000fe200000010ff */
[----:B------:R-:W-:Y:S05]  /*4ab0*/  BRA `(.L_x_76) ;  /* 0x000001c000007947 */ /* 0x000fea0003800000 */
.L_x_75:
        /* <DEDUP_REMOVED lines=21> */
.L_x_100:
[----:B------:R-:W2:Y:S02]  /*4c10*/  LDG.E.64 R2, [R2.64] ;  /* 0x0000002402027981 */ /* 0x000ea4000c1e1b00 */
[----:B--2---:R-:W0:Y:S02]  /*4c20*/  I2F.U64 R0, R2 ;  /* 0x0000000200007312 */ /* 0x004e240000301000 */
[----:B0-----:R-:W-:Y:S01]  /*4c30*/  F2FP.BF16.PACK_AB R0, RZ, R0 ;  /* 0x00000000ff00723e */ /* 0x001fe200000010ff */
[----:B------:R-:W-:Y:S05]  /*4c40*/  BRA `(.L_x_76) ;  /* 0x0000003000007947 */ /* 0x000fea0003800000 */
.L_x_99:
[----:B------:R-:W2:Y:S02]  /*4c50*/  LDG.E R2, [R2.64] ;  /* 0x0000002402027981 */ /* 0x000ea4000c1e1900 */
[----:B--2---:R-:W0:Y:S02]  /*4c60*/  I2F.U32 R0, R2 ;  /* 0x0000000200007306 */ /* 0x004e240000201000 */
[----:B0-----:R-:W-:-:S06]  /*4c70*/  F2FP.BF16.PACK_AB R0, RZ, R0 ;  /* 0x00000000ff00723e */ /* 0x001fcc00000010ff */
.L_x_76:
        /* <DEDUP_REMOVED lines=20> */
.L_x_106:
[----:B------:R-:W-:-:S06]  /*4dc0*/  PRMT R3, RZ, 0x5410, R2 ;  /* 0x00005410ff037816 */ /* 0x000fcc0000000002 */
[----:B------:R-:W0:Y:S02]  /*4dd0*/  F2I.S64.TRUNC R2, R3 ;  /* 0x0000000300027311 */ /* 0x000e24000020d900 */
[----:B0-----:R0:W-:Y:S01]  /*4de0*/  STG.E.U8 [R16.64], R2 ;  /* 0x0000000210007986 */ /* 0x0011e2000c101124 */
[----:B------:R-:W-:Y:S05]  /*4df0*/  BRA `(.L_x_108) ;  /* 0x00000e4000007947 */ /* 0x000fea0003800000 */
.L_x_105:
        /* <DEDUP_REMOVED lines=10> */
.L_x_110:
[----:B------:R-:W-:-:S04]  /*4ea0*/  PRMT R2, RZ, 0x5410, R2 ;  /* 0x00005410ff027816 */ /* 0x000fc80000000002 */
[----:B------:R-:W0:Y:S02]  /*4eb0*/  F2I.FTZ.TRUNC.NTZ R3, R2 ;  /* 0x0000000200037305 */ /* 0x000e24000021f100 */
[----:B0-----:R0:W-:Y:S01]  /*4ec0*/  STG.E [R16.64], R3 ;  /* 0x0000000310007986 */ /* 0x0011e2000c101924 */
[----:B------:R-:W-:Y:S05]  /*4ed0*/  BRA `(.L_x_108) ;  /* 0x00000d6000007947 */ /* 0x000fea0003800000 */
.L_x_109:
[----:B------:R-:W-:-:S04]  /*4ee0*/  PRMT R2, RZ, 0x5410, R2 ;  /* 0x00005410ff027816 */ /* 0x000fc80000000002 */
[----:B------:R-:W0:Y:S02]  /*4ef0*/  F2I.FTZ.TRUNC.NTZ R3, R2 ;  /* 0x0000000200037305 */ /* 0x000e24000021f100 */
[----:B0-----:R0:W-:Y:S01]  /*4f00*/  STG.E.U16 [R16.64], R3 ;  /* 0x0000000310007986 */ /* 0x0011e2000c101524 */
[----:B------:R-:W-:Y:S05]  /*4f10*/  BRA `(.L_x_108) ;  /* 0x00000d2000007947 */ /* 0x000fea0003800000 */
.L_x_104:
        /* <DEDUP_REMOVED lines=9> */
.L_x_112:
[----:B------:R-:W-:-:S04]  /*4fb0*/  PRMT R0, RZ, 0x5410, R2 ;  /* 0x00005410ff007816 */ /* 0x000fc80000000002 */
[----:B------:R-:W-:-:S05]  /*4fc0*/  F2FP.PACK_AB R0, RZ, R0 ;  /* 0x00000000ff00723e */ /* 0x000fca00000000ff */
[----:B------:R0:W-:Y:S01]  /*4fd0*/  STG.E.U16 [R16.64], R0 ;  /* 0x0000000010007986 */ /* 0x0001e2000c101524 */
[----:B------:R-:W-:Y:S05]  /*4fe0*/  BRA `(.L_x_108) ;  /* 0x00000c5000007947 */ /* 0x000fea0003800000 */
.L_x_111:
        /* <DEDUP_REMOVED lines=10> */
.L_x_114:
[----:B------:R-:W-:-:S04]  /*5090*/  PRMT R2, RZ, 0x5410, R2 ;  /* 0x00005410ff027816 */ /* 0x000fc80000000002 */
[----:B------:R-:W-:-:S04]  /*50a0*/  F2FP.PACK_AB R3, RZ, R2 ;  /* 0x00000002ff03723e */ /* 0x000fc800000000ff */
[----:B------:R-:W-:-:S05]  /*50b0*/  PRMT R3, R3, 0x5410, RZ ;  /* 0x0000541003037816 */ /* 0x000fca00000000ff */
[----:B------:R0:W-:Y:S01]  /*50c0*/  STG.E [R16.64], R3 ;  /* 0x0000000310007986 */ /* 0x0001e2000c101924 */
[----:B------:R-:W-:Y:S05]  /*50d0*/  BRA `(.L_x_108) ;  /* 0x00000b6000007947 */ /* 0x000fea0003800000 */
.L_x_113:
[----:B------:R-:W-:-:S05]  /*50e0*/  PRMT R2, RZ, 0x5410, R2 ;  /* 0x00005410ff027816 */ /* 0x000fca0000000002 */
[----:B------:R-:W-:-:S06]  /*50f0*/  FMUL.FTZ R2, R2, 1 ;  /* 0x3f80000002027820 */ /* 0x000fcc0000410000 */
[----:B------:R-:W0:Y:S02]  /*5100*/  F2F.F64.F32 R2, R2 ;  /* 0x0000000200027310 */ /* 0x000e240000201800 */
[----:B0-----:R0:W-:Y:S01]  /*5110*/  STG.E.64 [R16.64], R2 ;  /* 0x0000000210007986 */ /* 0x0011e2000c101b24 */
[----:B------:R-:W-:Y:S05]  /*5120*/  BRA `(.L_x_108) ;  /* 0x00000b1000007947 */ /* 0x000fea0003800000 */
.L_x_103:
        /* <DEDUP_REMOVED lines=13> */
.L_x_117:
[----:B------:R-:W-:Y:S01]  /*5200*/  PRMT R2, RZ, 0x5410, R2 ;  /* 0x00005410ff027816 */ /* 0x000fe20000000002 */
[----:B------:R-:W-:-:S04]  /*5210*/  CS2R R6, SRZ ;  /* 0x0000000000067805 */ /* 0x000fc8000001ff00 */
[----:B------:R-:W-:-:S04]  /*5220*/  FMUL.FTZ R2, R2, 1 ;  /* 0x3f80000002027820 */ /* 0x000fc80000410000 */
[----:B------:R-:W0:Y:S02]  /*5230*/  F2F.F64.F32 R4, R2 ;  /* 0x0000000200047310 */ /* 0x000e240000201800 */
[----:B0-----:R0:W-:Y:S01]  /*5240*/  STG.E.128 [R16.64], R4 ;  /* 0x0000000410007986 */ /* 0x0011e2000c101d24 */
[----:B------:R-:W-:Y:S05]  /*5250*/  BRA `(.L_x_108) ;  /* 0x000009e000007947 */ /* 0x000fea0003800000 */
.L_x_116:
        /* <DEDUP_REMOVED lines=21> */
.L_x_121:
[----:B------:R-:W-:Y:S05]  /*53b0*/  BSYNC B0 ;  /* 0x0000000000007941 */ /* 0x000fea0003800000 */
.L_x_120:
[----:B------:R-:W-:-:S05]  /*53c0*/  LOP3.LUT R3, R0, R3, RZ, 0xfc, !PT ;  /* 0x0000000300037212 */ /* 0x000fca00078efcff */
[----:B------:R0:W-:Y:S01]  /*53d0*/  STG.E.U8 [R16.64], R3 ;  /* 0x0000000310007986 */ /* 0x0001e2000c101124 */
[----:B------:R-:W-:Y:S05]  /*53e0*/  BRA `(.L_x_108) ;  /* 0x0000085000007947 */ /* 0x000fea0003800000 */
.L_x_119:
        /* <DEDUP_REMOVED lines=13> */
.L_x_123:
[----:B------:R-:W-:Y:S01]  /*54c0*/  IMAD.MOV.U32 R0, RZ, RZ, 0x7f ;  /* 0x0000007fff007424 */ /* 0x000fe200078e00ff */
[----:B------:R-:W-:-:S04]  /*54d0*/  ISETP.GT.U32.AND P0, PT, R2, 0x7f800000, PT ;  /* 0x7f8000000200780c */ /* 0x000fc80003f04070 */
[----:B------:R-:W-:-:S04]  /*54e0*/  SEL R0, R0, 0x7c, P0 ;  /* 0x0000007c00007807 */ /* 0x000fc80000000000 */
.L_x_124:
[----:B------:R-:W-:Y:S05]  /*54f0*/  BSYNC B0 ;  /* 0x0000000000007941 */ /* 0x000fea0003800000 */
.L_x_122:
[----:B------:R-:W-:-:S04]  /*5500*/  LOP3.LUT R2, R3, 0x80000000, RZ, 0xc0, !PT ;  /* 0x8000000003027812 */ /* 0x000fc800078ec0ff */
[----:B------:R-:W-:-:S04]  /*5510*/  SHF.R.U32.HI R3, RZ, 0x18, R2 ;  /* 0x00000018ff037819 */ /* 0x000fc80000011602 */
[----:B------:R-:W-:-:S05]  /*5520*/  LOP3.LUT R3, R0, R3, RZ, 0xfc, !PT ;  /* 0x0000000300037212 */ /* 0x000fca00078efcff */
[----:B------:R0:W-:Y:S01]  /*5530*/  STG.E.U8 [R16.64], R3 ;  /* 0x0000000310007986 */ /* 0x0001e2000c101124 */
[----:B------:R-:W-:Y:S05]  /*5540*/  BRA `(.L_x_108) ;  /* 0x000006f000007947 */ /* 0x000fea0003800000 */
.L_x_118:
[----:B------:R0:W-:Y:S01]  /*5550*/  STG.E.U16 [R16.64], R2 ;  /* 0x0000000210007986 */ /* 0x0001e2000c101524 */
[----:B------:R-:W-:Y:S05]  /*5560*/  BRA `(.L_x_108) ;  /* 0x000006d000007947 */ /* 0x000fea0003800000 */
.L_x_115:
        /* <DEDUP_REMOVED lines=12> */
.L_x_127:
        /* <DEDUP_REMOVED lines=17> */
.L_x_130:
[----:B------:R-:W-:-:S04]  /*5740*/  LOP3.LUT R2, R3, 0x80000000, RZ, 0xc0, !PT ;  /* 0x8000000003027812 */ /* 0x000fc800078ec0ff */
[----:B------:R-:W-:-:S04]  /*5750*/  SHF.R.U32.HI R3, RZ, 0x18, R2 ;  /* 0x00000018ff037819 */ /* 0x000fc80000011602 */
[----:B------:R-:W-:-:S04]  /*5760*/  LOP3.LUT R0, R0, R3, RZ, 0xfc, !PT ;  /* 0x0000000300007212 */ /* 0x000fc800078efcff */
[----:B------:R-:W-:Y:S02]  /*5770*/  PRMT R8, R0, 0x7610, R8 ;  /* 0x0000761000087816 */ /* 0x000fe40000000008 */
.L_x_129:
[----:B------:R-:W-:Y:S05]  /*5780*/  BSYNC B0 ;  /* 0x0000000000007941 */ /* 0x000fea0003800000 */
.L_x_128:
[----:B------:R0:W-:Y:S01]  /*5790*/  STG.E.U8 [R16.64], R8 ;  /* 0x0000000810007986 */ /* 0x0001e2000c101124 */
[----:B------:R-:W-:Y:S05]  /*57a0*/  BRA `(.L_x_108) ;  /* 0x0000049000007947 */ /* 0x000fea0003800000 */
.L_x_126:
        /* <DEDUP_REMOVED lines=17> */
.L_x_133:
[----:B------:R-:W-:-:S04]  /*58c0*/  LOP3.LUT R2, R3, 0x80000000, RZ, 0xc0, !PT ;  /* 0x8000000003027812 */ /* 0x000fc800078ec0ff */
[----:B------:R-:W-:-:S04]  /*58d0*/  SHF.R.U32.HI R3, RZ, 0x18, R2 ;  /* 0x00000018ff037819 */ /* 0x000fc80000011602 */
[----:B------:R-:W-:-:S04]  /*58e0*/  LOP3.LUT R0, R0, R3, RZ, 0xfc, !PT ;  /* 0x0000000300007212 */ /* 0x000fc800078efcff */
[----:B------:R-:W-:Y:S02]  /*58f0*/  PRMT R8, R0, 0x7610, R8 ;  /* 0x0000761000087816 */ /* 0x000fe40000000008 */
.L_x_132:
[----:B------:R-:W-:Y:S05]  /*5900*/  BSYNC B0 ;  /* 0x0000000000007941 */ /* 0x000fea0003800000 */
.L_x_131:
[----:B------:R0:W-:Y:S01]  /*5910*/  STG.E.U8 [R16.64], R8 ;  /* 0x0000000810007986 */ /* 0x0001e2000c101124 */
[----:B------:R-:W-:Y:S05]  /*5920*/  BRA `(.L_x_108) ;  /* 0x0000031000007947 */ /* 0x000fea0003800000 */
.L_x_125:
        /* <DEDUP_REMOVED lines=22> */
.L_x_107:
        /* <DEDUP_REMOVED lines=20> */
.L_x_135:
[----:B------:R-:W-:-:S06]  /*5bd0*/  PRMT R2, RZ, 0x5410, R2 ;  /* 0x00005410ff027816 */ /* 0x000fcc0000000002 */
[----:B------:R-:W0:Y:S02]  /*5be0*/  F2I.U64.TRUNC R2, R2 ;  /* 0x0000000200027311 */ /* 0x000e24000020d800 */
[----:B0-----:R0:W-:Y:S01]  /*5bf0*/  STG.E.64 [R16.64], R2 ;  /* 0x0000000210007986 */ /* 0x0011e2000c101b24 */
[----:B------:R-:W-:Y:S05]  /*5c00*/  BRA `(.L_x_108) ;  /* 0x0000003000007947 */ /* 0x000fea0003800000 */
.L_x_134:
[----:B------:R-:W-:-:S04]  /*5c10*/  PRMT R2, RZ, 0x5410, R2 ;  /* 0x00005410ff027816 */ /* 0x000fc80000000002 */
[----:B------:R-:W0:Y:S02]  /*5c20*/  F2I.FTZ.U32.TRUNC.NTZ R3, R2 ;  /* 0x0000000200037305 */ /* 0x000e24000021f000 */
[----:B0-----:R0:W-:Y:S02]  /*5c30*/  STG.E [R16.64], R3 ;  /* 0x0000000310007986 */ /* 0x0011e4000c101924 */
.L_x_108:
[----:B------:R-:W-:-:S04]  /*5c40*/  IADD3 R19, R19, 0x80, RZ ;  /* 0x0000008013137810 */ /* 0x000fc80007ffe0ff */
[----:B------:R-:W-:-:S13]  /*5c50*/  ISETP.GE.AND P0, PT, R19, c[0x0][0x160], PT ;  /* 0x0000580013007a0c */ /* 0x000fda0003f06270 */
        /* <DEDUP_REMOVED lines=229> */
.L_x_136:
        /* <DEDUP_REMOVED lines=20> */
.L_x_140:
[----:B------:R-:W2:Y:S02]  /*6bf0*/  LDG.E.U8 R2, [R2.64] ;  /* 0x0000002402027981 */ /* 0x000ea4000c1e1100 */
[----:B--2---:R-:W0:Y:S02]  /*6c00*/  I2F.U16 R0, R2 ;  /* 0x0000000200007306 */ /* 0x004e240000101000 */
[----:B0-----:R-:W-:Y:S01]  /*6c10*/  F2FP.BF16.PACK_AB R0, RZ, R0 ;  /* 0x00000000ff00723e */ /* 0x001fe200000010ff */
[----:B------:R-:W-:Y:S05]  /*6c20*/  BRA `(.L_x_142) ;  /* 0x00000e3000007947 */ /* 0x000fea0003800000 */
.L_x_139:
        /* <DEDUP_REMOVED lines=10> */
.L_x_144:
[----:B------:R-:W2:Y:S02]  /*6cd0*/  LDG.E R2, [R2.64] ;  /* 0x0000002402027981 */ /* 0x000ea4000c1e1900 */
[----:B--2---:R-:W0:Y:S02]  /*6ce0*/  I2F R0, R2 ;  /* 0x0000000200007306 */ /* 0x004e240000201400 */
[----:B0-----:R-:W-:Y:S01]  /*6cf0*/  F2FP.BF16.PACK_AB R0, RZ, R0 ;  /* 0x00000000ff00723e */ /* 0x001fe200000010ff */
[----:B------:R-:W-:Y:S05]  /*6d00*/  BRA `(.L_x_142) ;  /* 0x00000d5000007947 */ /* 0x000fea0003800000 */
.L_x_143:
[----:B------:R-:W2:Y:S02]  /*6d10*/  LDG.E.U16 R2, [R2.64] ;  /* 0x0000002402027981 */ /* 0x000ea4000c1e1500 */
[----:B--2---:R-:W0:Y:S02]  /*6d20*/  I2F.S16 R0, R2 ;  /* 0x0000000200007306 */ /* 0x004e240000101400 */
[----:B0-----:R-:W-:Y:S01]  /*6d30*/  F2FP.BF16.PACK_AB R0, RZ, R0 ;  /* 0x00000000ff00723e */ /* 0x001fe200000010ff */
[----:B------:R-:W-:Y:S05]  /*6d40*/  BRA `(.L_x_142) ;  /* 0x00000d1000007947 */ /* 0x000fea0003800000 */
.L_x_138:
        /* <DEDUP_REMOVED lines=9> */
.L_x_146:
[----:B------:R-:W2:Y:S02]  /*6de0*/  LDG.E.U16 R0, [R2.64] ;  /* 0x0000002402007981 */ /* 0x000ea4000c1e1500 */
[----:B--2---:R-:W-:-:S05]  /*6df0*/  HADD2.F32 R0, -RZ, R0.H0_H0 ;  /* 0x20000000ff007230 */ /* 0x004fca0000004100 */
[----:B------:R-:W-:Y:S01]  /*6e00*/  F2FP.BF16.PACK_AB R0, RZ, R0 ;  /* 0x00000000ff00723e */ /* 0x000fe200000010ff */
[----:B------:R-:W-:Y:S05]  /*6e10*/  BRA `(.L_x_142) ;  /* 0x00000c4000007947 */ /* 0x000fea0003800000 */
.L_x_145:
        /* <DEDUP_REMOVED lines=9> */
.L_x_148:
[----:B------:R-:W2:Y:S02]  /*6eb0*/  LDG.E.U16 R2, [R2.64] ;  /* 0x0000002402027981 */ /* 0x000ea4000c1e1500 */
[----:B--2---:R-:W-:-:S05]  /*6ec0*/  HADD2.F32 R0, -RZ, R2.H0_H0 ;  /* 0x20000002ff007230 */ /* 0x004fca0000004100 */
[----:B------:R-:W-:Y:S01]  /*6ed0*/  F2FP.BF16.PACK_AB R0, RZ, R0 ;  /* 0x00000000ff00723e */ /* 0x000fe200000010ff */
[----:B------:R-:W-:Y:S05]  /*6ee0*/  BRA `(.L_x_142) ;  /* 0x00000b7000007947 */ /* 0x000fea0003800000 */
.L_x_147:
[----:B------:R-:W2:Y:S02]  /*6ef0*/  LDG.E.64 R2, [R2.64] ;  /* 0x0000002402027981 */ /* 0x000ea4000c1e1b00 */
[----:B--2---:R-:W0:Y:S01]  /*6f00*/  F2F.F32.F64 R0, R2 ;  /* 0x0000000200007310 */ /* 0x004e220000301000 */
[----:B------:R-:W0:-:S14]  /*6f10*/  DSETP.GEU.AND P0, PT, |R2|, c[0x2][0x0], PT ;  /* 0x008000000200762a */ /* 0x000e1c0003f0e200 */
[----:B0-----:R-:W-:-:S05]  /*6f20*/  @!P0 FMUL R0, R0, 1.175494350822287508e-38 ;  /* 0x0080000000008820 */ /* 0x001fca0000400000 */
[----:B------:R-:W-:Y:S01]  /*6f30*/  F2FP.BF16.PACK_AB R0, RZ, R0 ;  /* 0x00000000ff00723e */ /* 0x000fe200000010ff */
[----:B------:R-:W-:Y:S05]  /*6f40*/  BRA `(.L_x_142) ;  /* 0x00000b1000007947 */ /* 0x000fea0003800000 */
.L_x_137:
        /* <DEDUP_REMOVED lines=13> */
.L_x_151:
[----:B------:R-:W2:Y:S02]  /*7020*/  LDG.E.64 R2, [R2.64] ;  /* 0x0000002402027981 */ /* 0x000ea4000c1e1b00 */
[----:B--2---:R-:W0:Y:S01]  /*7030*/  F2F.F32.F64 R0, R2 ;  /* 0x0000000200007310 */ /* 0x004e220000301000 */
[----:B------:R-:W0:-:S14]  /*7040*/  DSETP.GEU.AND P0, PT, |R2|, c[0x2][0x0], PT ;  /* 0x008000000200762a */ /* 0x000e1c0003f0e200 */
[----:B0-----:R-:W-:-:S05]  /*7050*/  @!P0 FMUL R0, R0, 1.175494350822287508e-38 ;  /* 0x0080000000008820 */ /* 0x001fca0000400000 */
[----:B------:R-:W-:Y:S01]  /*7060*/  F2FP.BF16.PACK_AB R0, RZ, R0 ;  /* 0x00000000ff00723e */ /* 0x000fe200000010ff */
[----:B------:R-:W-:Y:S05]  /*7070*/  BRA `(.L_x_142) ;  /* 0x000009e000007947 */ /* 0x000fea0003800000 */
.L_x_150:
        /* <DEDUP_REMOVED lines=28> */
.L_x_153:
        /* <DEDUP_REMOVED lines=15> */
.L_x_152:
[----:B------:R0:W5:Y:S01]  /*7330*/  LDG.E.U16 R0, [R2.64] ;  /* 0x0000002402007981 */ /* 0x000162000c1e1500 */
[----:B------:R-:W-:Y:S05]  /*7340*/  BRA `(.L_x_142) ;  /* 0x0000071000007947 */ /* 0x000fea0003800000 */
.L_x_149:
        /* <DEDUP_REMOVED lines=12> */
.L_x_156:
        /* <DEDUP_REMOVED lines=21> */
.L_x_160:
[----:B------:R-:W-:Y:S05]  /*7560*/  BSYNC B1 ;  /* 0x0000000000017941 */ /* 0x000fea0003800000 */
.L_x_159:
[----:B------:R-:W-:Y:S01]  /*7570*/  LEA R3, R0, 0x3b800000, 0x17 ;  /* 0x3b80000000037811 */ /* 0x000fe200078eb8ff */
[----:B------:R-:W-:-:S05]  /*7580*/  IMAD.SHL.U32 R0, R2, 0x100000, RZ ;  /* 0x0010000002007824 */ /* 0x000fca00078e00ff */
[----:B------:R-:W-:Y:S02]  /*7590*/  LOP3.LUT R0, R3, R0, R4, 0xfe, !PT ;  /* 0x0000000003007212 */ /* 0x000fe400078efe04 */
.L_x_158:
[----:B------:R-:W-:Y:S05]  /*75a0*/  BSYNC B0 ;  /* 0x0000000000007941 */ /* 0x000fea0003800000 */
.L_x_157:
[----:B------:R-:W-:Y:S01]  /*75b0*/  F2FP.BF16.PACK_AB R0, RZ, R0 ;  /* 0x00000000ff00723e */ /* 0x000fe200000010ff */
[----:B------:R-:W-:Y:S05]  /*75c0*/  BRA `(.L_x_142) ;  /* 0x0000049000007947 */ /* 0x000fea0003800000 */
.L_x_155:
        /* <DEDUP_REMOVED lines=21> */
.L_x_164:
[----:B------:R-:W-:Y:S05]  /*7720*/  BSYNC B1 ;  /* 0x0000000000017941 */ /* 0x000fea0003800000 */
.L_x_163:
[----:B------:R-:W-:Y:S01]  /*7730*/  LEA R3, R0, 0x37800000, 0x17 ;  /* 0x3780000000037811 */ /* 0x000fe200078eb8ff */
[----:B------:R-:W-:-:S05]  /*7740*/  IMAD.SHL.U32 R0, R2, 0x200000, RZ ;  /* 0x0020000002007824 */ /* 0x000fca00078e00ff */
[----:B------:R-:W-:Y:S02]  /*7750*/  LOP3.LUT R0, R3, R0, R4, 0xfe, !PT ;  /* 0x0000000003007212 */ /* 0x000fe400078efe04 */
.L_x_162:
[----:B------:R-:W-:Y:S05]  /*7760*/  BSYNC B0 ;  /* 0x0000000000007941 */ /* 0x000fea0003800000 */
.L_x_161:
[----:B------:R-:W-:Y:S01]  /*7770*/  F2FP.BF16.PACK_AB R0, RZ, R0 ;  /* 0x00000000ff00723e */ /* 0x000fe200000010ff */
[----:B------:R-:W-:Y:S05]  /*7780*/  BRA `(.L_x_142) ;  /* 0x000002d000007947 */ /* 0x000fea0003800000 */
.L_x_154:
        /* <DEDUP_REMOVED lines=14> */
.L_x_168:
[----:B------:R-:W-:Y:S05]  /*7870*/  BSYNC B0 ;  /* 0x0000000000007941 */ /* 0x000fea0003800000 */
.L_x_167:
[----:B------:R-:W-:Y:S01]  /*7880*/  F2FP.BF16.PACK_AB R0, RZ, R0 ;  /* 0x00000000ff00723e */ /* 0x000fe200000010ff */
[----:B------:R-:W-:Y:S05]  /*7890*/  BRA `(.L_x_142) ;  /* 0x000001c000007947 */ /* 0x000fea0003800000 */
.L_x_141:
        /* <DEDUP_REMOVED lines=21> */
.L_x_166:
[----:B------:R-:W2:Y:S02]  /*79f0*/  LDG.E.64 R2, [R2.64] ;  /* 0x0000002402027981 */ /* 0x000ea4000c1e1b00 */
[----:B--2---:R-:W0:Y:S02]  /*7a00*/  I2F.U64 R0, R2 ;  /* 0x0000000200007312 */ /* 0x004e240000301000 */
[----:B0-----:R-:W-:Y:S01]  /*7a10*/  F2FP.BF16.PACK_AB R0, RZ, R0 ;  /* 0x00000000ff00723e */ /* 0x001fe200000010ff */
[----:B------:R-:W-:Y:S05]  /*7a20*/  BRA `(.L_x_142) ;  /* 0x0000003000007947 */ /* 0x000fea0003800000 */
.L_x_165:
[----:B------:R-:W2:Y:S02]  /*7a30*/  LDG.E R2, [R2.64] ;  /* 0x0000002402027981 */ /* 0x000ea4000c1e1900 */
[----:B--2---:R-:W0:Y:S02]  /*7a40*/  I2F.U32 R0, R2 ;  /* 0x0000000200007306 */ /* 0x004e240000201000 */
[----:B0-----:R-:W-:-:S06]  /*7a50*/  F2FP.BF16.PACK_AB R0, RZ, R0 ;  /* 0x00000000ff00723e */ /* 0x001fcc00000010ff */
.L_x_142:
        /* <DEDUP_REMOVED lines=20> */
.L_x_172:
[----:B------:R-:W-:-:S06]  /*7ba0*/  PRMT R3, RZ, 0x5410, R2 ;  /* 0x00005410ff037816 */ /* 0x000fcc0000000002 */
[----:B------:R-:W0:Y:S02]  /*7bb0*/  F2I.S64.TRUNC R2, R3 ;  /* 0x0000000300027311 */ /* 0x000e24000020d900 */
[----:B0-----:R0:W-:Y:S01]  /*7bc0*/  STG.E.U8 [R16.64], R2 ;  /* 0x0000000210007986 */ /* 0x0011e2000c101124 */
[----:B------:R-:W-:Y:S05]  /*7bd0*/  BRA `(.L_x_174) ;  /* 0x00000e4000007947 */ /* 0x000fea0003800000 */
.L_x_171:
        /* <DEDUP_REMOVED lines=10> */
.L_x_176:
[----:B------:R-:W-:-:S04]  /*7c80*/  PRMT R2, RZ, 0x5410, R2 ;  /* 0x00005410ff027816 */ /* 0x000fc80000000002 */
[----:B------:R-:W0:Y:S02]  /*7c90*/  F2I.FTZ.TRUNC.NTZ R3, R2 ;  /* 0x0000000200037305 */ /* 0x000e24000021f100 */
[----:B0-----:R0:W-:Y:S01]  /*7ca0*/  STG.E [R16.64], R3 ;  /* 0x0000000310007986 */ /* 0x0011e2000c101924 */
[----:B------:R-:W-:Y:S05]  /*7cb0*/  BRA `(.L_x_174) ;  /* 0x00000d6000007947 */ /* 0x000fea0003800000 */
.L_x_175:
[----:B------:R-:W-:-:S04]  /*7cc0*/  PRMT R2, RZ, 0x5410, R2 ;  /* 0x00005410ff027816 */ /* 0x000fc80000000002 */
[----:B------:R-:W0:Y:S02]  /*7cd0*/  F2I.FTZ.TRUNC.NTZ R3, R2 ;  /* 0x0000000200037305 */ /* 0x000e24000021f100 */
[----:B0-----:R0:W-:Y:S01]  /*7ce0*/  STG.E.U16 [R16.64], R3 ;  /* 0x0000000310007986 */ /* 0x0011e2000c101524 */
[----:B------:R-:W-:Y:S05]  /*7cf0*/  BRA `(.L_x_174) ;  /* 0x00000d2000007947 */ /* 0x000fea0003800000 */
.L_x_170:
        /* <DEDUP_REMOVED lines=9> */
.L_x_178:
[----:B------:R-:W-:-:S04]  /*7d90*/  PRMT R0, RZ, 0x5410, R2 ;  /* 0x00005410ff007816 */ /* 0x000fc80000000002 */
[----:B------:R-:W-:-:S05]  /*7da0*/  F2FP.PACK_AB R0, RZ, R0 ;  /* 0x00000000ff00723e */ /* 0x000fca00000000ff */
[----:B------:R0:W-:Y:S01]  /*7db0*/  STG.E.U16 [R16.64], R0 ;  /* 0x0000000010007986 */ /* 0x0001e2000c101524 */
[----:B------:R-:W-:Y:S05]  /*7dc0*/  BRA `(.L_x_174) ;  /* 0x00000c5000007947 */ /* 0x000fea0003800000 */
.L_x_177:
        /* <DEDUP_REMOVED lines=10> */
.L_x_180:
[----:B------:R-:W-:-:S04]  /*7e70*/  PRMT R2, RZ, 0x5410, R2 ;  /* 0x00005410ff027816 */ /* 0x000fc80000000002 */
[----:B------:R-:W-:-:S04]  /*7e80*/  F2FP.PACK_AB R3, RZ, R2 ;  /* 0x00000002ff03723e */ /* 0x000fc800000000ff */
[----:B------:R-:W-:-:S05]  /*7e90*/  PRMT R3, R3, 0x5410, RZ ;  /* 0x0000541003037816 */ /* 0x000fca00000000ff */
[----:B------:R0:W-:Y:S01]  /*7ea0*/  STG.E [R16.64], R3 ;  /* 0x0000000310007986 */ /* 0x0001e2000c101924 */
[----:B------:R-:W-:Y:S05]  /*7eb0*/  BRA `(.L_x_174) ;  /* 0x00000b6000007947 */ /* 0x000fea0003800000 */
.L_x_179:
[----:B------:R-:W-:-:S05]  /*7ec0*/  PRMT R2, RZ, 0x5410, R2 ;  /* 0x00005410ff027816 */ /* 0x000fca0000000002 */
[----:B------:R-:W-:-:S06]  /*7ed0*/  FMUL.FTZ R2, R2, 1 ;  /* 0x3f80000002027820 */ /* 0x000fcc0000410000 */
[----:B------:R-:W0:Y:S02]  /*7ee0*/  F2F.F64.F32 R2, R2 ;  /* 0x0000000200027310 */ /* 0x000e240000201800 */
[----:B0-----:R0:W-:Y:S01]  /*7ef0*/  STG.E.64 [R16.64], R2 ;  /* 0x0000000210007986 */ /* 0x0011e2000c101b24 */
[----:B------:R-:W-:Y:S05]  /*7f00*/  BRA `(.L_x_174) ;  /* 0x00000b1000007947 */ /* 0x000fea0003800000 */
.L_x_169:
        /* <DEDUP_REMOVED lines=13> */
.L_x_183:
[----:B------:R-:W-:Y:S01]  /*7fe0*/  PRMT R2, RZ, 0x5410, R2 ;  /* 0x00005410ff027816 */ /* 0x000fe20000000002 */
[----:B------:R-:W-:-:S04]  /*7ff0*/  CS2R R6, SRZ ;  /* 0x0000000000067805 */ /* 0x000fc8000001ff00 */
[----:B------:R-:W-:-:S04]  /*8000*/  FMUL.FTZ R2, R2, 1 ;  /* 0x3f80000002027820 */ /* 0x000fc80000410000 */
[----:B------:R-:W0:Y:S02]  /*8010*/  F2F.F64.F32 R4, R2 ;  /* 0x0000000200047310 */ /* 0x000e240000201800 */
[----:B0-----:R0:W-:Y:S01]  /*8020*/  STG.E.128 [R16.64], R4 ;  /* 0x0000000410007986 */ /* 0x0011e2000c101d24 */
[----:B------:R-:W-:Y:S05]  /*8030*/  BRA `(.L_x_174) ;  /* 0x000009e000007947 */ /* 0x000fea0003800000 */
.L_x_182:
        /* <DEDUP_REMOVED lines=21> */
.L_x_187:
[----:B------:R-:W-:Y:S05]  /*8190*/  BSYNC B0 ;  /* 0x0000000000007941 */ /* 0x000fea0003800000 */
.L_x_186:
[----:B------:R-:W-:-:S05]  /*81a0*/  LOP3.LUT R3, R0, R3, RZ, 0xfc, !PT ;  /* 0x0000000300037212 */ /* 0x000fca00078efcff */
[----:B------:R0:W-:Y:S01]  /*81b0*/  STG.E.U8 [R16.64], R3 ;  /* 0x0000000310007986 */ /* 0x0001e2000c101124 */
[----:B------:R-:W-:Y:S05]  /*81c0*/  BRA `(.L_x_174) ;  /* 0x0000085000007947 */ /* 0x000fea0003800000 */
.L_x_185:
        /* <DEDUP_REMOVED lines=13> */
.L_x_189:
[----:B------:R-:W-:Y:S01]  /*82a0*/  IMAD.MOV.U32 R0, RZ, RZ, 0x7f ;  /* 0x0000007fff007424 */ /* 0x000fe200078e00ff */
[----:B------:R-:W-:-:S04]  /*82b0*/  ISETP.GT.U32.AND P0, PT, R2, 0x7f800000, PT ;  /* 0x7f8000000200780c */ /* 0x000fc80003f04070 */
[----:B------:R-:W-:-:S04]  /*82c0*/  SEL R0, R0, 0x7c, P0 ;  /* 0x0000007c00007807 */ /* 0x000fc80000000000 */
.L_x_190:
[----:B------:R-:W-:Y:S05]  /*82d0*/  BSYNC B0 ;  /* 0x0000000000007941 */ /* 0x000fea0003800000 */
.L_x_188:
[----:B------:R-:W-:-:S04]  /*82e0*/  LOP3.LUT R2, R3, 0x80000000, RZ, 0xc0, !PT ;  /* 0x8000000003027812 */ /* 0x000fc800078ec0ff */
[----:B------:R-:W-:-:S04]  /*82f0*/  SHF.R.U32.HI R3, RZ, 0x18, R2 ;  /* 0x00000018ff037819 */ /* 0x000fc80000011602 */
[----:B------:R-:W-:-:S05]  /*8300*/  LOP3.LUT R3, R0, R3, RZ, 0xfc, !PT ;  /* 0x0000000300037212 */ /* 0x000fca00078efcff */
[----:B------:R0:W-:Y:S01]  /*8310*/  STG.E.U8 [R16.64], R3 ;  /* 0x0000000310007986 */ /* 0x0001e2000c101124 */
[----:B------:R-:W-:Y:S05]  /*8320*/  BRA `(.L_x_174) ;  /* 0x000006f000007947 */ /* 0x000fea0003800000 */
.L_x_184:
[----:B------:R0:W-:Y:S01]  /*8330*/  STG.E.U16 [R16.64], R2 ;  /* 0x0000000210007986 */ /* 0x0001e2000c101524 */
[----:B------:R-:W-:Y:S05]  /*8340*/  BRA `(.L_x_174) ;  /* 0x000006d000007947 */ /* 0x000fea0003800000 */
.L_x_181:
        /* <DEDUP_REMOVED lines=12> */
.L_x_193:
        /* <DEDUP_REMOVED lines=17> */
.L_x_196:
[----:B------:R-:W-:-:S04]  /*8520*/  LOP3.LUT R2, R3, 0x80000000, RZ, 0xc0, !PT ;  /* 0x8000000003027812 */ /* 0x000fc800078ec0ff */
[----:B------:R-:W-:-:S04]  /*8530*/  SHF.R.U32.HI R3, RZ, 0x18, R2 ;  /* 0x00000018ff037819 */ /* 0x000fc80000011602 */
[----:B------:R-:W-:-:S04]  /*8540*/  LOP3.LUT R0, R0, R3, RZ, 0xfc, !PT ;  /* 0x0000000300007212 */ /* 0x000fc800078efcff */
[----:B------:R-:W-:Y:S02]  /*8550*/  PRMT R8, R0, 0x7610, R8 ;  /* 0x0000761000087816 */ /* 0x000fe40000000008 */
.L_x_195:
[----:B------:R-:W-:Y:S05]  /*8560*/  BSYNC B0 ;  /* 0x0000000000007941 */ /* 0x000fea0003800000 */
.L_x_194:
[----:B------:R0:W-:Y:S01]  /*8570*/  STG.E.U8 [R16.64], R8 ;  /* 0x0000000810007986 */ /* 0x0001e2000c101124 */
[----:B------:R-:W-:Y:S05]  /*8580*/  BRA `(.L_x_174) ;  /* 0x0000049000007947 */ /* 0x000fea0003800000 */
.L_x_192:
        /* <DEDUP_REMOVED lines=17> */
.L_x_199:
[----:B------:R-:W-:-:S04]  /*86a0*/  LOP3.LUT R2, R3, 0x80000000, RZ, 0xc0, !PT ;  /* 0x8000000003027812 */ /* 0x000fc800078ec0ff */
[----:B------:R-:W-:-:S04]  /*86b0*/  SHF.R.U32.HI R3, RZ, 0x18, R2 ;  /* 0x00000018ff037819 */ /* 0x000fc80000011602 */
[----:B------:R-:W-:-:S04]  /*86c0*/  LOP3.LUT R0, R0, R3, RZ, 0xfc, !PT ;  /* 0x0000000300007212 */ /* 0x000fc800078efcff */
[----:B------:R-:W-:Y:S02]  /*86d0*/  PRMT R8, R0, 0x7610, R8 ;  /* 0x0000761000087816 */ /* 0x000fe40000000008 */
.L_x_198:
[----:B------:R-:W-:Y:S05]  /*86e0*/  BSYNC B0 ;  /* 0x0000000000007941 */ /* 0x000fea0003800000 */
.L_x_197:
[----:B------:R0:W-:Y:S01]  /*86f0*/  STG.E.U8 [R16.64], R8 ;  /* 0x0000000810007986 */ /* 0x0001e2000c101124 */
[----:B------:R-:W-:Y:S05]  /*8700*/  BRA `(.L_x_174) ;  /* 0x0000031000007947 */ /* 0x000fea0003800000 */
.L_x_191:
        /* <DEDUP_REMOVED lines=22> */
.L_x_173:
        /* <DEDUP_REMOVED lines=20> */
.L_x_201:
[----:B------:R-:W-:-:S06]  /*89b0*/  PRMT R2, RZ, 0x5410, R2 ;  /* 0x00005410ff027816 */ /* 0x000fcc0000000002 */
[----:B------:R-:W0:Y:S02]  /*89c0*/  F2I.U64.TRUNC R2, R2 ;  /* 0x0000000200027311 */ /* 0x000e24000020d800 */
[----:B0-----:R0:W-:Y:S01]  /*89d0*/  STG.E.64 [R16.64], R2 ;  /* 0x0000000210007986 */ /* 0x0011e2000c101b24 */
[----:B------:R-:W-:Y:S05]  /*89e0*/  BRA `(.L_x_174) ;  /* 0x0000003000007947 */ /* 0x000fea0003800000 */
.L_x_200:
[----:B------:R-:W-:-:S04]  /*89f0*/  PRMT R2, RZ, 0x5410, R2 ;  /* 0x00005410ff027816 */ /* 0x000fc80000000002 */
[----:B------:R-:W0:Y:S02]  /*8a00*/  F2I.FTZ.U32.TRUNC.NTZ R3, R2 ;  /* 0x0000000200037305 */ /* 0x000e24000021f000 */
[----:B0-----:R0:W-:Y:S02]  /*8a10*/  STG.E [R16.64], R3 ;  /* 0x0000000310007986 */ /* 0x0011e4000c101924 */
.L_x_174:
[----:B------:R-:W-:Y:S02]  /*8a20*/  IADD3 R19, R19, 0x80, RZ ;  /* 0x0000008013137810 */ /* 0x000fe40007ffe0ff */
.L_x_69:
[----:B------:R-:W-:Y:S05]  /*8a30*/  BSYNC B6 ;  /* 0x0000000000067941 */ /* 0x000fea0003800000 */
.L_x_68:
[----:B------:R-:W-:-:S13]  /*8a40*/  ISETP.GE.AND P0, PT, R19, c[0x0][0x160], PT ;  /* 0x0000580013007a0c */ /* 0x000fda0003f06270 */
[----:B------:R-:W-:Y:S05]  /*8a50*/  @P0 EXIT ;  /* 0x000000000000094d */ /* 0x000fea0003800000 */
        /* <DEDUP_REMOVED lines=228> */
.L_x_202:
        /* <DEDUP_REMOVED lines=20> */
.L_x_206:
[----:B------:R-:W2:Y:S02]  /*99e0*/  LDG.E.U8 R2, [R2.64] ;  /* 0x0000002402027981 */ /* 0x000ea4000c1e1100 */
[----:B--2---:R-:W0:Y:S02]  /*99f0*/  I2F.U16 R0, R2 ;  /* 0x0000000200007306 */ /* 0x004e240000101000 */
[----:B0-----:R-:W-:Y:S01]  /*9a00*/  F2FP.BF16.PACK_AB R0, RZ, R0 ;  /* 0x00000000ff00723e */ /* 0x001fe200000010ff */
[----:B------:R-:W-:Y:S05]  /*9a10*/  BRA `(.L_x_208) ;  /* 0x00000e3000007947 */ /* 0x000fea0003800000 */
.L_x_205:
        /* <DEDUP_REMOVED lines=10> */
.L_x_210:
[----:B------:R-:W2:Y:S02]  /*9ac0*/  LDG.E R2, [R2.64] ;  /* 0x0000002402027981 */ /* 0x000ea4000c1e1900 */
[----:B--2---:R-:W0:Y:S02]  /*9ad0*/  I2F R0, R2 ;  /* 0x0000000200007306 */ /* 0x004e240000201400 */
[----:B0-----:R-:W-:Y:S01]  /*9ae0*/  F2FP.BF16.PACK_AB R0, RZ, R0 ;  /* 0x00000000ff00723e */ /* 0x001fe200000010ff */
[----:B------:R-:W-:Y:S05]  /*9af0*/  BRA `(.L_x_208) ;  /* 0x00000d5000007947 */ /* 0x000fea0003800000 */
.L_x_209:
[----:B------:R-:W2:Y:S02]  /*9b00*/  LDG.E.U16 R2, [R2.64] ;  /* 0x0000002402027981 */ /* 0x000ea4000c1e1500 */
[----:B--2---:R-:W0:Y:S02]  /*9b10*/  I2F.S16 R0, R2 ;  /* 0x0000000200007306 */ /* 0x004e240000101400 */
[----:B0-----:R-:W-:Y:S01]  /*9b20*/  F2FP.BF16.PACK_AB R0, RZ, R0 ;  /* 0x00000000ff00723e */ /* 0x001fe200000010ff */
[----:B------:R-:W-:Y:S05]  /*9b30*/  BRA `(.L_x_208) ;  /* 0x00000d1000007947 */ /* 0x000fea0003800000 */
.L_x_204:
        /* <DEDUP_REMOVED lines=9> */
.L_x_212:
[----:B------:R-:W2:Y:S02]  /*9bd0*/  LDG.E.U16 R0, [R2.64] ;  /* 0x0000002402007981 */ /* 0x000ea4000c1e1500 */
[----:B--2---:R-:W-:-:S05]  /*9be0*/  HADD2.F32 R0, -RZ, R0.H0_H0 ;  /* 0x20000000ff007230 */ /* 0x004fca0000004100 */
[----:B------:R-:W-:Y:S01]  /*9bf0*/  F2FP.BF16.PACK_AB R0, RZ, R0 ;  /* 0x00000000ff00723e */ /* 0x000fe200000010ff */
[----:B------:R-:W-:Y:S05]  /*9c00*/  BRA `(.L_x_208) ;  /* 0x00000c4000007947 */ /* 0x000fea0003800000 */
.L_x_211:
        /* <DEDUP_REMOVED lines=9> */
.L_x_214:
[----:B------:R-:W2:Y:S02]  /*9ca0*/  LDG.E.U16 R2, [R2.64] ;  /* 0x0000002402027981 */ /* 0x000ea4000c1e1500 */
[----:B--2---:R-:W-:-:S05]  /*9cb0*/  HADD2.F32 R0, -RZ, R2.H0_H0 ;  /* 0x20000002ff007230 */ /* 0x004fca0000004100 */
[----:B------:R-:W-:Y:S01]  /*9cc0*/  F2FP.BF16.PACK_AB R0, RZ, R0 ;  /* 0x00000000ff00723e */ /* 0x000fe200000010ff */
[----:B------:R-:W-:Y:S05]  /*9cd0*/  BRA `(.L_x_208) ;  /* 0x00000b7000007947 */ /* 0x000fea0003800000 */
.L_x_213:
[----:B------:R-:W2:Y:S02]  /*9ce0*/  LDG.E.64 R2, [R2.64] ;  /* 0x0000002402027981 */ /* 0x000ea4000c1e1b00 */
[----:B--2---:R-:W0:Y:S01]  /*9cf0*/  F2F.F32.F64 R0, R2 ;  /* 0x0000000200007310 */ /* 0x004e220000301000 */
[----:B------:R-:W0:-:S14]  /*9d00*/  DSETP.GEU.AND P0, PT, |R2|, c[0x2][0x0], PT ;  /* 0x008000000200762a */ /* 0x000e1c0003f0e200 */
[----:B0-----:R-:W-:-:S05]  /*9d10*/  @!P0 FMUL R0, R0, 1.175494350822287508e-38 ;  /* 0x0080000000008820 */ /* 0x001fca0000400000 */
[----:B------:R-:W-:Y:S01]  /*9d20*/  F2FP.BF16.PACK_AB R0, RZ, R0 ;  /* 0x00000000ff00723e */ /* 0x000fe200000010ff */
[----:B------:R-:W-:Y:S05]  /*9d30*/  BRA `(.L_x_208) ;  /* 0x00000b1000007947 */ /* 0x000fea0003800000 */
.L_x_203:
        /* <DEDUP_REMOVED lines=13> */
.L_x_217:
[----:B------:R-:W2:Y:S02]  /*9e10*/  LDG.E.64 R2, [R2.64] ;  /* 0x0000002402027981 */ /* 0x000ea4000c1e1b00 */
[----:B--2---:R-:W0:Y:S01]  /*9e20*/  F2F.F32.F64 R0, R2 ;  /* 0x0000000200007310 */ /* 0x004e220000301000 */
[----:B------:R-:W0:-:S14]  /*9e30*/  DSETP.GEU.AND P0, PT, |R2|, c[0x2][0x0], PT ;  /* 0x008000000200762a */ /* 0x000e1c0003f0e200 */
[----:B0-----:R-:W-:-:S05]  /*9e40*/  @!P0 FMUL R0, R0, 1.175494350822287508e-38 ;  /* 0x0080000000008820 */ /* 0x001fca0000400000 */
[----:B------:R-:W-:Y:S01]  /*9e50*/  F2FP.BF16.PACK_AB R0, RZ, R0 ;  /* 0x00000000ff00723e */ /* 0x000fe200000010ff */
[----:B------:R-:W-:Y:S05]  /*9e60*/  BRA `(.L_x_208) ;  /* 0x000009e000007947 */ /* 0x000fea0003800000 */
.L_x_216:
        /* <DEDUP_REMOVED lines=28> */
.L_x_219:
        /* <DEDUP_REMOVED lines=15> */
.L_x_218:
[----:B------:R0:W5:Y:S01]  /*a120*/  LDG.E.U16 R0, [R2.64] ;  /* 0x0000002402007981 */ /* 0x000162000c1e1500 */
[----:B------:R-:W-:Y:S05]  /*a130*/  BRA `(.L_x_208) ;  /* 0x0000071000007947 */ /* 0x000fea0003800000 */
.L_x_215:
        /* <DEDUP_REMOVED lines=12> */
.L_x_222:
        /* <DEDUP_REMOVED lines=21> */
.L_x_226:
[----:B------:R-:W-:Y:S05]  /*a350*/  BSYNC B1 ;  /* 0x0000000000017941 */ /* 0x000fea0003800000 */
.L_x_225:
[----:B------:R-:W-:Y:S01]  /*a360*/  LEA R3, R0, 0x3b800000, 0x17 ;  /* 0x3b80000000037811 */ /* 0x000fe200078eb8ff */
[----:B------:R-:W-:-:S05]  /*a370*/  IMAD.SHL.U32 R0, R2, 0x100000, RZ ;  /* 0x0010000002007824 */ /* 0x000fca00078e00ff */
[----:B------:R-:W-:Y:S02]  /*a380*/  LOP3.LUT R0, R3, R0, R4, 0xfe, !PT ;  /* 0x0000000003007212 */ /* 0x000fe400078efe04 */
.L_x_224:
[----:B------:R-:W-:Y:S05]  /*a390*/  BSYNC B0 ;  /* 0x0000000000007941 */ /* 0x000fea0003800000 */
.L_x_223:
[----:B------:R-:W-:Y:S01]  /*a3a0*/  F2FP.BF16.PACK_AB R0, RZ, R0 ;  /* 0x00000000ff00723e */ /* 0x000fe200000010ff */
[----:B------:R-:W-:Y:S05]  /*a3b0*/  BRA `(.L_x_208) ;  /* 0x0000049000007947 */ /* 0x000fea0003800000 */
.L_x_221:
        /* <DEDUP_REMOVED lines=21> */
.L_x_230:
[----:B------:R-:W-:Y:S05]  /*a510*/  BSYNC B1 ;  /* 0x0000000000017941 */ /* 0x000fea0003800000 */
.L_x_229:
[----:B------:R-:W-:Y:S01]  /*a520*/  LEA R3, R0, 0x37800000, 0x17 ;  /* 0x3780000000037811 */ /* 0x000fe200078eb8ff */
[----:B------:R-:W-:-:S05]  /*a530*/  IMAD.SHL.U32 R0, R2, 0x200000, RZ ;  /* 0x0020000002007824 */ /* 0x000fca00078e00ff */
[----:B------:R-:W-:Y:S02]  /*a540*/  LOP3.LUT R0, R3, R0, R4, 0xfe, !PT ;  /* 0x0000000003007212 */ /* 0x000fe400078efe04 */
.L_x_228:
[----:B------:R-:W-:Y:S05]  /*a550*/  BSYNC B0 ;  /* 0x0000000000007941 */ /* 0x000fea0003800000 */
.L_x_227:
[----:B------:R-:W-:Y:S01]  /*a560*/  F2FP.BF16.PACK_AB R0, RZ, R0 ;  /* 0x00000000ff00723e */ /* 0x000fe200000010ff */
[----:B------:R-:W-:Y:S05]  /*a570*/  BRA `(.L_x_208) ;  /* 0x000002d000007947 */ /* 0x000fea0003800000 */
.L_x_220:
        /* <DEDUP_REMOVED lines=14> */
.L_x_234:
[----:B------:R-:W-:Y:S05]  /*a660*/  BSYNC B0 ;  /* 0x0000000000007941 */ /* 0x000fea0003800000 */
.L_x_233:
[----:B------:R-:W-:Y:S01]  /*a670*/  F2FP.BF16.PACK_AB R0, RZ, R0 ;  /* 0x00000000ff00723e */ /* 0x000fe200000010ff */
[----:B------:R-:W-:Y:S05]  /*a680*/  BRA `(.L_x_208) ;  /* 0x000001c000007947 */ /* 0x000fea0003800000 */
.L_x_207:
        /* <DEDUP_REMOVED lines=21> */
.L_x_232:
[----:B------:R-:W2:Y:S02]  /*a7e0*/  LDG.E.64 R2, [R2.64] ;  /* 0x0000002402027981 */ /* 0x000ea4000c1e1b00 */
[----:B--2---:R-:W0:Y:S02]  /*a7f0*/  I2F.U64 R0, R2 ;  /* 0x0000000200007312 */ /* 0x004e240000301000 */
[----:B0-----:R-:W-:Y:S01]  /*a800*/  F2FP.BF16.PACK_AB R0, RZ, R0 ;  /* 0x00000000ff00723e */ /* 0x001fe200000010ff */
[----:B------:R-:W-:Y:S05]  /*a810*/  BRA `(.L_x_208) ;  /* 0x0000003000007947 */ /* 0x000fea0003800000 */
.L_x_231:
[----:B------:R-:W2:Y:S02]  /*a820*/  LDG.E R2, [R2.64] ;  /* 0x0000002402027981 */ /* 0x000ea4000c1e1900 */
[----:B--2---:R-:W0:Y:S02]  /*a830*/  I2F.U32 R0, R2 ;  /* 0x0000000200007306 */ /* 0x004e240000201000 */
[----:B0-----:R-:W-:-:S06]  /*a840*/  F2FP.BF16.PACK_AB R0, RZ, R0 ;  /* 0x00000000ff00723e */ /* 0x001fcc00000010ff */
.L_x_208:
        /* <DEDUP_REMOVED lines=18> */
[----:B0-----:R-:W-:Y:S01]  /*a970*/  STG.E.U8 [R16.64], R3 ;  /* 0x0000000310007986 */ /* 0x001fe2000c101124 */
[----:B------:R-:W-:Y:S05]  /*a980*/  EXIT ;  /* 0x000000000000794d */ /* 0x000fea0003800000 */
.L_x_238:
[----:B------:R-:W-:-:S06]  /*a990*/  PRMT R3, RZ, 0x5410, R2 ;  /* 0x00005410ff037816 */ /* 0x000fcc0000000002 */
[----:B------:R-:W0:Y:S02]  /*a9a0*/  F2I.S64.TRUNC R2, R3 ;  /* 0x0000000300027311 */ /* 0x000e24000020d900 */
[----:B0-----:R-:W-:Y:S01]  /*a9b0*/  STG.E.U8 [R16.64], R2 ;  /* 0x0000000210007986 */ /* 0x001fe2000c101124 */
[----:B------:R-:W-:Y:S05]  /*a9c0*/  EXIT ;  /* 0x000000000000794d */ /* 0x000fea0003800000 */
.L_x_237:
        /* <DEDUP_REMOVED lines=8> */
[----:B0-----:R-:W-:Y:S01]  /*aa50*/  STG.E.64 [R16.64], R2 ;  /* 0x0000000210007986 */ /* 0x001fe2000c101b24 */
[----:B------:R-:W-:Y:S05]  /*aa60*/  EXIT ;  /* 0x000000000000794d */ /* 0x000fea0003800000 */
.L_x_241:
[----:B------:R-:W-:-:S04]  /*aa70*/  PRMT R2, RZ, 0x5410, R2 ;  /* 0x00005410ff027816 */ /* 0x000fc80000000002 */
[----:B------:R-:W0:Y:S02]  /*aa80*/  F2I.FTZ.TRUNC.NTZ R3, R2 ;  /* 0x0000000200037305 */ /* 0x000e24000021f100 */
[----:B0-----:R-:W-:Y:S01]  /*aa90*/  STG.E [R16.64], R3 ;  /* 0x0000000310007986 */ /* 0x001fe2000c101924 */
[----:B------:R-:W-:Y:S05]  /*aaa0*/  EXIT ;  /* 0x000000000000794d */ /* 0x000fea0003800000 */
.L_x_240:
[----:B------:R-:W-:-:S04]  /*aab0*/  PRMT R2, RZ, 0x5410, R2 ;  /* 0x00005410ff027816 */ /* 0x000fc80000000002 */
[----:B------:R-:W0:Y:S02]  /*aac0*/  F2I.FTZ.TRUNC.NTZ R3, R2 ;  /* 0x0000000200037305 */ /* 0x000e24000021f100 */
[----:B0-----:R-:W-:Y:S01]  /*aad0*/  STG.E.U16 [R16.64], R3 ;  /* 0x0000000310007986 */ /* 0x001fe2000c101524 */
[----:B------:R-:W-:Y:S05]  /*aae0*/  EXIT ;  /* 0x000000000000794d */ /* 0x000fea0003800000 */
.L_x_236:
[----:B------:R-:W-:-:S13]  /*aaf0*/  ISETP.GT.AND P0, PT, R3, 0x6, PT ;  /* 0x000000060300780c */ /* 0x000fda0003f04270 */
[----:B------:R-:W-:Y:S05]  /*ab00*/  @P0 BRA `(.L_x_242) ;  /* 0x000000b000000947 */ /* 0x000fea0003800000 */
[----:B------:R-:W-:-:S13]  /*ab10*/  ISETP.NE.AND P0, PT, R3, 0x5, PT ;  /* 0x000000050300780c */ /* 0x000fda0003f05270 */
[----:B------:R-:W-:Y:S05]  /*ab20*/  @!P0 BRA `(.L_x_243) ;  /* 0x0000005000008947 */ /* 0x000fea0003800000 */
[----:B------:R-:W-:-:S13]  /*ab30*/  ISETP.NE.AND P0, PT, R3, 0x6, PT ;  /* 0x000000060300780c */ /* 0x000fda0003f05270 */
[----:B------:R-:W-:Y:S05]  /*ab40*/  @P0 BRA `(.L_x_239) ;  /* 0x00000b1000000947 */ /* 0x000fea0003800000 */
[----:B------:R-:W-:-:S05]  /*ab50*/  PRMT R3, RZ, 0x5410, R2 ;  /* 0x00005410ff037816 */ /* 0x000fca0000000002 */
[----:B------:R-:W-:Y:S01]  /*ab60*/  STG.E [R16.64], R3 ;  /* 0x0000000310007986 */ /* 0x000fe2000c101924 */
[----:B------:R-:W-:Y:S05]  /*ab70*/  EXIT ;  /* 0x000000000000794d */ /* 0x000fea0003800000 */
.L_x_243:
[----:B------:R-:W-:-:S04]  /*ab80*/  PRMT R0, RZ, 0x5410, R2 ;  /* 0x00005410ff007816 */ /* 0x000fc80000000002 */
[----:B------:R-:W-:-:S05]  /*ab90*/  F2FP.PACK_AB R0, RZ, R0 ;  /* 0x00000000ff00723e */ /* 0x000fca00000000ff */
[----:B------:R-:W-:Y:S01]  /*aba0*/  STG.E.U16 [R16.64], R0 ;  /* 0x0000000010007986 */ /* 0x000fe2000c101524 */
[----:B------:R-:W-:Y:S05]  /*abb0*/  EXIT ;  /* 0x000000000000794d */ /* 0x000fea0003800000 */
.L_x_242:
        /* <DEDUP_REMOVED lines=8> */
[----:B------:R-:W-:Y:S01]  /*ac40*/  STG.E.64 [R16.64], R2 ;  /* 0x0000000210007986 */ /* 0x000fe2000c101b24 */
[----:B------:R-:W-:Y:S05]  /*ac50*/  EXIT ;  /* 0x000000000000794d */ /* 0x000fea0003800000 */
.L_x_245:
[----:B------:R-:W-:-:S04]  /*ac60*/  PRMT R2, RZ, 0x5410, R2 ;  /* 0x00005410ff027816 */ /* 0x000fc80000000002 */
[----:B------:R-:W-:-:S04]  /*ac70*/  F2FP.PACK_AB R3, RZ, R2 ;  /* 0x00000002ff03723e */ /* 0x000fc800000000ff */
[----:B------:R-:W-:-:S05]  /*ac80*/  PRMT R3, R3, 0x5410, RZ ;  /* 0x0000541003037816 */ /* 0x000fca00000000ff */
[----:B------:R-:W-:Y:S01]  /*ac90*/  STG.E [R16.64], R3 ;  /* 0x0000000310007986 */ /* 0x000fe2000c101924 */
[----:B------:R-:W-:Y:S05]  /*aca0*/  EXIT ;  /* 0x000000000000794d */ /* 0x000fea0003800000 */
.L_x_244:
[----:B------:R-:W-:-:S05]  /*acb0*/  PRMT R2, RZ, 0x5410, R2 ;  /* 0x00005410ff027816 */ /* 0x000fca0000000002 */
[----:B------:R-:W-:-:S06]  /*acc0*/  FMUL.FTZ R2, R2, 1 ;  /* 0x3f80000002027820 */ /* 0x000fcc0000410000 */
[----:B------:R-:W0:Y:S02]  /*acd0*/  F2F.F64.F32 R2, R2 ;  /* 0x0000000200027310 */ /* 0x000e240000201800 */
[----:B0-----:R-:W-:Y:S01]  /*ace0*/  STG.E.64 [R16.64], R2 ;  /* 0x0000000210007986 */ /* 0x001fe2000c101b24 */
[----:B------:R-:W-:Y:S05]  /*acf0*/  EXIT ;  /* 0x000000000000794d */ /* 0x000fea0003800000 */
.L_x_235:
        /* <DEDUP_REMOVED lines=11> */
[----:B------:R-:W-:Y:S01]  /*adb0*/  STG.E.U8 [R16.64], R3 ;  /* 0x0000000310007986 */ /* 0x000fe2000c101124 */
[----:B------:R-:W-:Y:S05]  /*adc0*/  EXIT ;  /* 0x000000000000794d */ /* 0x000fea0003800000 */
.L_x_248:
[----:B------:R-:W-:Y:S01]  /*add0*/  PRMT R2, RZ, 0x5410, R2 ;  /* 0x00005410ff027816 */ /* 0x000fe20000000002 */
[----:B------:R-:W-:-:S04]  /*ade0*/  CS2R R6, SRZ ;  /* 0x0000000000067805 */ /* 0x000fc8000001ff00 */
[----:B------:R-:W-:-:S04]  /*adf0*/  FMUL.FTZ R2, R2, 1 ;  /* 0x3f80000002027820 */ /* 0x000fc80000410000 */
[----:B------:R-:W0:Y:S02]  /*ae00*/  F2F.F64.F32 R4, R2 ;  /* 0x0000000200047310 */ /* 0x000e240000201800 */
[----:B0-----:R-:W-:Y:S01]  /*ae10*/  STG.E.128 [R16.64], R4 ;  /* 0x0000000410007986 */ /* 0x001fe2000c101d24 */
[----:B------:R-:W-:Y:S05]  /*ae20*/  EXIT ;  /* 0x000000000000794d */ /* 0x000fea0003800000 */
.L_x_247:
        /* <DEDUP_REMOVED lines=21> */
.L_x_252:
[----:B------:R-:W-:Y:S05]  /*af80*/  BSYNC B0 ;  /* 0x0000000000007941 */ /* 0x000fea0003800000 */
.L_x_251:
[----:B------:R-:W-:-:S05]  /*af90*/  LOP3.LUT R3, R0, R3, RZ, 0xfc, !PT ;  /* 0x0000000300037212 */ /* 0x000fca00078efcff */
[----:B------:R-:W-:Y:S01]  /*afa0*/  STG.E.U8 [R16.64], R3 ;  /* 0x0000000310007986 */ /* 0x000fe2000c101124 */
[----:B------:R-:W-:Y:S05]  /*afb0*/  EXIT ;  /* 0x000000000000794d */ /* 0x000fea0003800000 */
.L_x_250:
        /* <DEDUP_REMOVED lines=13> */
.L_x_254:
[----:B------:R-:W-:Y:S01]  /*b090*/  IMAD.MOV.U32 R0, RZ, RZ, 0x7f ;  /* 0x0000007fff007424 */ /* 0x000fe200078e00ff */
[----:B------:R-:W-:-:S04]  /*b0a0*/  ISETP.GT.U32.AND P0, PT, R2, 0x7f800000, PT ;  /* 0x7f8000000200780c */ /* 0x000fc80003f04070 */
[----:B------:R-:W-:-:S04]  /*b0b0*/  SEL R0, R0, 0x7c, P0 ;  /* 0x0000007c00007807 */ /* 0x000fc80000000000 */
.L_x_255:
[----:B------:R-:W-:Y:S05]  /*b0c0*/  BSYNC B0 ;  /* 0x0000000000007941 */ /* 0x000fea0003800000 */
.L_x_253:
[----:B------:R-:W-:-:S04]  /*b0d0*/  LOP3.LUT R2, R3, 0x80000000, RZ, 0xc0, !PT ;  /* 0x8000000003027812 */ /* 0x000fc800078ec0ff */
[----:B------:R-:W-:-:S04]  /*b0e0*/  SHF.R.U32.HI R3, RZ, 0x18, R2 ;  /* 0x00000018ff037819 */ /* 0x000fc80000011602 */
[----:B------:R-:W-:-:S05]  /*b0f0*/  LOP3.LUT R3, R0, R3, RZ, 0xfc, !PT ;  /* 0x0000000300037212 */ /* 0x000fca00078efcff */
[----:B------:R-:W-:Y:S01]  /*b100*/  STG.E.U8 [R16.64], R3 ;  /* 0x0000000310007986 */ /* 0x000fe2000c101124 */
[----:B------:R-:W-:Y:S05]  /*b110*/  EXIT ;  /* 0x000000000000794d */ /* 0x000fea0003800000 */
.L_x_249:
[----:B------:R-:W-:Y:S01]  /*b120*/  STG.E.U16 [R16.64], R2 ;  /* 0x0000000210007986 */ /* 0x000fe2000c101524 */
[----:B------:R-:W-:Y:S05]  /*b130*/  EXIT ;  /* 0x000000000000794d */ /* 0x000fea0003800000 */
.L_x_246:
        /* <DEDUP_REMOVED lines=10> */
[----:B0-----:R-:W-:Y:S01]  /*b1e0*/  STG.E.U16 [R16.64], R3 ;  /* 0x0000000310007986 */ /* 0x001fe2000c101524 */
[----:B------:R-:W-:Y:S05]  /*b1f0*/  EXIT ;  /* 0x000000000000794d */ /* 0x000fea0003800000 */
.L_x_258:
        /* <DEDUP_REMOVED lines=17> */
.L_x_261:
[----:B------:R-:W-:-:S04]  /*b310*/  LOP3.LUT R2, R3, 0x80000000, RZ, 0xc0, !PT ;  /* 0x8000000003027812 */ /* 0x000fc800078ec0ff */
[----:B------:R-:W-:-:S04]  /*b320*/  SHF.R.U32.HI R3, RZ, 0x18, R2 ;  /* 0x00000018ff037819 */ /* 0x000fc80000011602 */
[----:B------:R-:W-:-:S04]  /*b330*/  LOP3.LUT R0, R0, R3, RZ, 0xfc, !PT ;  /* 0x0000000300007212 */ /* 0x000fc800078efcff */
[----:B------:R-:W-:Y:S02]  /*b340*/  PRMT R8, R0, 0x7610, R8 ;  /* 0x0000761000087816 */ /* 0x000fe40000000008 */
.L_x_260:
[----:B------:R-:W-:Y:S05]  /*b350*/  BSYNC B0 ;  /* 0x0000000000007941 */ /* 0x000fea0003800000 */
.L_x_259:
[----:B------:R-:W-:Y:S01]  /*b360*/  STG.E.U8 [R16.64], R8 ;  /* 0x0000000810007986 */ /* 0x000fe2000c101124 */
[----:B------:R-:W-:Y:S05]  /*b370*/  EXIT ;  /* 0x000000000000794d */ /* 0x000fea0003800000 */
.L_x_257:
        /* <DEDUP_REMOVED lines=17> */
.L_x_264:
[----:B------:R-:W-:-:S04]  /*b490*/  LOP3.LUT R2, R3, 0x80000000, RZ, 0xc0, !PT ;  /* 0x8000000003027812 */ /* 0x000fc800078ec0ff */
[----:B------:R-:W-:-:S04]  /*b4a0*/  SHF.R.U32.HI R3, RZ, 0x18, R2 ;  /* 0x00000018ff037819 */ /* 0x000fc80000011602 */
[----:B------:R-:W-:-:S04]  /*b4b0*/  LOP3.LUT R0, R0, R3, RZ, 0xfc, !PT ;  /* 0x0000000300007212 */ /* 0x000fc800078efcff */
[----:B------:R-:W-:Y:S02]  /*b4c0*/  PRMT R8, R0, 0x7610, R8 ;  /* 0x0000761000087816 */ /* 0x000fe40000000008 */
.L_x_263:
[----:B------:R-:W-:Y:S05]  /*b4d0*/  BSYNC B0 ;  /* 0x0000000000007941 */ /* 0x000fea0003800000 */
.L_x_262:
[----:B------:R-:W-:Y:S01]  /*b4e0*/  STG.E.U8 [R16.64], R8 ;  /* 0x0000000810007986 */ /* 0x000fe2000c101124 */
[----:B------:R-:W-:Y:S05]  /*b4f0*/  EXIT ;  /* 0x000000000000794d */ /* 0x000fea0003800000 */
.L_x_256:
        /* <DEDUP_REMOVED lines=20> */
[----:B------:R-:W-:Y:S01]  /*b640*/  STG.E.U8 [R16.64], R3 ;  /* 0x0000000310007986 */ /* 0x000fe2000c101124 */
[----:B------:R-:W-:Y:S05]  /*b650*/  EXIT ;  /* 0x000000000000794d */ /* 0x000fea0003800000 */
.L_x_239:
        /* <DEDUP_REMOVED lines=19> */
[----:B------:R-:W-:Y:S05]  /*b790*/  EXIT ;  /* 0x000000000000794d */ /* 0x000fea0003800000 */
.L_x_266:
[----:B------:R-:W-:-:S06]  /*b7a0*/  PRMT R2, RZ, 0x5410, R2 ;  /* 0x00005410ff027816 */ /* 0x000fcc0000000002 */
[----:B------:R-:W0:Y:S02]  /*b7b0*/  F2I.U64.TRUNC R2, R2 ;  /* 0x0000000200027311 */ /* 0x000e24000020d800 */
[----:B0-----:R-:W-:Y:S01]  /*b7c0*/  STG.E.64 [R16.64], R2 ;  /* 0x0000000210007986 */ /* 0x001fe2000c101b24 */
[----:B------:R-:W-:Y:S05]  /*b7d0*/  EXIT ;  /* 0x000000000000794d */ /* 0x000fea0003800000 */
.L_x_265:
[----:B------:R-:W-:-:S04]  /*b7e0*/  PRMT R2, RZ, 0x5410, R2 ;  /* 0x00005410ff027816 */ /* 0x000fc80000000002 */
[----:B------:R-:W0:Y:S02]  /*b7f0*/  F2I.FTZ.U32.TRUNC.NTZ R3, R2 ;  /* 0x0000000200037305 */ /* 0x000e24000021f000 */
[----:B0-----:R-:W-:Y:S01]  /*b800*/  STG.E [R16.64], R3 ;  /* 0x0000000310007986 */ /* 0x001fe2000c101924 */
[----:B------:R-:W-:Y:S05]  /*b810*/  EXIT ;  /* 0x000000000000794d */ /* 0x000fea0003800000 */
.L_x_267:
[----:B------:R-:W-:-:S00]  /*b820*/  BRA `(.L_x_267) ;  /* 0xfffffff000007947 */ /* 0x000fc0000383ffff */
[----:B------:R-:W-:-:S00]  /*b830*/  NOP ;  /* 0x0000000000007918 */ /* 0x000fc00000000000 */
        /* <DEDUP_REMOVED lines=12> */
.L_x_2443:


//--------------------- .text._ZN2at6native27unrolled_elementwise_kernelIZZZNS0_15cos_kernel_cudaERNS_18TensorIteratorBaseEENKUlvE0_clEvENKUlvE2_clEvEUlN3c108BFloat16EE_St5arrayIPcLm2EELi4E23TrivialOffsetCalculatorILi1EjESD_NS0_6memory12LoadWithCastILi1EEENSE_13StoreWithCastILi1EEEEEviT_T0_T2_T3_T4_T5_ --------------------------
	.section	.text._ZN2at6native27unrolled_elementwise_kernelIZZZNS0_15cos_kernel_cudaERNS_18TensorIteratorBaseEENKUlvE0_clEvENKUlvE2_clEvEUlN3c108BFloat16EE_St5arrayIPcLm2EELi4E23TrivialOffsetCalculatorILi1EjESD_NS0_6memory12LoadWithCastILi1EEENSE_13StoreWithCastILi1EEEEEviT_T0_T2_T3_T4_T5_,"ax",@progbits
	.sectioninfo	@"SHI_REGISTERS=28"
	.align	128
        .global         _ZN2at6native27unrolled_elementwise_kernelIZZZNS0_15cos_kernel_cudaERNS_18TensorIteratorBaseEENKUlvE0_clEvENKUlvE2_clEvEUlN3c108BFloat16EE_St5arrayIPcLm2EELi4E23TrivialOffsetCalculatorILi1EjESD_NS0_6memory12LoadWithCastILi1EEENSE_13StoreWithCastILi1EEEEEviT_T0_T2_T3_T4_T5_
        .type           _ZN2at6native27unrolled_elementwise_kernelIZZZNS0_15cos_kernel_cudaERNS_18TensorIteratorBaseEENKUlvE0_clEvENKUlvE2_clEvEUlN3c108BFloat16EE_St5arrayIPcLm2EELi4E23TrivialOffsetCalculatorILi1EjESD_NS0_6memory12LoadWithCastILi1EEENSE_13StoreWithCastILi1EEEEEviT_T0_T2_T3_T4_T5_,@function
        .size           _ZN2at6native27unrolled_elementwise_kernelIZZZNS0_15cos_kernel_cudaERNS_18TensorIteratorBaseEENKUlvE0_clEvENKUlvE2_clEvEUlN3c108BFloat16EE_St5arrayIPcLm2EELi4E23TrivialOffsetCalculatorILi1EjESD_NS0_6memory12LoadWithCastILi1EEENSE_13StoreWithCastILi1EEEEEviT_T0_T2_T3_T4_T5_,(.L_x_2444 - _ZN2at6native27unrolled_elementwise_kernelIZZZNS0_15cos_kernel_cudaERNS_18TensorIteratorBaseEENKUlvE0_clEvENKUlvE2_clEvEUlN3c108BFloat16EE_St5arrayIPcLm2EELi4E23TrivialOffsetCalculatorILi1EjESD_NS0_6memory12LoadWithCastILi1EEENSE_13StoreWithCastILi1EEEEEviT_T0_T2_T3_T4_T5_)
        .other          _ZN2at6native27unrolled_elementwise_kernelIZZZNS0_15cos_kernel_cudaERNS_18TensorIteratorBaseEENKUlvE0_clEvENKUlvE2_clEvEUlN3c108BFloat16EE_St5arrayIPcLm2EELi4E23TrivialOffsetCalculatorILi1EjESD_NS0_6memory12LoadWithCastILi1EEENSE_13StoreWithCastILi1EEEEEviT_T0_T2_T3_T4_T5_,@"STO_CUDA_ENTRY STV_DEFAULT"
_ZN2at6native27unrolled_elementwise_kernelIZZZNS0_15cos_kernel_cudaERNS_18TensorIteratorBaseEENKUlvE0_clEvENKUlvE2_clEvEUlN3c108BFloat16EE_St5arrayIPcLm2EELi4E23TrivialOffsetCalculatorILi1EjESD_NS0_6memory12LoadWithCastILi1EEENSE_13StoreWithCastILi1EEEEEviT_T0_T2_T3_T4_T5_:
.text._ZN2at6native27unrolled_elementwise_kernelIZZZNS0_15cos_kernel_cudaERNS_18TensorIteratorBaseEENKUlvE0_clEvENKUlvE2_clEvEUlN3c108BFloat16EE_St5arrayIPcLm2EELi4E23TrivialOffsetCalculatorILi1EjESD_NS0_6memory12LoadWithCastILi1EEENSE_13StoreWithCastILi1EEEEEviT_T0_T2_T3_T4_T5_:
[----:B------:R-:W-:Y:S02]  /*0000*/  IMAD.MOV.U32 R1, RZ, RZ, c[0x0][0x28] ;  /* 0x00000a00ff017624 */ /* 0x000fe400078e00ff */
[----:B------:R-:W0:Y:S01]  /*0010*/  S2R R16, SR_CTAID.X ;  /* 0x0000000000107919 */ /* 0x000e220000002500 */
[----:B------:R-:W-:Y:S01]  /*0020*/  IMAD.MOV.U32 R17, RZ, RZ, -0x200 ;  /* 0xfffffe00ff117424 */ /* 0x000fe200078e00ff */
[----:B------:R-:W1:Y:S01]  /*0030*/  LDC.U8 R19, c[0x0][0x17c] ;  /* 0x00005f00ff137b82 */ /* 0x000e620000000000 */
[----:B------:R-:W-:Y:S01]  /*0040*/  ULDC.64 UR36, c[0x0][0x118] ;  /* 0x0000460000247ab9 */ /* 0x000fe20000000a00 */
[----:B------:R-:W2:Y:S01]  /*0050*/  S2R R24, SR_TID.X ;  /* 0x0000000000187919 */ /* 0x000ea20000002100 */
[----:B------:R-:W-:Y:S01]  /*0060*/  BSSY B6, `(.L_x_268) ;  /* 0x0000112000067945 */ /* 0x000fe20003800000 */
[----:B------:R-:W-:Y:S02]  /*0070*/  PRMT R18, RZ, 0x7610, R18 ;  /* 0x00007610ff127816 */ /* 0x000fe40000000012 */
[----:B------:R-:W-:Y:S01]  /*0080*/  PRMT R22, RZ, 0x7610, R22 ;  /* 0x00007610ff167816 */ /* 0x000fe20000000016 */
[----:B0-----:R-:W-:-:S05]  /*0090*/  IMAD R17, R16, R17, c[0x0][0x160] ;  /* 0x0000580010117624 */ /* 0x001fca00078e0211 */
[----:B--2---:R-:W-:-:S13]  /*00a0*/  ISETP.GE.AND P0, PT, R24, R17, PT ;  /* 0x000000111800720c */ /* 0x004fda0003f06270 */
[----:B------:R-:W-:Y:S05]  /*00b0*/  @P0 BRA `(.L_x_269) ;  /* 0x000010c000000947 */ /* 0x000fea0003800000 */
[----:B-1----:R-:W-:Y:S01]  /*00c0*/  PRMT R0, R19, 0x9910, RZ ;  /* 0x0000991013007816 */ /* 0x002fe200000000ff */
[----:B------:R-:W-:-:S03]  /*00d0*/  IMAD R24, R16, 0x200, R24 ;  /* 0x0000020010187824 */ /* 0x000fc600078e0218 */
[----:B------:R-:W-:Y:S01]  /*00e0*/  ISETP.GT.AND P0, PT, R0, 0x9, PT ;  /* 0x000000090000780c */ /* 0x000fe20003f04270 */
[----:B------:R-:W-:-:S05]  /*00f0*/  IMAD R24, R24, c[0x0][0x180], RZ ;  /* 0x0000600018187a24 */ /* 0x000fca00078e02ff */
[----:B------:R-:W-:-:S05]  /*0100*/  IADD3 R2, P1, R24, c[0x0][0x170], RZ ;  /* 0x00005c0018027a10 */ /* 0x000fca0007f3e0ff */
[----:B------:R-:W-:Y:S02]  /*0110*/  IMAD.X R3, RZ, RZ, c[0x0][0x174], P1 ;  /* 0x00005d00ff037624 */ /* 0x000fe400008e06ff */
        /* <DEDUP_REMOVED lines=11> */
[----:B0-----:R-:W-:-:S04]  /*01d0*/  F2FP.BF16.PACK_AB R0, RZ, R0 ;  /* 0x00000000ff00723e */ /* 0x001fc800000010ff */
[----:B------:R-:W-:Y:S01]  /*01e0*/  PRMT R22, R0, 0x7610, R22 ;  /* 0x0000761000167816 */ /* 0x000fe20000000016 */
[----:B------:R-:W-:Y:S05]  /*01f0*/  BRA `(.L_x_275) ;  /* 0x00000f6000007947 */ /* 0x000fea0003800000 */
.L_x_273:
[----:B------:R-:W2:Y:S02]  /*0200*/  LDG.E.U8 R2, [R2.64] ;  /* 0x0000002402027981 */ /* 0x000ea4000c1e1100 */
[----:B--2---:R-:W0:Y:S02]  /*0210*/  I2F.U16 R0, R2 ;  /* 0x0000000200007306 */ /* 0x004e240000101000 */
[----:B0-----:R-:W-:-:S04]  /*0220*/  F2FP.BF16.PACK_AB R0, RZ, R0 ;  /* 0x00000000ff00723e */ /* 0x001fc800000010ff */
[----:B------:R-:W-:Y:S01]  /*0230*/  PRMT R22, R0, 0x7610, R22 ;  /* 0x0000761000167816 */ /* 0x000fe20000000016 */
[----:B------:R-:W-:Y:S05]  /*0240*/  BRA `(.L_x_275) ;  /* 0x00000f1000007947 */ /* 0x000fea0003800000 */
.L_x_272:
        /* <DEDUP_REMOVED lines=8> */
[----:B0-----:R-:W-:-:S04]  /*02d0*/  F2FP.BF16.PACK_AB R0, RZ, R0 ;  /* 0x00000000ff00723e */ /* 0x001fc800000010ff */
[----:B------:R-:W-:Y:S01]  /*02e0*/  PRMT R22, R0, 0x7610, R22 ;  /* 0x0000761000167816 */ /* 0x000fe20000000016 */
[----:B------:R-:W-:Y:S05]  /*02f0*/  BRA `(.L_x_275) ;  /* 0x00000e6000007947 */ /* 0x000fea0003800000 */
.L_x_277:
[----:B------:R-:W2:Y:S02]  /*0300*/  LDG.E R2, [R2.64] ;  /* 0x0000002402027981 */ /* 0x000ea4000c1e1900 */
[----:B--2---:R-:W0:Y:S02]  /*0310*/  I2F R0, R2 ;  /* 0x0000000200007306 */ /* 0x004e240000201400 */
[----:B0-----:R-:W-:-:S04]  /*0320*/  F2FP.BF16.PACK_AB R0, RZ, R0 ;  /* 0x00000000ff00723e */ /* 0x001fc800000010ff */
[----:B------:R-:W-:Y:S01]  /*0330*/  PRMT R22, R0, 0x7610, R22 ;  /* 0x0000761000167816 */ /* 0x000fe20000000016 */
[----:B------:R-:W-:Y:S05]  /*0340*/  BRA `(.L_x_275) ;  /* 0x00000e1000007947 */ /* 0x000fea0003800000 */
.L_x_276:
[----:B------:R-:W2:Y:S02]  /*0350*/  LDG.E.U16 R2, [R2.64] ;  /* 0x0000002402027981 */ /* 0x000ea4000c1e1500 */
[----:B--2---:R-:W0:Y:S02]  /*0360*/  I2F.S16 R0, R2 ;  /* 0x0000000200007306 */ /* 0x004e240000101400 */
[----:B0-----:R-:W-:-:S04]  /*0370*/  F2FP.BF16.PACK_AB R0, RZ, R0 ;  /* 0x00000000ff00723e */ /* 0x001fc800000010ff */
[----:B------:R-:W-:Y:S01]  /*0380*/  PRMT R22, R0, 0x7610, R22 ;  /* 0x0000761000167816 */ /* 0x000fe20000000016 */
[----:B------:R-:W-:Y:S05]  /*0390*/  BRA `(.L_x_275) ;  /* 0x00000dc000007947 */ /* 0x000fea0003800000 */
.L_x_271:
        /* <DEDUP_REMOVED lines=9> */
.L_x_279:
[----:B------:R-:W2:Y:S02]  /*0430*/  LDG.E.U16 R0, [R2.64] ;  /* 0x0000002402007981 */ /* 0x000ea4000c1e1500 */
[----:B--2---:R-:W-:-:S05]  /*0440*/  HADD2.F32 R0, -RZ, R0.H0_H0 ;  /* 0x20000000ff007230 */ /* 0x004fca0000004100 */
[----:B------:R-:W-:-:S04]  /*0450*/  F2FP.BF16.PACK_AB R0, RZ, R0 ;  /* 0x00000000ff00723e */ /* 0x000fc800000010ff */
[----:B------:R-:W-:Y:S01]  /*0460*/  PRMT R22, R0, 0x7610, R22 ;  /* 0x0000761000167816 */ /* 0x000fe20000000016 */
[----:B------:R-:W-:Y:S05]  /*0470*/  BRA `(.L_x_275) ;  /* 0x00000ce000007947 */ /* 0x000fea0003800000 */
.L_x_278:
        /* <DEDUP_REMOVED lines=9> */
.L_x_281:
[----:B------:R-:W2:Y:S02]  /*0510*/  LDG.E.U16 R2, [R2.64] ;  /* 0x0000002402027981 */ /* 0x000ea4000c1e1500 */
[----:B--2---:R-:W-:-:S05]  /*0520*/  HADD2.F32 R0, -RZ, R2.H0_H0 ;  /* 0x20000002ff007230 */ /* 0x004fca0000004100 */
[----:B------:R-:W-:-:S04]  /*0530*/  F2FP.BF16.PACK_AB R0, RZ, R0 ;  /* 0x00000000ff00723e */ /* 0x000fc800000010ff */
[----:B------:R-:W-:Y:S01]  /*0540*/  PRMT R22, R0, 0x7610, R22 ;  /* 0x0000761000167816 */ /* 0x000fe20000000016 */
[----:B------:R-:W-:Y:S05]  /*0550*/  BRA `(.L_x_275) ;  /* 0x00000c0000007947 */ /* 0x000fea0003800000 */
.L_x_280:
[----:B------:R-:W2:Y:S02]  /*0560*/  LDG.E.64 R2, [R2.64] ;  /* 0x0000002402027981 */ /* 0x000ea4000c1e1b00 */
[----:B--2---:R-:W0:Y:S01]  /*0570*/  F2F.F32.F64 R0, R2 ;  /* 0x0000000200007310 */ /* 0x004e220000301000 */
[----:B------:R-:W0:-:S14]  /*0580*/  DSETP.GEU.AND P0, PT, |R2|, c[0x2][0x0], PT ;  /* 0x008000000200762a */ /* 0x000e1c0003f0e200 */
[----:B0-----:R-:W-:-:S05]  /*0590*/  @!P0 FMUL R0, R0, 1.175494350822287508e-38 ;  /* 0x0080000000008820 */ /* 0x001fca0000400000 */
[----:B------:R-:W-:-:S04]  /*05a0*/  F2FP.BF16.PACK_AB R0, RZ, R0 ;  /* 0x00000000ff00723e */ /* 0x000fc800000010ff */
[----:B------:R-:W-:Y:S01]  /*05b0*/  PRMT R22, R0, 0x7610, R22 ;  /* 0x0000761000167816 */ /* 0x000fe20000000016 */
[----:B------:R-:W-:Y:S05]  /*05c0*/  BRA `(.L_x_275) ;  /* 0x00000b9000007947 */ /* 0x000fea0003800000 */
.L_x_270:
        /* <DEDUP_REMOVED lines=11> */
[----:B------:R-:W-:-:S04]  /*0680*/  F2FP.BF16.PACK_AB R0, RZ, R0 ;  /* 0x00000000ff00723e */ /* 0x000fc800000010ff */
[----:B------:R-:W-:Y:S01]  /*0690*/  PRMT R22, R0, 0x7610, R22 ;  /* 0x0000761000167816 */ /* 0x000fe20000000016 */
[----:B------:R-:W-:Y:S05]  /*06a0*/  BRA `(.L_x_275) ;  /* 0x00000ab000007947 */ /* 0x000fea0003800000 */
.L_x_284:
[----:B------:R-:W2:Y:S02]  /*06b0*/  LDG.E.64 R2, [R2.64] ;  /* 0x0000002402027981 */ /* 0x000ea4000c1e1b00 */
[----:B--2---:R-:W0:Y:S01]  /*06c0*/  F2F.F32.F64 R0, R2 ;  /* 0x0000000200007310 */ /* 0x004e220000301000 */
[----:B------:R-:W0:-:S14]  /*06d0*/  DSETP.GEU.AND P0, PT, |R2|, c[0x2][0x0], PT ;  /* 0x008000000200762a */ /* 0x000e1c0003f0e200 */
[----:B0-----:R-:W-:-:S05]  /*06e0*/  @!P0 FMUL R0, R0, 1.175494350822287508e-38 ;  /* 0x0080000000008820 */ /* 0x001fca0000400000 */
[----:B------:R-:W-:-:S04]  /*06f0*/  F2FP.BF16.PACK_AB R0, RZ, R0 ;  /* 0x00000000ff00723e */ /* 0x000fc800000010ff */
[----:B------:R-:W-:Y:S01]  /*0700*/  PRMT R22, R0, 0x7610, R22 ;  /* 0x0000761000167816 */ /* 0x000fe20000000016 */
[----:B------:R-:W-:Y:S05]  /*0710*/  BRA `(.L_x_275) ;  /* 0x00000a4000007947 */ /* 0x000fea0003800000 */
.L_x_283:
        /* <DEDUP_REMOVED lines=28> */
.L_x_286:
[----:B------:R-:W2:Y:S02]  /*08e0*/  LDG.E.U8 R3, [R2.64] ;  /* 0x0000002402037981 */ /* 0x000ea4000c1e1100 */
[----:B--2---:R-:W-:-:S05]  /*08f0*/  IMAD.SHL.U32 R0, R3, 0x2000000, RZ ;  /* 0x0200000003007824 */ /* 0x004fca00078e00ff */
[----:B------:R-:W-:-:S13]  /*0900*/  ISETP.GE.U32.AND P0, PT, R0, 0x8000000, PT ;  /* 0x080000000000780c */ /* 0x000fda0003f06070 */
[C---:B------:R-:W-:Y:S02]  /*0910*/  @P0 IMAD.SHL.U32 R4, R3.reuse, 0x200000, RZ ;  /* 0x0020000003040824 */ /* 0x040fe400078e00ff */
[C---:B------:R-:W-:Y:S02]  /*0920*/  @!P0 IMAD.SHL.U32 R0, R3.reuse, 0x100, RZ ;  /* 0x0000010003008824 */ /* 0x040fe400078e00ff */
[----:B------:R-:W-:Y:S01]  /*0930*/  IMAD.SHL.U32 R3, R3, 0x1000000, RZ ;  /* 0x0100000003037824 */ /* 0x000fe200078e00ff */
[----:B------:R-:W-:Y:S02]  /*0940*/  @P0 LOP3.LUT R4, R4, 0xfe00000, RZ, 0xc0, !PT ;  /* 0x0fe0000004040812 */ /* 0x000fe400078ec0ff */
        /* <DEDUP_REMOVED lines=9> */
.L_x_285:
[----:B------:R0:W5:Y:S01]  /*09e0*/  LDG.E.U16 R22, [R2.64] ;  /* 0x0000002402167981 */ /* 0x000162000c1e1500 */
[----:B------:R-:W-:Y:S05]  /*09f0*/  BRA `(.L_x_275) ;  /* 0x0000076000007947 */ /* 0x000fea0003800000 */
.L_x_282:
        /* <DEDUP_REMOVED lines=12> */
.L_x_289:
        /* <DEDUP_REMOVED lines=21> */
.L_x_293:
[----:B------:R-:W-:Y:S05]  /*0c10*/  BSYNC B1 ;  /* 0x0000000000017941 */ /* 0x000fea0003800000 */
.L_x_292:
[----:B------:R-:W-:Y:S01]  /*0c20*/  LEA R3, R0, 0x3b800000, 0x17 ;  /* 0x3b80000000037811 */ /* 0x000fe200078eb8ff */
[----:B------:R-:W-:-:S05]  /*0c30*/  IMAD.SHL.U32 R0, R2, 0x100000, RZ ;  /* 0x0010000002007824 */ /* 0x000fca00078e00ff */
[----:B------:R-:W-:Y:S02]  /*0c40*/  LOP3.LUT R0, R3, R0, R4, 0xfe, !PT ;  /* 0x0000000003007212 */ /* 0x000fe400078efe04 */
.L_x_291:
[----:B------:R-:W-:Y:S05]  /*0c50*/  BSYNC B0 ;  /* 0x0000000000007941 */ /* 0x000fea0003800000 */
.L_x_290:
[----:B------:R-:W-:-:S04]  /*0c60*/  F2FP.BF16.PACK_AB R0, RZ, R0 ;  /* 0x00000000ff00723e */ /* 0x000fc800000010ff */
[----:B------:R-:W-:Y:S01]  /*0c70*/  PRMT R22, R0, 0x7610, R22 ;  /* 0x0000761000167816 */ /* 0x000fe20000000016 */
[----:B------:R-:W-:Y:S05]  /*0c80*/  BRA `(.L_x_275) ;  /* 0x000004d000007947 */ /* 0x000fea0003800000 */
.L_x_288:
        /* <DEDUP_REMOVED lines=21> */
.L_x_297:
[----:B------:R-:W-:Y:S05]  /*0de0*/  BSYNC B1 ;  /* 0x0000000000017941 */ /* 0x000fea0003800000 */
.L_x_296:
[----:B------:R-:W-:Y:S01]  /*0df0*/  LEA R3, R0, 0x37800000, 0x17 ;  /* 0x3780000000037811 */ /* 0x000fe200078eb8ff */
[----:B------:R-:W-:-:S05]  /*0e00*/  IMAD.SHL.U32 R0, R2, 0x200000, RZ ;  /* 0x0020000002007824 */ /* 0x000fca00078e00ff */
[----:B------:R-:W-:Y:S02]  /*0e10*/  LOP3.LUT R0, R3, R0, R4, 0xfe, !PT ;  /* 0x0000000003007212 */ /* 0x000fe400078efe04 */
.L_x_295:
[----:B------:R-:W-:Y:S05]  /*0e20*/  BSYNC B0 ;  /* 0x0000000000007941 */ /* 0x000fea0003800000 */
.L_x_294:
[----:B------:R-:W-:-:S04]  /*0e30*/  F2FP.BF16.PACK_AB R0, RZ, R0 ;  /* 0x00000000ff00723e */ /* 0x000fc800000010ff */
[----:B------:R-:W-:Y:S01]  /*0e40*/  PRMT R22, R0, 0x7610, R22 ;  /* 0x0000761000167816 */ /* 0x000fe20000000016 */
[----:B------:R-:W-:Y:S05]  /*0e50*/  BRA `(.L_x_275) ;  /* 0x0000030000007947 */ /* 0x000fea0003800000 */
.L_x_287:
        /* <DEDUP_REMOVED lines=14> */
.L_x_301:
[----:B------:R-:W-:Y:S05]  /*0f40*/  BSYNC B0 ;  /* 0x0000000000007941 */ /* 0x000fea0003800000 */
.L_x_300:
[----:B------:R-:W-:-:S04]  /*0f50*/  F2FP.BF16.PACK_AB R0, RZ, R0 ;  /* 0x00000000ff00723e */ /* 0x000fc800000010ff */
[----:B------:R-:W-:Y:S01]  /*0f60*/  PRMT R22, R0, 0x7610, R22 ;  /* 0x0000761000167816 */ /* 0x000fe20000000016 */
[----:B------:R-:W-:Y:S05]  /*0f70*/  BRA `(.L_x_275) ;  /* 0x000001e000007947 */ /* 0x000fea0003800000 */
.L_x_274:
        /* <DEDUP_REMOVED lines=19> */
[----:B------:R-:W-:Y:S01]  /*10b0*/  PRMT R22, RZ, 0x7610, R22 ;  /* 0x00007610ff167816 */ /* 0x000fe20000000016 */
[----:B------:R-:W-:Y:S05]  /*10c0*/  BRA `(.L_x_275) ;  /* 0x0000009000007947 */ /* 0x000fea0003800000 */
.L_x_299:
[----:B------:R-:W2:Y:S02]  /*10d0*/  LDG.E.64 R2, [R2.64] ;  /* 0x0000002402027981 */ /* 0x000ea4000c1e1b00 */
[----:B--2---:R-:W0:Y:S02]  /*10e0*/  I2F.U64 R0, R2 ;  /* 0x0000000200007312 */ /* 0x004e240000301000 */
[----:B0-----:R-:W-:-:S04]  /*10f0*/  F2FP.BF16.PACK_AB R0, RZ, R0 ;  /* 0x00000000ff00723e */ /* 0x001fc800000010ff */
[----:B------:R-:W-:Y:S01]  /*1100*/  PRMT R22, R0, 0x7610, R22 ;  /* 0x0000761000167816 */ /* 0x000fe20000000016 */
[----:B------:R-:W-:Y:S05]  /*1110*/  BRA `(.L_x_275) ;  /* 0x0000004000007947 */ /* 0x000fea0003800000 */
.L_x_298:
[----:B------:R-:W2:Y:S02]  /*1120*/  LDG.E R2, [R2.64] ;  /* 0x0000002402027981 */ /* 0x000ea4000c1e1900 */
[----:B--2---:R-:W0:Y:S02]  /*1130*/  I2F.U32 R0, R2 ;  /* 0x0000000200007306 */ /* 0x004e240000201000 */
[----:B0-----:R-:W-:-:S04]  /*1140*/  F2FP.BF16.PACK_AB R0, RZ, R0 ;  /* 0x00000000ff00723e */ /* 0x001fc800000010ff */
[----:B------:R-:W-:Y:S02]  /*1150*/  PRMT R22, R0, 0x7610, R22 ;  /* 0x0000761000167816 */ /* 0x000fe40000000016 */
.L_x_275:
[----:B------:R-:W1:Y:S02]  /*1160*/  S2R R24, SR_TID.X ;  /* 0x0000000000187919 */ /* 0x000e640000002100 */
[----:B-1----:R-:W-:-:S03]  /*1170*/  IADD3 R24, R24, 0x80, RZ ;  /* 0x0000008018187810 */ /* 0x002fc60007ffe0ff */
.L_x_269:
[----:B-1----:R-:W-:Y:S05]  /*1180*/  BSYNC B6 ;  /* 0x0000000000067941 */ /* 0x002fea0003800000 */
.L_x_268:
[----:B------:R-:W-:Y:S01]  /*1190*/  ISETP.GE.AND P0, PT, R24, R17, PT ;  /* 0x000000111800720c */ /* 0x000fe20003f06270 */
[----:B------:R-:W-:-:S12]  /*11a0*/  BSSY B6, `(.L_x_302) ;  /* 0x000010d000067945 */ /* 0x000fd80003800000 */
[----:B------:R-:W-:Y:S05]  /*11b0*/  @P0 BRA `(.L_x_303) ;  /* 0x000010b000000947 */ /* 0x000fea0003800000 */
[----:B------:R-:W-:Y:S01]  /*11c0*/  IMAD R0, R16, 0x200, R24 ;  /* 0x0000020010007824 */ /* 0x000fe200078e0218 */
[----:B0-----:R-:W-:-:S03]  /*11d0*/  PRMT R3, R19, 0x9910, RZ ;  /* 0x0000991013037816 */ /* 0x001fc600000000ff */
[----:B------:R-:W-:Y:S02]  /*11e0*/  IMAD R2, R0, c[0x0][0x180], RZ ;  /* 0x0000600000027a24 */ /* 0x000fe400078e02ff */
[----:B------:R-:W-:-:S03]  /*11f0*/  IMAD.MOV.U32 R0, RZ, RZ, R3 ;  /* 0x000000ffff007224 */ /* 0x000fc600078e0003 */
[----:B------:R-:W-:Y:S02]  /*1200*/  IADD3 R2, P0, R2, c[0x0][0x170], RZ ;  /* 0x00005c0002027a10 */ /* 0x000fe40007f1e0ff */
[----:B------:R-:W-:-:S03]  /*1210*/  ISETP.GT.AND P1, PT, R0, 0x9, PT ;  /* 0x000000090000780c */ /* 0x000fc60003f24270 */
[----:B------:R-:W-:-:S10]  /*1220*/  IMAD.X R3, RZ, RZ, c[0x0][0x174], P0 ;  /* 0x00005d00ff037624 */ /* 0x000fd400000e06ff */
        /* <DEDUP_REMOVED lines=14> */
.L_x_307:
[----:B------:R-:W2:Y:S02]  /*1310*/  LDG.E.U8 R2, [R2.64] ;  /* 0x0000002402027981 */ /* 0x000ea4000c1e1100 */
[----:B--2---:R-:W0:Y:S02]  /*1320*/  I2F.U16 R0, R2 ;  /* 0x0000000200007306 */ /* 0x004e240000101000 */
[----:B0-----:R-:W-:-:S04]  /*1330*/  F2FP.BF16.PACK_AB R0, RZ, R0 ;  /* 0x00000000ff00723e */ /* 0x001fc800000010ff */
[----:B------:R-:W-:Y:S01]  /*1340*/  PRMT R18, R0, 0x7610, R18 ;  /* 0x0000761000127816 */ /* 0x000fe20000000012 */
[----:B------:R-:W-:Y:S05]  /*1350*/  BRA `(.L_x_309) ;  /* 0x00000f0000007947 */ /* 0x000fea0003800000 */
.L_x_306:
        /* <DEDUP_REMOVED lines=11> */
.L_x_311:
[----:B------:R-:W2:Y:S02]  /*1410*/  LDG.E R2, [R2.64] ;  /* 0x0000002402027981 */ /* 0x000ea4000c1e1900 */
[----:B--2---:R-:W0:Y:S02]  /*1420*/  I2F R0, R2 ;  /* 0x0000000200007306 */ /* 0x004e240000201400 */
[----:B0-----:R-:W-:-:S04]  /*1430*/  F2FP.BF16.PACK_AB R0, RZ, R0 ;  /* 0x00000000ff00723e */ /* 0x001fc800000010ff */
[----:B------:R-:W-:Y:S01]  /*1440*/  PRMT R18, R0, 0x7610, R18 ;  /* 0x0000761000127816 */ /* 0x000fe20000000012 */
[----:B------:R-:W-:Y:S05]  /*1450*/  BRA `(.L_x_309) ;  /* 0x00000e0000007947 */ /* 0x000fea0003800000 */
.L_x_310:
[----:B------:R-:W2:Y:S02]  /*1460*/  LDG.E.U16 R2, [R2.64] ;  /* 0x0000002402027981 */ /* 0x000ea4000c1e1500 */
[----:B--2---:R-:W0:Y:S02]  /*1470*/  I2F.S16 R0, R2 ;  /* 0x0000000200007306 */ /* 0x004e240000101400 */
[----:B0-----:R-:W-:-:S04]  /*1480*/  F2FP.BF16.PACK_AB R0, RZ, R0 ;  /* 0x00000000ff00723e */ /* 0x001fc800000010ff */
[----:B------:R-:W-:Y:S01]  /*1490*/  PRMT R18, R0, 0x7610, R18 ;  /* 0x0000761000127816 */ /* 0x000fe20000000012 */
[----:B------:R-:W-:Y:S05]  /*14a0*/  BRA `(.L_x_309) ;  /* 0x00000db000007947 */ /* 0x000fea0003800000 */
.L_x_305:
        /* <DEDUP_REMOVED lines=9> */
.L_x_313:
[----:B------:R-:W2:Y:S02]  /*1540*/  LDG.E.U16 R0, [R2.64] ;  /* 0x0000002402007981 */ /* 0x000ea4000c1e1500 */
[----:B--2---:R-:W-:-:S05]  /*1550*/  HADD2.F32 R0, -RZ, R0.H0_H0 ;  /* 0x20000000ff007230 */ /* 0x004fca0000004100 */
[----:B------:R-:W-:-:S04]  /*1560*/  F2FP.BF16.PACK_AB R0, RZ, R0 ;  /* 0x00000000ff00723e */ /* 0x000fc800000010ff */
[----:B------:R-:W-:Y:S01]  /*1570*/  PRMT R18, R0, 0x7610, R18 ;  /* 0x0000761000127816 */ /* 0x000fe20000000012 */
[----:B------:R-:W-:Y:S05]  /*1580*/  BRA `(.L_x_309) ;  /* 0x00000cd000007947 */ /* 0x000fea0003800000 */
.L_x_312:
        /* <DEDUP_REMOVED lines=9> */
.L_x_315:
[----:B------:R-:W2:Y:S02]  /*1620*/  LDG.E.U16 R2, [R2.64] ;  /* 0x0000002402027981 */ /* 0x000ea4000c1e1500 */
[----:B--2---:R-:W-:-:S05]  /*1630*/  HADD2.F32 R0, -RZ, R2.H0_H0 ;  /* 0x20000002ff007230 */ /* 0x004fca0000004100 */
[----:B------:R-:W-:-:S04]  /*1640*/  F2FP.BF16.PACK_AB R0, RZ, R0 ;  /* 0x00000000ff00723e */ /* 0x000fc800000010ff */
[----:B------:R-:W-:Y:S01]  /*1650*/  PRMT R18, R0, 0x7610, R18 ;  /* 0x0000761000127816 */ /* 0x000fe20000000012 */
[----:B------:R-:W-:Y:S05]  /*1660*/  BRA `(.L_x_309) ;  /* 0x00000bf000007947 */ /* 0x000fea0003800000 */
.L_x_314:
[----:B------:R-:W2:Y:S02]  /*1670*/  LDG.E.64 R2, [R2.64] ;  /* 0x0000002402027981 */ /* 0x000ea4000c1e1b00 */
[----:B--2---:R-:W0:Y:S01]  /*1680*/  F2F.F32.F64 R0, R2 ;  /* 0x0000000200007310 */ /* 0x004e220000301000 */
[----:B------:R-:W0:-:S14]  /*1690*/  DSETP.GEU.AND P0, PT, |R2|, c[0x2][0x0], PT ;  /* 0x008000000200762a */ /* 0x000e1c0003f0e200 */
[----:B0-----:R-:W-:-:S05]  /*16a0*/  @!P0 FMUL R0, R0, 1.175494350822287508e-38 ;  /* 0x0080000000008820 */ /* 0x001fca0000400000 */
[----:B------:R-:W-:-:S04]  /*16b0*/  F2FP.BF16.PACK_AB R0, RZ, R0 ;  /* 0x00000000ff00723e */ /* 0x000fc800000010ff */
[----:B------:R-:W-:Y:S01]  /*16c0*/  PRMT R18, R0, 0x7610, R18 ;  /* 0x0000761000127816 */ /* 0x000fe20000000012 */
[----:B------:R-:W-:Y:S05]  /*16d0*/  BRA `(.L_x_309) ;  /* 0x00000b8000007947 */ /* 0x000fea0003800000 */
.L_x_304:
        /* <DEDUP_REMOVED lines=14> */
.L_x_318:
[----:B------:R-:W2:Y:S02]  /*17c0*/  LDG.E.64 R2, [R2.64] ;  /* 0x0000002402027981 */ /* 0x000ea4000c1e1b00 */
[----:B--2---:R-:W0:Y:S01]  /*17d0*/  F2F.F32.F64 R0, R2 ;  /* 0x0000000200007310 */ /* 0x004e220000301000 */
[----:B------:R-:W0:-:S14]  /*17e0*/  DSETP.GEU.AND P0, PT, |R2|, c[0x2][0x0], PT ;  /* 0x008000000200762a */ /* 0x000e1c0003f0e200 */
[----:B0-----:R-:W-:-:S05]  /*17f0*/  @!P0 FMUL R0, R0, 1.175494350822287508e-38 ;  /* 0x0080000000008820 */ /* 0x001fca0000400000 */
[----:B------:R-:W-:-:S04]  /*1800*/  F2FP.BF16.PACK_AB R0, RZ, R0 ;  /* 0x00000000ff00723e */ /* 0x000fc800000010ff */
[----:B------:R-:W-:Y:S01]  /*1810*/  PRMT R18, R0, 0x7610, R18 ;  /* 0x0000761000127816 */ /* 0x000fe20000000012 */
[----:B------:R-:W-:Y:S05]  /*1820*/  BRA `(.L_x_309) ;  /* 0x00000a3000007947 */ /* 0x000fea0003800000 */
.L_x_317:
        /* <DEDUP_REMOVED lines=28> */
.L_x_320:
        /* <DEDUP_REMOVED lines=15> */
.L_x_319:
[----:B------:R0:W5:Y:S01]  /*1ae0*/  LDG.E.U16 R18, [R2.64] ;  /* 0x0000002402127981 */ /* 0x000162000c1e1500 */
[----:B------:R-:W-:Y:S05]  /*1af0*/  BRA `(.L_x_309) ;  /* 0x0000076000007947 */ /* 0x000fea0003800000 */
.L_x_316:
        /* <DEDUP_REMOVED lines=12> */
.L_x_323:
        /* <DEDUP_REMOVED lines=21> */
.L_x_327:
[----:B------:R-:W-:Y:S05]  /*1d10*/  BSYNC B1 ;  /* 0x0000000000017941 */ /* 0x000fea0003800000 */
.L_x_326:
[----:B------:R-:W-:Y:S01]  /*1d20*/  LEA R3, R0, 0x3b800000, 0x17 ;  /* 0x3b80000000037811 */ /* 0x000fe200078eb8ff */
[----:B------:R-:W-:-:S05]  /*1d30*/  IMAD.SHL.U32 R0, R2, 0x100000, RZ ;  /* 0x0010000002007824 */ /* 0x000fca00078e00ff */
[----:B------:R-:W-:Y:S02]  /*1d40*/  LOP3.LUT R0, R3, R0, R4, 0xfe, !PT ;  /* 0x0000000003007212 */ /* 0x000fe400078efe04 */
.L_x_325:
[----:B------:R-:W-:Y:S05]  /*1d50*/  BSYNC B0 ;  /* 0x0000000000007941 */ /* 0x000fea0003800000 */
.L_x_324:
[----:B------:R-:W-:-:S04]  /*1d60*/  F2FP.BF16.PACK_AB R0, RZ, R0 ;  /* 0x00000000ff00723e */ /* 0x000fc800000010ff */
[----:B------:R-:W-:Y:S01]  /*1d70*/  PRMT R18, R0, 0x7610, R18 ;  /* 0x0000761000127816 */ /* 0x000fe20000000012 */
[----:B------:R-:W-:Y:S05]  /*1d80*/  BRA `(.L_x_309) ;  /* 0x000004d000007947 */ /* 0x000fea0003800000 */
.L_x_322:
        /* <DEDUP_REMOVED lines=21> */
.L_x_331:
[----:B------:R-:W-:Y:S05]  /*1ee0*/  BSYNC B1 ;  /* 0x0000000000017941 */ /* 0x000fea0003800000 */
.L_x_330:
[----:B------:R-:W-:Y:S01]  /*1ef0*/  LEA R3, R0, 0x37800000, 0x17 ;  /* 0x3780000000037811 */ /* 0x000fe200078eb8ff */
[----:B------:R-:W-:-:S05]  /*1f00*/  IMAD.SHL.U32 R0, R2, 0x200000, RZ ;  /* 0x0020000002007824 */ /* 0x000fca00078e00ff */
[----:B------:R-:W-:Y:S02]  /*1f10*/  LOP3.LUT R0, R3, R0, R4, 0xfe, !PT ;  /* 0x0000000003007212 */ /* 0x000fe400078efe04 */
.L_x_329:
[----:B------:R-:W-:Y:S05]  /*1f20*/  BSYNC B0 ;  /* 0x0000000000007941 */ /* 0x000fea0003800000 */
.L_x_328:
[----:B------:R-:W-:-:S04]  /*1f30*/  F2FP.BF16.PACK_AB R0, RZ, R0 ;  /* 0x00000000ff00723e */ /* 0x000fc800000010ff */
[----:B------:R-:W-:Y:S01]  /*1f40*/  PRMT R18, R0, 0x7610, R18 ;  /* 0x0000761000127816 */ /* 0x000fe20000000012 */
[----:B------:R-:W-:Y:S05]  /*1f50*/  BRA `(.L_x_309) ;  /* 0x0000030000007947 */ /* 0x000fea0003800000 */
.L_x_321:
        /* <DEDUP_REMOVED lines=14> */
.L_x_335:
[----:B------:R-:W-:Y:S05]  /*2040*/  BSYNC B0 ;  /* 0x0000000000007941 */ /* 0x000fea0003800000 */
.L_x_334:
[----:B------:R-:W-:-:S04]  /*2050*/  F2FP.BF16.PACK_AB R0, RZ, R0 ;  /* 0x00000000ff00723e */ /* 0x000fc800000010ff */
[----:B------:R-:W-:Y:S01]  /*2060*/  PRMT R18, R0, 0x7610, R18 ;  /* 0x0000761000127816 */ /* 0x000fe20000000012 */
[----:B------:R-:W-:Y:S05]  /*2070*/  BRA `(.L_x_309) ;  /* 0x000001e000007947 */ /* 0x000fea0003800000 */
.L_x_308:
        /* <DEDUP_REMOVED lines=18> */
[----:B0----5:R-:W-:Y:S05]  /*21a0*/  CALL.ABS.NOINC R2 ;  /* 0x0000000002007343 */ /* 0x021fea0003c00000 */
[----:B------:R-:W-:Y:S01]  /*21b0*/  PRMT R18, RZ, 0x7610, R18 ;  /* 0x00007610ff127816 */ /* 0x000fe20000000012 */
[----:B------:R-:W-:Y:S05]  /*21c0*/  BRA `(.L_x_309) ;  /* 0x0000009000007947 */ /* 0x000fea0003800000 */
.L_x_333:
[----:B------:R-:W2:Y:S02]  /*21d0*/  LDG.E.64 R2, [R2.64] ;  /* 0x0000002402027981 */ /* 0x000ea4000c1e1b00 */
[----:B--2---:R-:W0:Y:S02]  /*21e0*/  I2F.U64 R0, R2 ;  /* 0x0000000200007312 */ /* 0x004e240000301000 */
[----:B0-----:R-:W-:-:S04]  /*21f0*/  F2FP.BF16.PACK_AB R0, RZ, R0 ;  /* 0x00000000ff00723e */ /* 0x001fc800000010ff */
[----:B------:R-:W-:Y:S01]  /*2200*/  PRMT R18, R0, 0x7610, R18 ;  /* 0x0000761000127816 */ /* 0x000fe20000000012 */
[----:B------:R-:W-:Y:S05]  /*2210*/  BRA `(.L_x_309) ;  /* 0x0000004000007947 */ /* 0x000fea0003800000 */
.L_x_332:
[----:B------:R-:W2:Y:S02]  /*2220*/  LDG.E R2, [R2.64] ;  /* 0x0000002402027981 */ /* 0x000ea4000c1e1900 */
[----:B--2---:R-:W0:Y:S02]  /*2230*/  I2F.U32 R0, R2 ;  /* 0x0000000200007306 */ /* 0x004e240000201000 */
[----:B0-----:R-:W-:-:S04]  /*2240*/  F2FP.BF16.PACK_AB R0, RZ, R0 ;  /* 0x00000000ff00723e */ /* 0x001fc800000010ff */
[----:B------:R-:W-:Y:S02]  /*2250*/  PRMT R18, R0, 0x7610, R18 ;  /* 0x0000761000127816 */ /* 0x000fe40000000012 */
.L_x_309:
[----:B------:R-:W-:-:S05]  /*2260*/  IADD3 R24, R24, 0x80, RZ ;  /* 0x0000008018187810 */ /* 0x000fca0007ffe0ff */
.L_x_303:
[----:B------:R-:W-:Y:S05]  /*2270*/  BSYNC B6 ;  /* 0x0000000000067941 */ /* 0x000fea0003800000 */
.L_x_302:
[----:B------:R-:W-:Y:S01]  /*2280*/  ISETP.GE.AND P0, PT, R24, R17, PT ;  /* 0x000000111800720c */ /* 0x000fe20003f06270 */
[----:B------:R-:W-:Y:S01]  /*2290*/  BSSY B6, `(.L_x_336) ;  /* 0x000010f000067945 */ /* 0x000fe20003800000 */
[----:B------:R-:W-:Y:S02]  /*22a0*/  PRMT R23, RZ, 0x7610, R23 ;  /* 0x00007610ff177816 */ /* 0x000fe40000000017 */
[----:B------:R-:W-:-:S09]  /*22b0*/  PRMT R25, RZ, 0x7610, R25 ;  /* 0x00007610ff197816 */ /* 0x000fd20000000019 */
        /* <DEDUP_REMOVED lines=22> */
.L_x_341:
[----:B------:R-:W2:Y:S02]  /*2420*/  LDG.E.U8 R2, [R2.64] ;  /* 0x0000002402027981 */ /* 0x000ea4000c1e1100 */
[----:B--2---:R-:W0:Y:S02]  /*2430*/  I2F.U16 R0, R2 ;  /* 0x0000000200007306 */ /* 0x004e240000101000 */
[----:B0-----:R-:W-:-:S04]  /*2440*/  F2FP.BF16.PACK_AB R0, RZ, R0 ;  /* 0x00000000ff00723e */ /* 0x001fc800000010ff */
[----:B------:R-:W-:Y:S01]  /*2450*/  PRMT R25, R0, 0x7610, R25 ;  /* 0x0000761000197816 */ /* 0x000fe20000000019 */
[----:B------:R-:W-:Y:S05]  /*2460*/  BRA `(.L_x_343) ;  /* 0x00000f0000007947 */ /* 0x000fea0003800000 */
.L_x_340:
        /* <DEDUP_REMOVED lines=11> */
.L_x_345:
[----:B------:R-:W2:Y:S02]  /*2520*/  LDG.E R2, [R2.64] ;  /* 0x0000002402027981 */ /* 0x000ea4000c1e1900 */
[----:B--2---:R-:W0:Y:S02]  /*2530*/  I2F R0, R2 ;  /* 0x0000000200007306 */ /* 0x004e240000201400 */
[----:B0-----:R-:W-:-:S04]  /*2540*/  F2FP.BF16.PACK_AB R0, RZ, R0 ;  /* 0x00000000ff00723e */ /* 0x001fc800000010ff */
[----:B------:R-:W-:Y:S01]  /*2550*/  PRMT R25, R0, 0x7610, R25 ;  /* 0x0000761000197816 */ /* 0x000fe20000000019 */
[----:B------:R-:W-:Y:S05]  /*2560*/  BRA `(.L_x_343) ;  /* 0x00000e0000007947 */ /* 0x000fea0003800000 */
.L_x_344:
[----:B------:R-:W2:Y:S02]  /*2570*/  LDG.E.U16 R2, [R2.64] ;  /* 0x0000002402027981 */ /* 0x000ea4000c1e1500 */
[----:B--2---:R-:W0:Y:S02]  /*2580*/  I2F.S16 R0, R2 ;  /* 0x0000000200007306 */ /* 0x004e240000101400 */
[----:B0-----:R-:W-:-:S04]  /*2590*/  F2FP.BF16.PACK_AB R0, RZ, R0 ;  /* 0x00000000ff00723e */ /* 0x001fc800000010ff */
[----:B------:R-:W-:Y:S01]  /*25a0*/  PRMT R25, R0, 0x7610, R25 ;  /* 0x0000761000197816 */ /* 0x000fe20000000019 */
[----:B------:R-:W-:Y:S05]  /*25b0*/  BRA `(.L_x_343) ;  /* 0x00000db000007947 */ /* 0x000fea0003800000 */
.L_x_339:
        /* <DEDUP_REMOVED lines=9> */
.L_x_347:
[----:B------:R-:W2:Y:S02]  /*2650*/  LDG.E.U16 R0, [R2.64] ;  /* 0x0000002402007981 */ /* 0x000ea4000c1e1500 */
[----:B--2---:R-:W-:-:S05]  /*2660*/  HADD2.F32 R0, -RZ, R0.H0_H0 ;  /* 0x20000000ff007230 */ /* 0x004fca0000004100 */
[----:B------:R-:W-:-:S04]  /*2670*/  F2FP.BF16.PACK_AB R0, RZ, R0 ;  /* 0x00000000ff00723e */ /* 0x000fc800000010ff */
[----:B------:R-:W-:Y:S01]  /*2680*/  PRMT R25, R0, 0x7610, R25 ;  /* 0x0000761000197816 */ /* 0x000fe20000000019 */
[----:B------:R-:W-:Y:S05]  /*2690*/  BRA `(.L_x_343) ;  /* 0x00000cd000007947 */ /* 0x000fea0003800000 */
.L_x_346:
        /* <DEDUP_REMOVED lines=9> */
.L_x_349:
[----:B------:R-:W2:Y:S02]  /*2730*/  LDG.E.U16 R2, [R2.64] ;  /* 0x0000002402027981 */ /* 0x000ea4000c1e1500 */
[----:B--2---:R-:W-:-:S05]  /*2740*/  HADD2.F32 R0, -RZ, R2.H0_H0 ;  /* 0x20000002ff007230 */ /* 0x004fca0000004100 */
[----:B------:R-:W-:-:S04]  /*2750*/  F2FP.BF16.PACK_AB R0, RZ, R0 ;  /* 0x00000000ff00723e */ /* 0x000fc800000010ff */
[----:B------:R-:W-:Y:S01]  /*2760*/  PRMT R25, R0, 0x7610, R25 ;  /* 0x0000761000197816 */ /* 0x000fe20000000019 */
[----:B------:R-:W-:Y:S05]  /*2770*/  BRA `(.L_x_343) ;  /* 0x00000bf000007947 */ /* 0x000fea0003800000 */
.L_x_348:
[----:B------:R-:W2:Y:S02]  /*2780*/  LDG.E.64 R2, [R2.64] ;  /* 0x0000002402027981 */ /* 0x000ea4000c1e1b00 */
[----:B--2---:R-:W0:Y:S01]  /*2790*/  F2F.F32.F64 R0, R2 ;  /* 0x0000000200007310 */ /* 0x004e220000301000 */
[----:B------:R-:W0:-:S14]  /*27a0*/  DSETP.GEU.AND P0, PT, |R2|, c[0x2][0x0], PT ;  /* 0x008000000200762a */ /* 0x000e1c0003f0e200 */
[----:B0-----:R-:W-:-:S05]  /*27b0*/  @!P0 FMUL R0, R0, 1.175494350822287508e-38 ;  /* 0x0080000000008820 */ /* 0x001fca0000400000 */
[----:B------:R-:W-:-:S04]  /*27c0*/  F2FP.BF16.PACK_AB R0, RZ, R0 ;  /* 0x00000000ff00723e */ /* 0x000fc800000010ff */
[----:B------:R-:W-:Y:S01]  /*27d0*/  PRMT R25, R0, 0x7610, R25 ;  /* 0x0000761000197816 */ /* 0x000fe20000000019 */
[----:B------:R-:W-:Y:S05]  /*27e0*/  BRA `(.L_x_343) ;  /* 0x00000b8000007947 */ /* 0x000fea0003800000 */
.L_x_338:
        /* <DEDUP_REMOVED lines=14> */
.L_x_352:
[----:B------:R-:W2:Y:S02]  /*28d0*/  LDG.E.64 R2, [R2.64] ;  /* 0x0000002402027981 */ /* 0x000ea4000c1e1b00 */
[----:B--2---:R-:W0:Y:S01]  /*28e0*/  F2F.F32.F64 R0, R2 ;  /* 0x0000000200007310 */ /* 0x004e220000301000 */
[----:B------:R-:W0:-:S14]  /*28f0*/  DSETP.GEU.AND P0, PT, |R2|, c[0x2][0x0], PT ;  /* 0x008000000200762a */ /* 0x000e1c0003f0e200 */
[----:B0-----:R-:W-:-:S05]  /*2900*/  @!P0 FMUL R0, R0, 1.175494350822287508e-38 ;  /* 0x0080000000008820 */ /* 0x001fca0000400000 */
[----:B------:R-:W-:-:S04]  /*2910*/  F2FP.BF16.PACK_AB R0, RZ, R0 ;  /* 0x00000000ff00723e */ /* 0x000fc800000010ff */
[----:B------:R-:W-:Y:S01]  /*2920*/  PRMT R25, R0, 0x7610, R25 ;  /* 0x0000761000197816 */ /* 0x000fe20000000019 */
[----:B------:R-:W-:Y:S05]  /*2930*/  BRA `(.L_x_343) ;  /* 0x00000a3000007947 */ /* 0x000fea0003800000 */
.L_x_351:
        /* <DEDUP_REMOVED lines=28> */
.L_x_354:
        /* <DEDUP_REMOVED lines=15> */
.L_x_353:
[----:B------:R0:W5:Y:S01]  /*2bf0*/  LDG.E.U16 R25, [R2.64] ;  /* 0x0000002402197981 */ /* 0x000162000c1e1500 */
[----:B------:R-:W-:Y:S05]  /*2c00*/  BRA `(.L_x_343) ;  /* 0x0000076000007947 */ /* 0x000fea0003800000 */
.L_x_350:
        /* <DEDUP_REMOVED lines=12> */
.L_x_357:
        /* <DEDUP_REMOVED lines=21> */
.L_x_361:
[----:B------:R-:W-:Y:S05]  /*2e20*/  BSYNC B1 ;  /* 0x0000000000017941 */ /* 0x000fea0003800000 */
.L_x_360:
[----:B------:R-:W-:Y:S01]  /*2e30*/  LEA R3, R0, 0x3b800000, 0x17 ;  /* 0x3b80000000037811 */ /* 0x000fe200078eb8ff */
[----:B------:R-:W-:-:S05]  /*2e40*/  IMAD.SHL.U32 R0, R2, 0x100000, RZ ;  /* 0x0010000002007824 */ /* 0x000fca00078e00ff */
[----:B------:R-:W-:Y:S02]  /*2e50*/  LOP3.LUT R0, R3, R0, R4, 0xfe, !PT ;  /* 0x0000000003007212 */ /* 0x000fe400078efe04 */
.L_x_359:
[----:B------:R-:W-:Y:S05]  /*2e60*/  BSYNC B0 ;  /* 0x0000000000007941 */ /* 0x000fea0003800000 */
.L_x_358:
[----:B------:R-:W-:-:S04]  /*2e70*/  F2FP.BF16.PACK_AB R0, RZ, R0 ;  /* 0x00000000ff00723e */ /* 0x000fc800000010ff */
[----:B------:R-:W-:Y:S01]  /*2e80*/  PRMT R25, R0, 0x7610, R25 ;  /* 0x0000761000197816 */ /* 0x000fe20000000019 */
[----:B------:R-:W-:Y:S05]  /*2e90*/  BRA `(.L_x_343) ;  /* 0x000004d000007947 */ /* 0x000fea0003800000 */
.L_x_356:
        /* <DEDUP_REMOVED lines=21> */
.L_x_365:
[----:B------:R-:W-:Y:S05]  /*2ff0*/  BSYNC B1 ;  /* 0x0000000000017941 */ /* 0x000fea0003800000 */
.L_x_364:
[----:B------:R-:W-:Y:S01]  /*3000*/  LEA R3, R0, 0x37800000, 0x17 ;  /* 0x3780000000037811 */ /* 0x000fe200078eb8ff */
[----:B------:R-:W-:-:S05]  /*3010*/  IMAD.SHL.U32 R0, R2, 0x200000, RZ ;  /* 0x0020000002007824 */ /* 0x000fca00078e00ff */
[----:B------:R-:W-:Y:S02]  /*3020*/  LOP3.LUT R0, R3, R0, R4, 0xfe, !PT ;  /* 0x0000000003007212 */ /* 0x000fe400078efe04 */
.L_x_363:
[----:B------:R-:W-:Y:S05]  /*3030*/  BSYNC B0 ;  /* 0x0000000000007941 */ /* 0x000fea0003800000 */
.L_x_362:
[----:B------:R-:W-:-:S04]  /*3040*/  F2FP.BF16.PACK_AB R0, RZ, R0 ;  /* 0x00000000ff00723e */ /* 0x000fc800000010ff */
[----:B------:R-:W-:Y:S01]  /*3050*/  PRMT R25, R0, 0x7610, R25 ;  /* 0x0000761000197816 */ /* 0x000fe20000000019 */
[----:B------:R-:W-:Y:S05]  /*3060*/  BRA `(.L_x_343) ;  /* 0x0000030000007947 */ /* 0x000fea0003800000 */
.L_x_355:
        /* <DEDUP_REMOVED lines=14> */
.L_x_369:
[----:B------:R-:W-:Y:S05]  /*3150*/  BSYNC B0 ;  /* 0x0000000000007941 */ /* 0x000fea0003800000 */
.L_x_368:
[----:B------:R-:W-:-:S04]  /*3160*/  F2FP.BF16.PACK_AB R0, RZ, R0 ;  /* 0x00000000ff00723e */ /* 0x000fc800000010ff */
[----:B------:R-:W-:Y:S01]  /*3170*/  PRMT R25, R0, 0x7610, R25 ;  /* 0x0000761000197816 */ /* 0x000fe20000000019 */
[----:B------:R-:W-:Y:S05]  /*3180*/  BRA `(.L_x_343) ;  /* 0x000001e000007947 */ /* 0x000fea0003800000 */
.L_x_342:
        /* <DEDUP_REMOVED lines=21> */
.L_x_367:
[----:B------:R-:W2:Y:S02]  /*32e0*/  LDG.E.64 R2, [R2.64] ;  /* 0x0000002402027981 */ /* 0x000ea4000c1e1b00 */
[----:B--2---:R-:W0:Y:S02]  /*32f0*/  I2F.U64 R0, R2 ;  /* 0x0000000200007312 */ /* 0x004e240000301000 */
[----:B0-----:R-:W-:-:S04]  /*3300*/  F2FP.BF16.PACK_AB R0, RZ, R0 ;  /* 0x00000000ff00723e */ /* 0x001fc800000010ff */
[----:B------:R-:W-:Y:S01]  /*3310*/  PRMT R25, R0, 0x7610, R25 ;  /* 0x0000761000197816 */ /* 0x000fe20000000019 */
[----:B------:R-:W-:Y:S05]  /*3320*/  BRA `(.L_x_343) ;  /* 0x0000004000007947 */ /* 0x000fea0003800000 */
.L_x_366:
[----:B------:R-:W2:Y:S02]  /*3330*/  LDG.E R2, [R2.64] ;  /* 0x0000002402027981 */ /* 0x000ea4000c1e1900 */
[----:B--2---:R-:W0:Y:S02]  /*3340*/  I2F.U32 R0, R2 ;  /* 0x0000000200007306 */ /* 0x004e240000201000 */
[----:B0-----:R-:W-:-:S04]  /*3350*/  F2FP.BF16.PACK_AB R0, RZ, R0 ;  /* 0x00000000ff00723e */ /* 0x001fc800000010ff */
[----:B------:R-:W-:Y:S02]  /*3360*/  PRMT R25, R0, 0x7610, R25 ;  /* 0x0000761000197816 */ /* 0x000fe40000000019 */
.L_x_343:
[----:B------:R-:W-:-:S05]  /*3370*/  IADD3 R24, R24, 0x80, RZ ;  /* 0x0000008018187810 */ /* 0x000fca0007ffe0ff */
.L_x_337:
[----:B------:R-:W-:Y:S05]  /*3380*/  BSYNC B6 ;  /* 0x0000000000067941 */ /* 0x000fea0003800000 */
.L_x_336:
[----:B------:R-:W-:Y:S01]  /*3390*/  ISETP.GE.AND P0, PT, R24, R17, PT ;  /* 0x000000111800720c */ /* 0x000fe20003f06270 */
[----:B------:R-:W-:-:S12]  /*33a0*/  BSSY B6, `(.L_x_370) ;  /* 0x000010b000067945 */ /* 0x000fd80003800000 */
[----:B------:R-:W-:Y:S05]  /*33b0*/  @P0 BRA `(.L_x_371) ;  /* 0x0000109000000947 */ /* 0x000fea0003800000 */
[----:B------:R-:W-:Y:S01]  /*33c0*/  PRMT R0, R19, 0x9910, RZ ;  /* 0x0000991013007816 */ /* 0x000fe200000000ff */
[----:B------:R-:W-:-:S03]  /*33d0*/  IMAD R24, R16, 0x200, R24 ;  /* 0x0000020010187824 */ /* 0x000fc600078e0218 */
[----:B------:R-:W-:Y:S01]  /*33e0*/  ISETP.GT.AND P1, PT, R0, 0x9, PT ;  /* 0x000000090000780c */ /* 0x000fe20003f24270 */
[----:B------:R-:W-:-:S05]  /*33f0*/  IMAD R24, R24, c[0x0][0x180], RZ ;  /* 0x0000600018187a24 */ /* 0x000fca00078e02ff */
[----:B0-----:R-:W-:-:S05]  /*3400*/  IADD3 R2, P0, R24, c[0x0][0x170], RZ ;  /* 0x00005c0018027a10 */ /* 0x001fca0007f1e0ff */
        /* <DEDUP_REMOVED lines=15> */
.L_x_375:
[----:B------:R-:W2:Y:S02]  /*3500*/  LDG.E.U8 R2, [R2.64] ;  /* 0x0000002402027981 */ /* 0x000ea4000c1e1100 */
[----:B--2---:R-:W0:Y:S02]  /*3510*/  I2F.U16 R0, R2 ;  /* 0x0000000200007306 */ /* 0x004e240000101000 */
[----:B0-----:R-:W-:-:S04]  /*3520*/  F2FP.BF16.PACK_AB R0, RZ, R0 ;  /* 0x00000000ff00723e */ /* 0x001fc800000010ff */
[----:B------:R-:W-:Y:S01]  /*3530*/  PRMT R23, R0, 0x7610, R23 ;  /* 0x0000761000177816 */ /* 0x000fe20000000017 */
[----:B------:R-:W-:Y:S05]  /*3540*/  BRA `(.L_x_371) ;  /* 0x00000f0000007947 */ /* 0x000fea0003800000 */
.L_x_374:
        /* <DEDUP_REMOVED lines=11> */
.L_x_378:
[----:B------:R-:W2:Y:S02]  /*3600*/  LDG.E R2, [R2.64] ;  /* 0x0000002402027981 */ /* 0x000ea4000c1e1900 */
[----:B--2---:R-:W0:Y:S02]  /*3610*/  I2F R0, R2 ;  /* 0x0000000200007306 */ /* 0x004e240000201400 */
[----:B0-----:R-:W-:-:S04]  /*3620*/  F2FP.BF16.PACK_AB R0, RZ, R0 ;  /* 0x00000000ff00723e */ /* 0x001fc800000010ff */
[----:B------:R-:W-:Y:S01]  /*3630*/  PRMT R23, R0, 0x7610, R23 ;  /* 0x0000761000177816 */ /* 0x000fe20000000017 */
[----:B------:R-:W-:Y:S05]  /*3640*/  BRA `(.L_x_371) ;  /* 0x00000e0000007947 */ /* 0x000fea0003800000 */
.L_x_377:
[----:B------:R-:W2:Y:S02]  /*3650*/  LDG.E.U16 R2, [R2.64] ;  /* 0x0000002402027981 */ /* 0x000ea4000c1e1500 */
[----:B--2---:R-:W0:Y:S02]  /*3660*/  I2F.S16 R0, R2 ;  /* 0x0000000200007306 */ /* 0x004e240000101400 */
[----:B0-----:R-:W-:-:S04]  /*3670*/  F2FP.BF16.PACK_AB R0, RZ, R0 ;  /* 0x00000000ff00723e */ /* 0x001fc800000010ff */
[----:B------:R-:W-:Y:S01]  /*3680*/  PRMT R23, R0, 0x7610, R23 ;  /* 0x0000761000177816 */ /* 0x000fe20000000017 */
[----:B------:R-:W-:Y:S05]  /*3690*/  BRA `(.L_x_371) ;  /* 0x00000db000007947 */ /* 0x000fea0003800000 */
.L_x_373:
        /* <DEDUP_REMOVED lines=9> */
.L_x_380:
[----:B------:R-:W2:Y:S02]  /*3730*/  LDG.E.U16 R0, [R2.64] ;  /* 0x0000002402007981 */ /* 0x000ea4000c1e1500 */
[----:B--2---:R-:W-:-:S05]  /*3740*/  HADD2.F32 R0, -RZ, R0.H0_H0 ;  /* 0x20000000ff007230 */ /* 0x004fca0000004100 */
[----:B------:R-:W-:-:S04]  /*3750*/  F2FP.BF16.PACK_AB R0, RZ, R0 ;  /* 0x00000000ff00723e */ /* 0x000fc800000010ff */
[----:B------:R-:W-:Y:S01]  /*3760*/  PRMT R23, R0, 0x7610, R23 ;  /* 0x0000761000177816 */ /* 0x000fe20000000017 */
[----:B------:R-:W-:Y:S05]  /*3770*/  BRA `(.L_x_371) ;  /* 0x00000cd000007947 */ /* 0x000fea0003800000 */
.L_x_379:
        /* <DEDUP_REMOVED lines=9> */
.L_x_382:
[----:B------:R-:W2:Y:S02]  /*3810*/  LDG.E.U16 R2, [R2.64] ;  /* 0x0000002402027981 */ /* 0x000ea4000c1e1500 */
[----:B--2---:R-:W-:-:S05]  /*3820*/  HADD2.F32 R0, -RZ, R2.H0_H0 ;  /* 0x20000002ff007230 */ /* 0x004fca0000004100 */
[----:B------:R-:W-:-:S04]  /*3830*/  F2FP.BF16.PACK_AB R0, RZ, R0 ;  /* 0x00000000ff00723e */ /* 0x000fc800000010ff */
[----:B------:R-:W-:Y:S01]  /*3840*/  PRMT R23, R0, 0x7610, R23 ;  /* 0x0000761000177816 */ /* 0x000fe20000000017 */
[----:B------:R-:W-:Y:S05]  /*3850*/  BRA `(.L_x_371) ;  /* 0x00000bf000007947 */ /* 0x000fea0003800000 */
.L_x_381:
[----:B------:R-:W2:Y:S02]  /*3860*/  LDG.E.64 R2, [R2.64] ;  /* 0x0000002402027981 */ /* 0x000ea4000c1e1b00 */
[----:B--2---:R-:W0:Y:S01]  /*3870*/  F2F.F32.F64 R0, R2 ;  /* 0x0000000200007310 */ /* 0x004e220000301000 */
[----:B------:R-:W0:-:S14]  /*3880*/  DSETP.GEU.AND P0, PT, |R2|, c[0x2][0x0], PT ;  /* 0x008000000200762a */ /* 0x000e1c0003f0e200 */
[----:B0-----:R-:W-:-:S05]  /*3890*/  @!P0 FMUL R0, R0, 1.175494350822287508e-38 ;  /* 0x0080000000008820 */ /* 0x001fca0000400000 */
[----:B------:R-:W-:-:S04]  /*38a0*/  F2FP.BF16.PACK_AB R0, RZ, R0 ;  /* 0x00000000ff00723e */ /* 0x000fc800000010ff */
[----:B------:R-:W-:Y:S01]  /*38b0*/  PRMT R23, R0, 0x7610, R23 ;  /* 0x0000761000177816 */ /* 0x000fe20000000017 */
[----:B------:R-:W-:Y:S05]  /*38c0*/  BRA `(.L_x_371) ;  /* 0x00000b8000007947 */ /* 0x000fea0003800000 */
.L_x_372:
        /* <DEDUP_REMOVED lines=14> */
.L_x_385:
[----:B------:R-:W2:Y:S02]  /*39b0*/  LDG.E.64 R2, [R2.64] ;  /* 0x0000002402027981 */ /* 0x000ea4000c1e1b00 */
[----:B--2---:R-:W0:Y:S01]  /*39c0*/  F2F.F32.F64 R0, R2 ;  /* 0x0000000200007310 */ /* 0x004e220000301000 */
[----:B------:R-:W0:-:S14]  /*39d0*/  DSETP.GEU.AND P0, PT, |R2|, c[0x2][0x0], PT ;  /* 0x008000000200762a */ /* 0x000e1c0003f0e200 */
[----:B0-----:R-:W-:-:S05]  /*39e0*/  @!P0 FMUL R0, R0, 1.175494350822287508e-38 ;  /* 0x0080000000008820 */ /* 0x001fca0000400000 */
[----:B------:R-:W-:-:S04]  /*39f0*/  F2FP.BF16.PACK_AB R0, RZ, R0 ;  /* 0x00000000ff00723e */ /* 0x000fc800000010ff */
[----:B------:R-:W-:Y:S01]  /*3a00*/  PRMT R23, R0, 0x7610, R23 ;  /* 0x0000761000177816 */ /* 0x000fe20000000017 */
[----:B------:R-:W-:Y:S05]  /*3a10*/  BRA `(.L_x_371) ;  /* 0x00000a3000007947 */ /* 0x000fea0003800000 */
.L_x_384:
        /* <DEDUP_REMOVED lines=28> */
.L_x_387:
        /* <DEDUP_REMOVED lines=15> */
.L_x_386:
[----:B------:R0:W5:Y:S01]  /*3cd0*/  LDG.E.U16 R23, [R2.64] ;  /* 0x0000002402177981 */ /* 0x000162000c1e1500 */
[----:B------:R-:W-:Y:S05]  /*3ce0*/  BRA `(.L_x_371) ;  /* 0x0000076000007947 */ /* 0x000fea0003800000 */
.L_x_383:
        /* <DEDUP_REMOVED lines=12> */
.L_x_390:
        /* <DEDUP_REMOVED lines=21> */
.L_x_394:
[----:B------:R-:W-:Y:S05]  /*3f00*/  BSYNC B1 ;  /* 0x0000000000017941 */ /* 0x000fea0003800000 */
.L_x_393:
[----:B------:R-:W-:Y:S01]  /*3f10*/  LEA R3, R0, 0x3b800000, 0x17 ;  /* 0x3b80000000037811 */ /* 0x000fe200078eb8ff */
[----:B------:R-:W-:-:S05]  /*3f20*/  IMAD.SHL.U32 R0, R2, 0x100000, RZ ;  /* 0x0010000002007824 */ /* 0x000fca00078e00ff */
[----:B------:R-:W-:Y:S02]  /*3f30*/  LOP3.LUT R0, R3, R0, R4, 0xfe, !PT ;  /* 0x0000000003007212 */ /* 0x000fe400078efe04 */
.L_x_392:
[----:B------:R-:W-:Y:S05]  /*3f40*/  BSYNC B0 ;  /* 0x0000000000007941 */ /* 0x000fea0003800000 */
.L_x_391:
[----:B------:R-:W-:-:S04]  /*3f50*/  F2FP.BF16.PACK_AB R0, RZ, R0 ;  /* 0x00000000ff00723e */ /* 0x000fc800000010ff */
[----:B------:R-:W-:Y:S01]  /*3f60*/  PRMT R23, R0, 0x7610, R23 ;  /* 0x0000761000177816 */ /* 0x000fe20000000017 */
[----:B------:R-:W-:Y:S05]  /*3f70*/  BRA `(.L_x_371) ;  /* 0x000004d000007947 */ /* 0x000fea0003800000 */
.L_x_389:
        /* <DEDUP_REMOVED lines=21> */
.L_x_398:
[----:B------:R-:W-:Y:S05]  /*40d0*/  BSYNC B1 ;  /* 0x0000000000017941 */ /* 0x000fea0003800000 */
.L_x_397:
[----:B------:R-:W-:Y:S01]  /*40e0*/  LEA R3, R0, 0x37800000, 0x17 ;  /* 0x3780000000037811 */ /* 0x000fe200078eb8ff */
[----:B------:R-:W-:-:S05]  /*40f0*/  IMAD.SHL.U32 R0, R2, 0x200000, RZ ;  /* 0x0020000002007824 */ /* 0x000fca00078e00ff */
[----:B------:R-:W-:Y:S02]  /*4100*/  LOP3.LUT R0, R3, R0, R4, 0xfe, !PT ;  /* 0x0000000003007212 */ /* 0x000fe400078efe04 */
.L_x_396:
[----:B------:R-:W-:Y:S05]  /*4110*/  BSYNC B0 ;  /* 0x0000000000007941 */ /* 0x000fea0003800000 */
.L_x_395:
[----:B------:R-:W-:-:S04]  /*4120*/  F2FP.BF16.PACK_AB R0, RZ, R0 ;  /* 0x00000000ff00723e */ /* 0x000fc800000010ff */
[----:B------:R-:W-:Y:S01]  /*4130*/  PRMT R23, R0, 0x7610, R23 ;  /* 0x0000761000177816 */ /* 0x000fe20000000017 */
[----:B------:R-:W-:Y:S05]  /*4140*/  BRA `(.L_x_371) ;  /* 0x0000030000007947 */ /* 0x000fea0003800000 */
.L_x_388:
        /* <DEDUP_REMOVED lines=14> */
.L_x_402:
[----:B------:R-:W-:Y:S05]  /*4230*/  BSYNC B0 ;  /* 0x0000000000007941 */ /* 0x000fea0003800000 */
.L_x_401:
[----:B------:R-:W-:-:S04]  /*4240*/  F2FP.BF16.PACK_AB R0, RZ, R0 ;  /* 0x00000000ff00723e */ /* 0x000fc800000010ff */
[----:B------:R-:W-:Y:S01]  /*4250*/  PRMT R23, R0, 0x7610, R23 ;  /* 0x0000761000177816 */ /* 0x000fe20000000017 */
[----:B------:R-:W-:Y:S05]  /*4260*/  BRA `(.L_x_371) ;  /* 0x000001e000007947 */ /* 0x000fea0003800000 */
.L_x_376:
        /* <DEDUP_REMOVED lines=21> */
.L_x_400:
[----:B------:R-:W2:Y:S02]  /*43c0*/  LDG.E.64 R2, [R2.64] ;  /* 0x0000002402027981 */ /* 0x000ea4000c1e1b00 */
[----:B--2---:R-:W0:Y:S02]  /*43d0*/  I2F.U64 R0, R2 ;  /* 0x0000000200007312 */ /* 0x004e240000301000 */
[----:B0-----:R-:W-:-:S04]  /*43e0*/  F2FP.BF16.PACK_AB R0, RZ, R0 ;  /* 0x00000000ff00723e */ /* 0x001fc800000010ff */
[----:B------:R-:W-:Y:S01]  /*43f0*/  PRMT R23, R0, 0x7610, R23 ;  /* 0x0000761000177816 */ /* 0x000fe20000000017 */
[----:B------:R-:W-:Y:S05]  /*4400*/  BRA `(.L_x_371) ;  /* 0x0000004000007947 */ /* 0x000fea0003800000 */
.L_x_399:
[----:B------:R-:W2:Y:S02]  /*4410*/  LDG.E R2, [R2.64] ;  /* 0x0000002402027981 */ /* 0x000ea4000c1e1900 */
[----:B--2---:R-:W0:Y:S02]  /*4420*/  I2F.U32 R0, R2 ;  /* 0x0000000200007306 */ /* 0x004e240000201000 */
[----:B0-----:R-:W-:-:S04]  /*4430*/  F2FP.BF16.PACK_AB R0, RZ, R0 ;  /* 0x00000000ff00723e */ /* 0x001fc800000010ff */
[----:B------:R-:W-:Y:S02]  /*4440*/  PRMT R23, R0, 0x7610, R23 ;  /* 0x0000761000177816 */ /* 0x000fe40000000017 */
.L_x_371:
[----:B------:R-:W-:Y:S05]  /*4450*/  BSYNC B6 ;  /* 0x0000000000067941 */ /* 0x000fea0003800000 */
.L_x_370:
[----:B------:R-:W1:Y:S01]  /*4460*/  S2R R19, SR_TID.X ;  /* 0x0000000000137919 */ /* 0x000e620000002100 */
[----:B------:R-:W-:Y:S01]  /*4470*/  BSSY B6, `(.L_x_403) ;  /* 0x000012c000067945 */ /* 0x000fe20003800000 */
[C---:B-1----:R-:W-:Y:S02]  /*4480*/  IADD3 R0, R19.reuse, 0x100, RZ ;  /* 0x0000010013007810 */ /* 0x042fe40007ffe0ff */
[C---:B------:R-:W-:Y:S02]  /*4490*/  IADD3 R24, R19.reuse, 0x80, RZ ;  /* 0x0000008013187810 */ /* 0x040fe40007ffe0ff */
[-C--:B------:R-:W-:Y:S02]  /*44a0*/  ISETP.GE.AND P1, PT, R0, R17.reuse, PT ;  /* 0x000000110000720c */ /* 0x080fe40003f26270 */
[C---:B------:R-:W-:Y:S02]  /*44b0*/  IADD3 R0, R19.reuse, 0x180, RZ ;  /* 0x0000018013007810 */ /* 0x040fe40007ffe0ff */
[----:B------:R-:W-:-:S02]  /*44c0*/  ISETP.GE.AND P3, PT, R19, R17, PT ;  /* 0x000000111300720c */ /* 0x000fc40003f66270 */
[-C--:B------:R-:W-:Y:S02]  /*44d0*/  ISETP.GE.AND P0, PT, R24, R17.reuse, PT ;  /* 0x000000111800720c */ /* 0x080fe40003f06270 */
[----:B------:R-:W-:-:S05]  /*44e0*/  ISETP.GE.AND P2, PT, R0, R17, PT ;  /* 0x000000110000720c */ /* 0x000fca0003f46270 */
[----:B-----5:R-:W-:-:S04]  /*44f0*/  @!P1 PRMT R25, RZ, 0x5410, R25 ;  /* 0x00005410ff199816 */ /* 0x020fc80000000019 */
[----:B------:R-:W-:Y:S01]  /*4500*/  @!P3 PRMT R22, RZ, 0x5410, R22 ;  /* 0x00005410ff16b816 */ /* 0x000fe20000000016 */
[----:B0-----:R-:W-:Y:S01]  /*4510*/  @!P1 FMUL.RZ R3, R25, 0.15915493667125701904 ;  /* 0x3e22f98319039820 */ /* 0x001fe2000040c000 */
[----:B------:R-:W-:Y:S02]  /*4520*/  @!P0 PRMT R18, RZ, 0x5410, R18 ;  /* 0x00005410ff128816 */ /* 0x000fe40000000012 */
[----:B------:R-:W-:Y:S01]  /*4530*/  @!P2 PRMT R23, RZ, 0x5410, R23 ;  /* 0x00005410ff17a816 */ /* 0x000fe20000000017 */
[----:B------:R-:W-:Y:S02]  /*4540*/  @!P3 FMUL.RZ R0, R22, 0.15915493667125701904 ;  /* 0x3e22f9831600b820 */ /* 0x000fe4000040c000 */
[----:B------:R-:W-:Y:S01]  /*4550*/  @!P0 FMUL.RZ R2, R18, 0.15915493667125701904 ;  /* 0x3e22f98312028820 */ /* 0x000fe2000040c000 */
[----:B------:R-:W0:Y:S01]  /*4560*/  @!P1 MUFU.COS R22, R3 ;  /* 0x0000000300169308 */ /* 0x000e220000000000 */
[----:B------:R-:W-:Y:S01]  /*4570*/  @!P2 FMUL.RZ R4, R23, 0.15915493667125701904 ;  /* 0x3e22f9831704a820 */ /* 0x000fe2000040c000 */
[----:B------:R-:W1:Y:S06]  /*4580*/  LDC.U8 R18, c[0x0][0x184] ;  /* 0x00006100ff127b82 */ /* 0x000e6c0000000000 */
[----:B------:R-:W2:Y:S08]  /*4590*/  @!P3 MUFU.COS R0, R0 ;  /* 0x000000000000b308 */ /* 0x000eb00000000000 */
[----:B------:R-:W3:Y:S01]  /*45a0*/  @!P2 MUFU.COS R23, R4 ;  /* 0x000000040017a308 */ /* 0x000ee20000000000 */
[----:B0-----:R-:W-:-:S07]  /*45b0*/  @!P1 F2FP.BF16.PACK_AB R22, RZ, R22 ;  /* 0x00000016ff16923e */ /* 0x001fce00000010ff */
[----:B------:R-:W0:Y:S01]  /*45c0*/  @!P0 MUFU.COS R25, R2 ;  /* 0x0000000200198308 */ /* 0x000e220000000000 */
[----:B--2---:R-:W-:Y:S02]  /*45d0*/  @!P3 F2FP.BF16.PACK_AB R5, RZ, R0 ;  /* 0x00000000ff05b23e */ /* 0x004fe400000010ff */
[----:B---3--:R-:W-:Y:S02]  /*45e0*/  @!P2 F2FP.BF16.PACK_AB R23, RZ, R23 ;  /* 0x00000017ff17a23e */ /* 0x008fe400000010ff */
[----:B0-----:R-:W-:Y:S01]  /*45f0*/  @!P0 F2FP.BF16.PACK_AB R25, RZ, R25 ;  /* 0x00000019ff19823e */ /* 0x001fe200000010ff */
[----:B------:R-:W-:Y:S05]  /*4600*/  @P3 BRA `(.L_x_404) ;  /* 0x0000112000003947 */ /* 0x000fea0003800000 */
[----:B-1----:R-:W-:Y:S01]  /*4610*/  IMAD R0, R16, 0x200, R19 ;  /* 0x0000020010007824 */ /* 0x002fe200078e0213 */
[----:B------:R-:W-:-:S03]  /*4620*/  PRMT R3, R18, 0x9910, RZ ;  /* 0x0000991012037816 */ /* 0x000fc600000000ff */
        /* <DEDUP_REMOVED lines=14> */
[----:B------:R-:W-:Y:S01]  /*4710*/  PRMT R0, RZ, 0x5410, R5 ;  /* 0x00005410ff007816 */ /* 0x000fe20000000005 */
[----:B------:R-:W-:-:S03]  /*4720*/  IMAD.MOV.U32 R19, RZ, RZ, R24 ;  /* 0x000000ffff137224 */ /* 0x000fc600078e0018 */
[----:B------:R-:W0:Y:S02]  /*4730*/  F2I.FTZ.TRUNC.NTZ R5, R0 ;  /* 0x0000000000057305 */ /* 0x000e24000021f100 */
[----:B0-----:R0:W-:Y:S01]  /*4740*/  STG.E.U8 [R2.64], R5 ;  /* 0x0000000502007986 */ /* 0x0011e2000c101124 */
[----:B------:R-:W-:Y:S05]  /*4750*/  BRA `(.L_x_404) ;  /* 0x00000fd000007947 */ /* 0x000fea0003800000 */
.L_x_408:
[----:B------:R-:W-:Y:S01]  /*4760*/  PRMT R5, RZ, 0x5410, R5 ;  /* 0x00005410ff057816 */ /* 0x000fe20000000005 */
[----:B------:R-:W-:-:S05]  /*4770*/  IMAD.MOV.U32 R19, RZ, RZ, R24 ;  /* 0x000000ffff137224 */ /* 0x000fca00078e0018 */
[----:B------:R-:W0:Y:S02]  /*4780*/  F2I.S64.TRUNC R4, R5 ;  /* 0x0000000500047311 */ /* 0x000e24000020d900 */
[----:B0-----:R0:W-:Y:S01]  /*4790*/  STG.E.U8 [R2.64], R4 ;  /* 0x0000000402007986 */ /* 0x0011e2000c101124 */
[----:B------:R-:W-:Y:S05]  /*47a0*/  BRA `(.L_x_404) ;  /* 0x00000f8000007947 */ /* 0x000fea0003800000 */
.L_x_407:
[----:B------:R-:W-:-:S13]  /*47b0*/  ISETP.NE.AND P0, PT, R0, 0x2, PT ;  /* 0x000000020000780c */ /* 0x000fda0003f05270 */
[----:B------:R-:W-:Y:S05]  /*47c0*/  @!P0 BRA `(.L_x_410) ;  /* 0x000000e000008947 */ /* 0x000fea0003800000 */
[----:B------:R-:W-:-:S13]  /*47d0*/  ISETP.NE.AND P0, PT, R0, 0x3, PT ;  /* 0x000000030000780c */ /* 0x000fda0003f05270 */
[----:B------:R-:W-:Y:S05]  /*47e0*/  @!P0 BRA `(.L_x_411) ;  /* 0x0000007000008947 */ /* 0x000fea0003800000 */
[----:B------:R-:W-:-:S13]  /*47f0*/  ISETP.NE.AND P0, PT, R0, 0x4, PT ;  /* 0x000000040000780c */ /* 0x000fda0003f05270 */
[----:B------:R-:W-:Y:S05]  /*4800*/  @P0 BRA `(.L_x_409) ;  /* 0x00000d4000000947 */ /* 0x000fea0003800000 */
[----:B------:R-:W-:Y:S01]  /*4810*/  PRMT R5, RZ, 0x5410, R5 ;  /* 0x00005410ff057816 */ /* 0x000fe20000000005 */
[----:B------:R-:W-:-:S05]  /*4820*/  IMAD.MOV.U32 R19, RZ, RZ, R24 ;  /* 0x000000ffff137224 */ /* 0x000fca00078e0018 */
[----:B------:R-:W0:Y:S02]  /*4830*/  F2I.S64.TRUNC R4, R5 ;  /* 0x0000000500047311 */ /* 0x000e24000020d900 */
[----:B0-----:R0:W-:Y:S01]  /*4840*/  STG.E.64 [R2.64], R4 ;  /* 0x0000000402007986 */ /* 0x0011e2000c101b24 */
[----:B------:R-:W-:Y:S05]  /*4850*/  BRA `(.L_x_404) ;  /* 0x00000ed000007947 */ /* 0x000fea0003800000 */
.L_x_411:
[----:B------:R-:W-:Y:S01]  /*4860*/  PRMT R5, RZ, 0x5410, R5 ;  /* 0x00005410ff057816 */ /* 0x000fe20000000005 */
[----:B------:R-:W-:-:S05]  /*4870*/  IMAD.MOV.U32 R19, RZ, RZ, R24 ;  /* 0x000000ffff137224 */ /* 0x000fca00078e0018 */
[----:B------:R-:W0:Y:S02]  /*4880*/  F2I.FTZ.TRUNC.NTZ R5, R5 ;  /* 0x0000000500057305 */ /* 0x000e24000021f100 */
[----:B0-----:R0:W-:Y:S01]  /*4890*/  STG.E [R2.64], R5 ;  /* 0x0000000502007986 */ /* 0x0011e2000c101924 */
[----:B------:R-:W-:Y:S05]  /*48a0*/  BRA `(.L_x_404) ;  /* 0x00000e8000007947 */ /* 0x000fea0003800000 */
.L_x_410:
[----:B------:R-:W-:Y:S01]  /*48b0*/  PRMT R5, RZ, 0x5410, R5 ;  /* 0x00005410ff057816 */ /* 0x000fe20000000005 */
[----:B------:R-:W-:-:S05]  /*48c0*/  IMAD.MOV.U32 R19, RZ, RZ, R24 ;  /* 0x000000ffff137224 */ /* 0x000fca00078e0018 */
[----:B------:R-:W0:Y:S02]  /*48d0*/  F2I.FTZ.TRUNC.NTZ R5, R5 ;  /* 0x0000000500057305 */ /* 0x000e24000021f100 */
[----:B0-----:R0:W-:Y:S01]  /*48e0*/  STG.E.U16 [R2.64], R5 ;  /* 0x0000000502007986 */ /* 0x0011e2000c101524 */
[----:B------:R-:W-:Y:S05]  /*48f0*/  BRA `(.L_x_404) ;  /* 0x00000e3000007947 */ /* 0x000fea0003800000 */
.L_x_406:
[----:B------:R-:W-:-:S13]  /*4900*/  ISETP.GT.AND P0, PT, R0, 0x6, PT ;  /* 0x000000060000780c */ /* 0x000fda0003f04270 */
[----:B------:R-:W-:Y:S05]  /*4910*/  @P0 BRA `(.L_x_412) ;  /* 0x000000d000000947 */ /* 0x000fea0003800000 */
[----:B------:R-:W-:-:S13]  /*4920*/  ISETP.NE.AND P0, PT, R0, 0x5, PT ;  /* 0x000000050000780c */ /* 0x000fda0003f05270 */
[----:B------:R-:W-:Y:S05]  /*4930*/  @!P0 BRA `(.L_x_413) ;  /* 0x0000006000008947 */ /* 0x000fea0003800000 */
[----:B------:R-:W-:-:S13]  /*4940*/  ISETP.NE.AND P0, PT, R0, 0x6, PT ;  /* 0x000000060000780c */ /* 0x000fda0003f05270 */
[----:B------:R-:W-:Y:S05]  /*4950*/  @P0 BRA `(.L_x_409) ;  /* 0x00000bf000000947 */ /* 0x000fea0003800000 */
[----:B------:R-:W-:Y:S01]  /*4960*/  PRMT R5, RZ, 0x5410, R5 ;  /* 0x00005410ff057816 */ /* 0x000fe20000000005 */
[----:B------:R-:W-:-:S04]  /*4970*/  IMAD.MOV.U32 R19, RZ, RZ, R24 ;  /* 0x000000ffff137224 */ /* 0x000fc800078e0018 */
[----:B------:R0:W-:Y:S01]  /*4980*/  STG.E [R2.64], R5 ;  /* 0x0000000502007986 */ /* 0x0001e2000c101924 */
[----:B------:R-:W-:Y:S05]  /*4990*/  BRA `(.L_x_404) ;  /* 0x00000d9000007947 */ /* 0x000fea0003800000 */
.L_x_413:
[----:B------:R-:W-:Y:S01]  /*49a0*/  PRMT R0, RZ, 0x5410, R5 ;  /* 0x00005410ff007816 */ /* 0x000fe20000000005 */
[----:B------:R-:W-:-:S03]  /*49b0*/  IMAD.MOV.U32 R19, RZ, RZ, R24 ;  /* 0x000000ffff137224 */ /* 0x000fc600078e0018 */
[----:B------:R-:W-:-:S05]  /*49c0*/  F2FP.PACK_AB R0, RZ, R0 ;  /* 0x00000000ff00723e */ /* 0x000fca00000000ff */
[----:B------:R0:W-:Y:S01]  /*49d0*/  STG.E.U16 [R2.64], R0 ;  /* 0x0000000002007986 */ /* 0x0001e2000c101524 */
[----:B------:R-:W-:Y:S05]  /*49e0*/  BRA `(.L_x_404) ;  /* 0x00000d4000007947 */ /* 0x000fea0003800000 */
.L_x_412:
[----:B------:R-:W-:-:S13]  /*49f0*/  ISETP.NE.AND P0, PT, R0, 0x7, PT ;  /* 0x000000070000780c */ /* 0x000fda0003f05270 */
[----:B------:R-:W-:Y:S05]  /*4a00*/  @!P0 BRA `(.L_x_414) ;  /* 0x000000f000008947 */ /* 0x000fea0003800000 */
[----:B------:R-:W-:-:S13]  /*4a10*/  ISETP.NE.AND P0, PT, R0, 0x8, PT ;  /* 0x000000080000780c */ /* 0x000fda0003f05270 */
[----:B------:R-:W-:Y:S05]  /*4a20*/  @!P0 BRA `(.L_x_415) ;  /* 0x0000007000008947 */ /* 0x000fea0003800000 */
[----:B------:R-:W-:-:S13]  /*4a30*/  ISETP.NE.AND P0, PT, R0, 0x9, PT ;  /* 0x000000090000780c */ /* 0x000fda0003f05270 */
[----:B------:R-:W-:Y:S05]  /*4a40*/  @P0 BRA `(.L_x_409) ;  /* 0x00000b0000000947 */ /* 0x000fea0003800000 */
[----:B------:R-:W-:Y:S01]  /*4a50*/  IMAD.MOV.U32 R7, RZ, RZ, RZ ;  /* 0x000000ffff077224 */ /* 0x000fe200078e00ff */
[----:B------:R-:W-:Y:S01]  /*4a60*/  PRMT R6, RZ, 0x5410, R5 ;  /* 0x00005410ff067816 */ /* 0x000fe20000000005 */
[----:B------:R-:W-:-:S04]  /*4a70*/  IMAD.MOV.U32 R19, RZ, RZ, R24 ;  /* 0x000000ffff137224 */ /* 0x000fc800078e0018 */
[----:B------:R0:W-:Y:S01]  /*4a80*/  STG.E.64 [R2.64], R6 ;  /* 0x0000000602007986 */ /* 0x0001e2000c101b24 */
[----:B------:R-:W-:Y:S05]  /*4a90*/  BRA `(.L_x_404) ;  /* 0x00000c9000007947 */ /* 0x000fea0003800000 */
.L_x_415:
[----:B------:R-:W-:Y:S01]  /*4aa0*/  PRMT R5, RZ, 0x5410, R5 ;  /* 0x00005410ff057816 */ /* 0x000fe20000000005 */
[----:B------:R-:W-:-:S03]  /*4ab0*/  IMAD.MOV.U32 R19, RZ, RZ, R24 ;  /* 0x000000ffff137224 */ /* 0x000fc600078e0018 */
[----:B------:R-:W-:-:S04]  /*4ac0*/  F2FP.PACK_AB R5, RZ, R5 ;  /* 0x00000005ff05723e */ /* 0x000fc800000000ff */
[----:B------:R-:W-:-:S05]  /*4ad0*/  PRMT R5, R5, 0x5410, RZ ;  /* 0x0000541005057816 */ /* 0x000fca00000000ff */
[----:B------:R0:W-:Y:S01]  /*4ae0*/  STG.E [R2.64], R5 ;  /* 0x0000000502007986 */ /* 0x0001e2000c101924 */
[----:B------:R-:W-:Y:S05]  /*4af0*/  BRA `(.L_x_404) ;  /* 0x00000c3000007947 */ /* 0x000fea0003800000 */
.L_x_414:
[----:B------:R-:W-:Y:S01]  /*4b00*/  PRMT R4, RZ, 0x5410, R5 ;  /* 0x00005410ff047816 */ /* 0x000fe20000000005 */
[----:B------:R-:W-:-:S04]  /*4b10*/  IMAD.MOV.U32 R19, RZ, RZ, R24 ;  /* 0x000000ffff137224 */ /* 0x000fc800078e0018 */
[----:B------:R-:W-:-:S06]  /*4b20*/  FMUL.FTZ R4, R4, 1 ;  /* 0x3f80000004047820 */ /* 0x000fcc0000410000 */
[----:B------:R-:W0:Y:S02]  /*4b30*/  F2F.F64.F32 R4, R4 ;  /* 0x0000000400047310 */ /* 0x000e240000201800 */
[----:B0-----:R0:W-:Y:S01]  /*4b40*/  STG.E.64 [R2.64], R4 ;  /* 0x0000000402007986 */ /* 0x0011e2000c101b24 */
[----:B------:R-:W-:Y:S05]  /*4b50*/  BRA `(.L_x_404) ;  /* 0x00000bd000007947 */ /* 0x000fea0003800000 */
.L_x_405:
        /* <DEDUP_REMOVED lines=8> */
[----:B------:R-:W-:Y:S01]  /*4be0*/  PRMT R5, RZ, 0x5410, R5 ;  /* 0x00005410ff057816 */ /* 0x000fe20000000005 */
[----:B------:R-:W-:-:S03]  /*4bf0*/  IMAD.MOV.U32 R19, RZ, RZ, R24 ;  /* 0x000000ffff137224 */ /* 0x000fc600078e0018 */
[----:B------:R-:W-:-:S04]  /*4c00*/  FSETP.NEU.FTZ.AND P0, PT, R5, RZ, PT ;  /* 0x000000ff0500720b */ /* 0x000fc80003f1d000 */
[----:B------:R-:W-:-:S05]  /*4c10*/  SEL R5, RZ, 0x1, !P0 ;  /* 0x00000001ff057807 */ /* 0x000fca0004000000 */
[----:B------:R0:W-:Y:S01]  /*4c20*/  STG.E.U8 [R2.64], R5 ;  /* 0x0000000502007986 */ /* 0x0001e2000c101124 */
[----:B------:R-:W-:Y:S05]  /*4c30*/  BRA `(.L_x_404) ;  /* 0x00000af000007947 */ /* 0x000fea0003800000 */
.L_x_418:
[----:B------:R-:W-:Y:S01]  /*4c40*/  PRMT R5, RZ, 0x5410, R5 ;  /* 0x00005410ff057816 */ /* 0x000fe20000000005 */
[----:B------:R-:W-:Y:S01]  /*4c50*/  CS2R R6, SRZ ;  /* 0x0000000000067805 */ /* 0x000fe2000001ff00 */
[----:B------:R-:W-:-:S03]  /*4c60*/  IMAD.MOV.U32 R19, RZ, RZ, R24 ;  /* 0x000000ffff137224 */ /* 0x000fc600078e0018 */
[----:B------:R-:W-:-:S06]  /*4c70*/  FMUL.FTZ R5, R5, 1 ;  /* 0x3f80000005057820 */ /* 0x000fcc0000410000 */
[----:B------:R-:W0:Y:S02]  /*4c80*/  F2F.F64.F32 R4, R5 ;  /* 0x0000000500047310 */ /* 0x000e240000201800 */
[----:B0-----:R0:W-:Y:S01]  /*4c90*/  STG.E.128 [R2.64], R4 ;  /* 0x0000000402007986 */ /* 0x0011e2000c101d24 */
[----:B------:R-:W-:Y:S05]  /*4ca0*/  BRA `(.L_x_404) ;  /* 0x00000a8000007947 */ /* 0x000fea0003800000 */
.L_x_417:
        /* <DEDUP_REMOVED lines=21> */
.L_x_422:
[----:B------:R-:W-:Y:S05]  /*4e00*/  BSYNC B0 ;  /* 0x0000000000007941 */ /* 0x000fea0003800000 */
.L_x_421:
[----:B------:R-:W-:Y:S01]  /*4e10*/  LOP3.LUT R5, R0, R5, RZ, 0xfc, !PT ;  /* 0x0000000500057212 */ /* 0x000fe200078efcff */
[----:B------:R-:W-:-:S04]  /*4e20*/  IMAD.MOV.U32 R19, RZ, RZ, R24 ;  /* 0x000000ffff137224 */ /* 0x000fc800078e0018 */
[----:B------:R0:W-:Y:S01]  /*4e30*/  STG.E.U8 [R2.64], R5 ;  /* 0x0000000502007986 */ /* 0x0001e2000c101124 */
[----:B------:R-:W-:Y:S05]  /*4e40*/  BRA `(.L_x_404) ;  /* 0x000008e000007947 */ /* 0x000fea0003800000 */
.L_x_420:
        /* <DEDUP_REMOVED lines=13> */
.L_x_424:
[----:B------:R-:W-:Y:S01]  /*4f20*/  IMAD.MOV.U32 R0, RZ, RZ, 0x7f ;  /* 0x0000007fff007424 */ /* 0x000fe200078e00ff */
[----:B------:R-:W-:-:S04]  /*4f30*/  ISETP.GT.U32.AND P0, PT, R4, 0x7f800000, PT ;  /* 0x7f8000000400780c */ /* 0x000fc80003f04070 */
[----:B------:R-:W-:-:S04]  /*4f40*/  SEL R0, R0, 0x7c, P0 ;  /* 0x0000007c00007807 */ /* 0x000fc80000000000 */
.L_x_425:
[----:B------:R-:W-:Y:S05]  /*4f50*/  BSYNC B0 ;  /* 0x0000000000007941 */ /* 0x000fea0003800000 */
.L_x_423:
[----:B------:R-:W-:Y:S01]  /*4f60*/  LOP3.LUT R4, R5, 0x80000000, RZ, 0xc0, !PT ;  /* 0x8000000005047812 */ /* 0x000fe200078ec0ff */
[----:B------:R-:W-:-:S03]  /*4f70*/  IMAD.MOV.U32 R19, RZ, RZ, R24 ;  /* 0x000000ffff137224 */ /* 0x000fc600078e0018 */
[----:B------:R-:W-:-:S04]  /*4f80*/  SHF.R.U32.HI R5, RZ, 0x18, R4 ;  /* 0x00000018ff057819 */ /* 0x000fc80000011604 */
[----:B------:R-:W-:-:S05]  /*4f90*/  LOP3.LUT R5, R0, R5, RZ, 0xfc, !PT ;  /* 0x0000000500057212 */ /* 0x000fca00078efcff */
[----:B------:R0:W-:Y:S01]  /*4fa0*/  STG.E.U8 [R2.64], R5 ;  /* 0x0000000502007986 */ /* 0x0001e2000c101124 */
[----:B------:R-:W-:Y:S05]  /*4fb0*/  BRA `(.L_x_404) ;  /* 0x0000077000007947 */ /* 0x000fea0003800000 */
.L_x_419:
[----:B------:R0:W-:Y:S01]  /*4fc0*/  STG.E.U16 [R2.64], R5 ;  /* 0x0000000502007986 */ /* 0x0001e2000c101524 */
[----:B------:R-:W-:Y:S01]  /*4fd0*/  IMAD.MOV.U32 R19, RZ, RZ, R24 ;  /* 0x000000ffff137224 */ /* 0x000fe200078e0018 */
[----:B------:R-:W-:Y:S05]  /*4fe0*/  BRA `(.L_x_404) ;  /* 0x0000074000007947 */ /* 0x000fea0003800000 */
.L_x_416:
        /* <DEDUP_REMOVED lines=10> */
[----:B------:R-:W0:Y:S02]  /*5090*/  F2I.FTZ.U32.TRUNC.NTZ R5, R5 ;  /* 0x0000000500057305 */ /* 0x000e24000021f000 */
[----:B0-----:R0:W-:Y:S01]  /*50a0*/  STG.E.U16 [R2.64], R5 ;  /* 0x0000000502007986 */ /* 0x0011e2000c101524 */
[----:B------:R-:W-:Y:S05]  /*50b0*/  BRA `(.L_x_404) ;  /* 0x0000067000007947 */ /* 0x000fea0003800000 */
.L_x_428:
        /* <DEDUP_REMOVED lines=13> */
[----:B------:R-:W-:-:S05]  /*5190*/  FADD.FTZ R0, R5, 8192 ;  /* 0x4600000005007421 */ /* 0x000fca0000010000 */
[----:B------:R-:W-:Y:S02]  /*51a0*/  LOP3.LUT P0, R4, R0, 0xff, RZ, 0xc0, !PT ;  /* 0x000000ff00047812 */ /* 0x000fe4000780c0ff */
[----:B------:R-:W-:-:S11]  /*51b0*/  PRMT R0, RZ, 0x7610, R0 ;  /* 0x00007610ff007816 */ /* 0x000fd60000000000 */
[----:B------:R-:W-:Y:S05]  /*51c0*/  @!P0 BRA `(.L_x_430) ;  /* 0x0000004000008947 */ /* 0x000fea0003800000 */
.L_x_431:
[----:B------:R-:W-:-:S04]  /*51d0*/  LOP3.LUT R0, R7, 0x80000000, RZ, 0xc0, !PT ;  /* 0x8000000007007812 */ /* 0x000fc800078ec0ff */
[----:B------:R-:W-:-:S04]  /*51e0*/  SHF.R.U32.HI R5, RZ, 0x18, R0 ;  /* 0x00000018ff057819 */ /* 0x000fc80000011600 */
[----:B------:R-:W-:-:S04]  /*51f0*/  LOP3.LUT R4, R4, R5, RZ, 0xfc, !PT ;  /* 0x0000000504047212 */ /* 0x000fc800078efcff */
[----:B------:R-:W-:Y:S02]  /*5200*/  PRMT R0, R4, 0x7610, R0 ;  /* 0x0000761004007816 */ /* 0x000fe40000000000 */
.L_x_430:
[----:B------:R-:W-:Y:S05]  /*5210*/  BSYNC B0 ;  /* 0x0000000000007941 */ /* 0x000fea0003800000 */
.L_x_429:
[----:B------:R0:W-:Y:S01]  /*5220*/  STG.E.U8 [R2.64], R0 ;  /* 0x0000000002007986 */ /* 0x0001e2000c101124 */
[----:B------:R-:W-:Y:S01]  /*5230*/  IMAD.MOV.U32 R19, RZ, RZ, R24 ;  /* 0x000000ffff137224 */ /* 0x000fe200078e0018 */
[----:B------:R-:W-:Y:S05]  /*5240*/  BRA `(.L_x_404) ;  /* 0x000004e000007947 */ /* 0x000fea0003800000 */
.L_x_427:
        /* <DEDUP_REMOVED lines=17> */
.L_x_434:
[----:B------:R-:W-:-:S04]  /*5360*/  LOP3.LUT R0, R7, 0x80000000, RZ, 0xc0, !PT ;  /* 0x8000000007007812 */ /* 0x000fc800078ec0ff */
[----:B------:R-:W-:-:S04]  /*5370*/  SHF.R.U32.HI R5, RZ, 0x18, R0 ;  /* 0x00000018ff057819 */ /* 0x000fc80000011600 */
[----:B------:R-:W-:-:S04]  /*5380*/  LOP3.LUT R4, R4, R5, RZ, 0xfc, !PT ;  /* 0x0000000504047212 */ /* 0x000fc800078efcff */
[----:B------:R-:W-:Y:S02]  /*5390*/  PRMT R0, R4, 0x7610, R0 ;  /* 0x0000761004007816 */ /* 0x000fe40000000000 */
.L_x_433:
[----:B------:R-:W-:Y:S05]  /*53a0*/  BSYNC B0 ;  /* 0x0000000000007941 */ /* 0x000fea0003800000 */
.L_x_432:
[----:B------:R0:W-:Y:S01]  /*53b0*/  STG.E.U8 [R2.64], R0 ;  /* 0x0000000002007986 */ /* 0x0001e2000c101124 */
[----:B------:R-:W-:Y:S01]  /*53c0*/  IMAD.MOV.U32 R19, RZ, RZ, R24 ;  /* 0x000000ffff137224 */ /* 0x000fe200078e0018 */
[----:B------:R-:W-:Y:S05]  /*53d0*/  BRA `(.L_x_404) ;  /* 0x0000035000007947 */ /* 0x000fea0003800000 */
.L_x_426:
[----:B------:R-:W-:-:S13]  /*53e0*/  ISETP.NE.AND P0, PT, R0, 0x1c, PT ;  /* 0x0000001c0000780c */ /* 0x000fda0003f05270 */
[----:B------:R-:W-:Y:S05]  /*53f0*/  @!P0 BRA `(.L_x_435) ;  /* 0x000002f000008947 */ /* 0x000fea0003800000 */
[----:B------:R-:W-:-:S13]  /*5400*/  ISETP.NE.AND P0, PT, R0, 0x1d, PT ;  /* 0x0000001d0000780c */ /* 0x000fda0003f05270 */
[----:B------:R-:W-:Y:S05]  /*5410*/  @!P0 BRA `(.L_x_436) ;  /* 0x0000028000008947 */ /* 0x000fea0003800000 */
[----:B------:R-:W-:-:S13]  /*5420*/  ISETP.NE.AND P0, PT, R0, 0x2c, PT ;  /* 0x0000002c0000780c */ /* 0x000fda0003f05270 */
[----:B------:R-:W-:Y:S05]  /*5430*/  @P0 BRA `(.L_x_409) ;  /* 0x0000011000000947 */ /* 0x000fea0003800000 */
[----:B------:R-:W-:Y:S01]  /*5440*/  PRMT R5, RZ, 0x5410, R5 ;  /* 0x00005410ff057816 */ /* 0x000fe20000000005 */
[----:B------:R-:W-:Y:S01]  /*5450*/  IMAD.MOV.U32 R19, RZ, RZ, R24 ;  /* 0x000000ffff137224 */ /* 0x000fe200078e0018 */
        /* <DEDUP_REMOVED lines=15> */
.L_x_409:
        /* <DEDUP_REMOVED lines=19> */
[----:B------:R-:W-:Y:S01]  /*5680*/  IMAD.MOV.U32 R19, RZ, RZ, R24 ;  /* 0x000000ffff137224 */ /* 0x000fe200078e0018 */
[----:B------:R-:W-:Y:S05]  /*5690*/  BRA `(.L_x_404) ;  /* 0x0000009000007947 */ /* 0x000fea0003800000 */
.L_x_436:
[----:B------:R-:W-:Y:S01]  /*56a0*/  PRMT R5, RZ, 0x5410, R5 ;  /* 0x00005410ff057816 */ /* 0x000fe20000000005 */
[----:B------:R-:W-:-:S05]  /*56b0*/  IMAD.MOV.U32 R19, RZ, RZ, R24 ;  /* 0x000000ffff137224 */ /* 0x000fca00078e0018 */
[----:B------:R-:W0:Y:S02]  /*56c0*/  F2I.U64.TRUNC R4, R5 ;  /* 0x0000000500047311 */ /* 0x000e24000020d800 */
[----:B0-----:R0:W-:Y:S01]  /*56d0*/  STG.E.64 [R2.64], R4 ;  /* 0x0000000402007986 */ /* 0x0011e2000c101b24 */
[----:B------:R-:W-:Y:S05]  /*56e0*/  BRA `(.L_x_404) ;  /* 0x0000004000007947 */ /* 0x000fea0003800000 */
.L_x_435:
[----:B------:R-:W-:Y:S01]  /*56f0*/  PRMT R5, RZ, 0x5410, R5 ;  /* 0x00005410ff057816 */ /* 0x000fe20000000005 */
[----:B------:R-:W-:-:S05]  /*5700*/  IMAD.MOV.U32 R19, RZ, RZ, R24 ;  /* 0x000000ffff137224 */ /* 0x000fca00078e0018 */
[----:B------:R-:W0:Y:S02]  /*5710*/  F2I.FTZ.U32.TRUNC.NTZ R5, R5 ;  /* 0x0000000500057305 */ /* 0x000e24000021f000 */
[----:B0-----:R0:W-:Y:S02]  /*5720*/  STG.E [R2.64], R5 ;  /* 0x0000000502007986 */ /* 0x0011e4000c101924 */
.L_x_404:
[----:B-1----:R-:W-:Y:S05]  /*5730*/  BSYNC B6 ;  /* 0x0000000000067941 */ /* 0x002fea0003800000 */
.L_x_403:
[----:B------:R-:W-:Y:S01]  /*5740*/  ISETP.GE.AND P0, PT, R19, R17, PT ;  /* 0x000000111300720c */ /* 0x000fe20003f06270 */
[----:B------:R-:W-:-:S12]  /*5750*/  BSSY B6, `(.L_x_437) ;  /* 0x00001fe000067945 */ /* 0x000fd80003800000 */
[----:B------:R-:W-:Y:S05]  /*5760*/  @P0 BRA `(.L_x_438) ;  /* 0x00001fc000000947 */ /* 0x000fea0003800000 */
[----:B0-----:R-:W-:Y:S01]  /*5770*/  IMAD R0, R16, 0x200, R19 ;  /* 0x0000020010007824 */ /* 0x001fe200078e0213 */
        /* <DEDUP_REMOVED lines=15> */
[----:B------:R-:W-:-:S06]  /*5870*/  PRMT R25, RZ, 0x5410, R25 ;  /* 0x00005410ff197816 */ /* 0x000fcc0000000019 */
[----:B------:R-:W0:Y:S02]  /*5880*/  F2I.FTZ.TRUNC.NTZ R25, R25 ;  /* 0x0000001900197305 */ /* 0x000e24000021f100 */
[----:B0-----:R0:W-:Y:S01]  /*5890*/  STG.E.U8 [R2.64], R25 ;  /* 0x0000001902007986 */ /* 0x0011e2000c101124 */
[----:B------:R-:W-:Y:S05]  /*58a0*/  BRA `(.L_x_444) ;  /* 0x00000e8000007947 */ /* 0x000fea0003800000 */
.L_x_442:
[----:B------:R-:W-:-:S06]  /*58b0*/  PRMT R5, RZ, 0x5410, R25 ;  /* 0x00005410ff057816 */ /* 0x000fcc0000000019 */
[----:B------:R-:W0:Y:S02]  /*58c0*/  F2I.S64.TRUNC R4, R5 ;  /* 0x0000000500047311 */ /* 0x000e24000020d900 */
[----:B0-----:R0:W-:Y:S01]  /*58d0*/  STG.E.U8 [R2.64], R4 ;  /* 0x0000000402007986 */ /* 0x0011e2000c101124 */
[----:B------:R-:W-:Y:S05]  /*58e0*/  BRA `(.L_x_444) ;  /* 0x00000e4000007947 */ /* 0x000fea0003800000 */
.L_x_441:
        /* <DEDUP_REMOVED lines=10> */
.L_x_446:
[----:B------:R-:W-:-:S06]  /*5990*/  PRMT R25, RZ, 0x5410, R25 ;  /* 0x00005410ff197816 */ /* 0x000fcc0000000019 */
[----:B------:R-:W0:Y:S02]  /*59a0*/  F2I.FTZ.TRUNC.NTZ R25, R25 ;  /* 0x0000001900197305 */ /* 0x000e24000021f100 */
[----:B0-----:R0:W-:Y:S01]  /*59b0*/  STG.E [R2.64], R25 ;  /* 0x0000001902007986 */ /* 0x0011e2000c101924 */
[----:B------:R-:W-:Y:S05]  /*59c0*/  BRA `(.L_x_444) ;  /* 0x00000d6000007947 */ /* 0x000fea0003800000 */
.L_x_445:
[----:B------:R-:W-:-:S06]  /*59d0*/  PRMT R25, RZ, 0x5410, R25 ;  /* 0x00005410ff197816 */ /* 0x000fcc0000000019 */
[----:B------:R-:W0:Y:S02]  /*59e0*/  F2I.FTZ.TRUNC.NTZ R25, R25 ;  /* 0x0000001900197305 */ /* 0x000e24000021f100 */
[----:B0-----:R0:W-:Y:S01]  /*59f0*/  STG.E.U16 [R2.64], R25 ;  /* 0x0000001902007986 */ /* 0x0011e2000c101524 */
[----:B------:R-:W-:Y:S05]  /*5a00*/  BRA `(.L_x_444) ;  /* 0x00000d2000007947 */ /* 0x000fea0003800000 */
.L_x_440:
        /* <DEDUP_REMOVED lines=9> */
.L_x_448:
[----:B------:R-:W-:-:S04]  /*5aa0*/  PRMT R0, RZ, 0x5410, R25 ;  /* 0x00005410ff007816 */ /* 0x000fc80000000019 */
[----:B------:R-:W-:-:S05]  /*5ab0*/  F2FP.PACK_AB R0, RZ, R0 ;  /* 0x00000000ff00723e */ /* 0x000fca00000000ff */
[----:B------:R0:W-:Y:S01]  /*5ac0*/  STG.E.U16 [R2.64], R0 ;  /* 0x0000000002007986 */ /* 0x0001e2000c101524 */
[----:B------:R-:W-:Y:S05]  /*5ad0*/  BRA `(.L_x_444) ;  /* 0x00000c5000007947 */ /* 0x000fea0003800000 */
.L_x_447:
        /* <DEDUP_REMOVED lines=10> */
.L_x_450:
[----:B------:R-:W-:-:S04]  /*5b80*/  PRMT R25, RZ, 0x5410, R25 ;  /* 0x00005410ff197816 */ /* 0x000fc80000000019 */
[----:B------:R-:W-:-:S04]  /*5b90*/  F2FP.PACK_AB R5, RZ, R25 ;  /* 0x00000019ff05723e */ /* 0x000fc800000000ff */
[----:B------:R-:W-:-:S05]  /*5ba0*/  PRMT R5, R5, 0x5410, RZ ;  /* 0x0000541005057816 */ /* 0x000fca00000000ff */
[----:B------:R0:W-:Y:S01]  /*5bb0*/  STG.E [R2.64], R5 ;  /* 0x0000000502007986 */ /* 0x0001e2000c101924 */
[----:B------:R-:W-:Y:S05]  /*5bc0*/  BRA `(.L_x_444) ;  /* 0x00000b6000007947 */ /* 0x000fea0003800000 */
.L_x_449:
[----:B------:R-:W-:-:S05]  /*5bd0*/  PRMT R4, RZ, 0x5410, R25 ;  /* 0x00005410ff047816 */ /* 0x000fca0000000019 */
[----:B------:R-:W-:-:S06]  /*5be0*/  FMUL.FTZ R4, R4, 1 ;  /* 0x3f80000004047820 */ /* 0x000fcc0000410000 */
[----:B------:R-:W0:Y:S02]  /*5bf0*/  F2F.F64.F32 R4, R4 ;  /* 0x0000000400047310 */ /* 0x000e240000201800 */
[----:B0-----:R0:W-:Y:S01]  /*5c00*/  STG.E.64 [R2.64], R4 ;  /* 0x0000000402007986 */ /* 0x0011e2000c101b24 */
[----:B------:R-:W-:Y:S05]  /*5c10*/  BRA `(.L_x_444) ;  /* 0x00000b1000007947 */ /* 0x000fea0003800000 */
.L_x_439:
        /* <DEDUP_REMOVED lines=13> */
.L_x_453:
[----:B------:R-:W-:Y:S01]  /*5cf0*/  PRMT R25, RZ, 0x5410, R25 ;  /* 0x00005410ff197816 */ /* 0x000fe20000000019 */
[----:B------:R-:W-:-:S04]  /*5d00*/  CS2R R6, SRZ ;  /* 0x0000000000067805 */ /* 0x000fc8000001ff00 */
[----:B------:R-:W-:-:S06]  /*5d10*/  FMUL.FTZ R4, R25, 1 ;  /* 0x3f80000019047820 */ /* 0x000fcc0000410000 */
[----:B------:R-:W0:Y:S02]  /*5d20*/  F2F.F64.F32 R4, R4 ;  /* 0x0000000400047310 */ /* 0x000e240000201800 */
[----:B0-----:R0:W-:Y:S01]  /*5d30*/  STG.E.128 [R2.64], R4 ;  /* 0x0000000402007986 */ /* 0x0011e2000c101d24 */
[----:B------:R-:W-:Y:S05]  /*5d40*/  BRA `(.L_x_444) ;  /* 0x000009e000007947 */ /* 0x000fea0003800000 */
.L_x_452:
        /* <DEDUP_REMOVED lines=21> */
.L_x_457:
[----:B------:R-:W-:Y:S05]  /*5ea0*/  BSYNC B0 ;  /* 0x0000000000007941 */ /* 0x000fea0003800000 */
.L_x_456:
[----:B------:R-:W-:-:S05]  /*5eb0*/  LOP3.LUT R5, R0, R5, RZ, 0xfc, !PT ;  /* 0x0000000500057212 */ /* 0x000fca00078efcff */
[----:B------:R0:W-:Y:S01]  /*5ec0*/  STG.E.U8 [R2.64], R5 ;  /* 0x0000000502007986 */ /* 0x0001e2000c101124 */
[----:B------:R-:W-:Y:S05]  /*5ed0*/  BRA `(.L_x_444) ;  /* 0x0000085000007947 */ /* 0x000fea0003800000 */
.L_x_455:
        /* <DEDUP_REMOVED lines=13> */
.L_x_459:
[----:B------:R-:W-:Y:S01]  /*5fb0*/  IMAD.MOV.U32 R0, RZ, RZ, 0x7f ;  /* 0x0000007fff007424 */ /* 0x000fe200078e00ff */
[----:B------:R-:W-:-:S04]  /*5fc0*/  ISETP.GT.U32.AND P0, PT, R4, 0x7f800000, PT ;  /* 0x7f8000000400780c */ /* 0x000fc80003f04070 */
[----:B------:R-:W-:-:S04]  /*5fd0*/  SEL R0, R0, 0x7c, P0 ;  /* 0x0000007c00007807 */ /* 0x000fc80000000000 */
.L_x_460:
[----:B------:R-:W-:Y:S05]  /*5fe0*/  BSYNC B0 ;  /* 0x0000000000007941 */ /* 0x000fea0003800000 */
.L_x_458:
[----:B------:R-:W-:-:S04]  /*5ff0*/  LOP3.LUT R4, R25, 0x80000000, RZ, 0xc0, !PT ;  /* 0x8000000019047812 */ /* 0x000fc800078ec0ff */
[----:B------:R-:W-:-:S04]  /*6000*/  SHF.R.U32.HI R5, RZ, 0x18, R4 ;  /* 0x00000018ff057819 */ /* 0x000fc80000011604 */
[----:B------:R-:W-:-:S05]  /*6010*/  LOP3.LUT R5, R0, R5, RZ, 0xfc, !PT ;  /* 0x0000000500057212 */ /* 0x000fca00078efcff */
[----:B------:R0:W-:Y:S01]  /*6020*/  STG.E.U8 [R2.64], R5 ;  /* 0x0000000502007986 */ /* 0x0001e2000c101124 */
[----:B------:R-:W-:Y:S05]  /*6030*/  BRA `(.L_x_444) ;  /* 0x000006f000007947 */ /* 0x000fea0003800000 */
.L_x_454:
[----:B------:R0:W-:Y:S01]  /*6040*/  STG.E.U16 [R2.64], R25 ;  /* 0x0000001902007986 */ /* 0x0001e2000c101524 */
[----:B------:R-:W-:Y:S05]  /*6050*/  BRA `(.L_x_444) ;  /* 0x000006d000007947 */ /* 0x000fea0003800000 */
.L_x_451:
        /* <DEDUP_REMOVED lines=12> */
.L_x_463:
        /* <DEDUP_REMOVED lines=17> */
.L_x_466:
[----:B------:R-:W-:-:S04]  /*6230*/  LOP3.LUT R0, R25, 0x80000000, RZ, 0xc0, !PT ;  /* 0x8000000019007812 */ /* 0x000fc800078ec0ff */
[----:B------:R-:W-:-:S04]  /*6240*/  SHF.R.U32.HI R5, RZ, 0x18, R0 ;  /* 0x00000018ff057819 */ /* 0x000fc80000011600 */
[----:B------:R-:W-:-:S04]  /*6250*/  LOP3.LUT R4, R4, R5, RZ, 0xfc, !PT ;  /* 0x0000000504047212 */ /* 0x000fc800078efcff */
[----:B------:R-:W-:Y:S02]  /*6260*/  PRMT R0, R4, 0x7610, R0 ;  /* 0x0000761004007816 */ /* 0x000fe40000000000 */
.L_x_465:
[----:B------:R-:W-:Y:S05]  /*6270*/  BSYNC B0 ;  /* 0x0000000000007941 */ /* 0x000fea0003800000 */
.L_x_464:
[----:B------:R0:W-:Y:S01]  /*6280*/  STG.E.U8 [R2.64], R0 ;  /* 0x0000000002007986 */ /* 0x0001e2000c101124 */
[----:B------:R-:W-:Y:S05]  /*6290*/  BRA `(.L_x_444) ;  /* 0x0000049000007947 */ /* 0x000fea0003800000 */
.L_x_462:
        /* <DEDUP_REMOVED lines=17> */
.L_x_469:
[----:B------:R-:W-:-:S04]  /*63b0*/  LOP3.LUT R0, R25, 0x80000000, RZ, 0xc0, !PT ;  /* 0x8000000019007812 */ /* 0x000fc800078ec0ff */
[----:B------:R-:W-:-:S04]  /*63c0*/  SHF.R.U32.HI R5, RZ, 0x18, R0 ;  /* 0x00000018ff057819 */ /* 0x000fc80000011600 */
[----:B------:R-:W-:-:S04]  /*63d0*/  LOP3.LUT R4, R4, R5, RZ, 0xfc, !PT ;  /* 0x0000000504047212 */ /* 0x000fc800078efcff */
[----:B------:R-:W-:Y:S02]  /*63e0*/  PRMT R0, R4, 0x7610, R0 ;  /* 0x0000761004007816 */ /* 0x000fe40000000000 */
.L_x_468:
[----:B------:R-:W-:Y:S05]  /*63f0*/  BSYNC B0 ;  /* 0x0000000000007941 */ /* 0x000fea0003800000 */
.L_x_467:
[----:B------:R0:W-:Y:S01]  /*6400*/  STG.E.U8 [R2.64], R0 ;  /* 0x0000000002007986 */ /* 0x0001e2000c101124 */
[----:B------:R-:W-:Y:S05]  /*6410*/  BRA `(.L_x_444) ;  /* 0x0000031000007947 */ /* 0x000fea0003800000 */
.L_x_461:
[----:B------:R-:W-:-:S13]  /*6420*/  ISETP.NE.AND P0, PT, R0, 0x1c, PT ;  /* 0x0000001c0000780c */ /* 0x000fda0003f05270 */
[----:B------:R-:W-:Y:S05]  /*6430*/  @!P0 BRA `(.L_x_470) ;  /* 0x000002c000008947 */ /* 0x000fea0003800000 */
[----:B------:R-:W-:-:S13]  /*6440*/  ISETP.NE.AND P0, PT, R0, 0x1d, PT ;  /* 0x0000001d0000780c */ /* 0x000fda0003f05270 */
[----:B------:R-:W-:Y:S05]  /*6450*/  @!P0 BRA `(.L_x_471) ;  /* 0x0000026000008947 */ /* 0x000fea0003800000 */
[----:B------:R-:W-:-:S13]  /*6460*/  ISETP.NE.AND P0, PT, R0, 0x2c, PT ;  /* 0x0000002c0000780c */ /* 0x000fda0003f05270 */
[----:B------:R-:W-:Y:S05]  /*6470*/  @P0 BRA `(.L_x_443) ;  /* 0x0000010000000947 */ /* 0x000fea0003800000 */
[----:B------:R-:W-:Y:S01]  /*6480*/  PRMT R25, RZ, 0x5410, R25 ;  /* 0x00005410ff197816 */ /* 0x000fe20000000019 */
[----:B------:R-:W-:Y:S01]  /*6490*/  IMAD.MOV.U32 R5, RZ, RZ, 0xff ;  /* 0x000000ffff057424 */ /* 0x000fe200078e00ff */
[----:B------:R-:W-:Y:S02]  /*64a0*/  PLOP3.LUT P0, PT, PT, PT, PT, 0x80, 0x0 ;  /* 0x000000000000781c */ /* 0x000fe40003f0f070 */
[----:B------:R-:W-:-:S04]  /*64b0*/  SHF.R.U32.HI R6, RZ, 0x17, R25 ;  /* 0x00000017ff067819 */ /* 0x000fc80000011619 */
[----:B------:R-:W-:-:S04]  /*64c0*/  LOP3.LUT R4, R6, 0xff, RZ, 0xc0, !PT ;  /* 0x000000ff06047812 */ /* 0x000fc800078ec0ff */
[----:B------:R-:W-:-:S13]  /*64d0*/  ISETP.NE.AND P2, PT, R4, 0xff, PT ;  /* 0x000000ff0400780c */ /* 0x000fda0003f45270 */
[--C-:B------:R-:W-:Y:S02]  /*64e0*/  @P2 SHF.R.U32.HI R0, RZ, 0x16, R25.reuse ;  /* 0x00000016ff002819 */ /* 0x100fe40000011619 */
[----:B------:R-:W-:Y:S02]  /*64f0*/  @P2 LOP3.LUT P1, RZ, R4, 0x3fffff, R25, 0xf8, !PT ;  /* 0x003fffff04ff2812 */ /* 0x000fe4000782f819 */
        /* <DEDUP_REMOVED lines=8> */
.L_x_443:
        /* <DEDUP_REMOVED lines=20> */
.L_x_471:
[----:B------:R-:W-:-:S06]  /*66c0*/  PRMT R4, RZ, 0x5410, R25 ;  /* 0x00005410ff047816 */ /* 0x000fcc0000000019 */
[----:B------:R-:W0:Y:S02]  /*66d0*/  F2I.U64.TRUNC R4, R4 ;  /* 0x0000000400047311 */ /* 0x000e24000020d800 */
[----:B0-----:R0:W-:Y:S01]  /*66e0*/  STG.E.64 [R2.64], R4 ;  /* 0x0000000402007986 */ /* 0x0011e2000c101b24 */
[----:B------:R-:W-:Y:S05]  /*66f0*/  BRA `(.L_x_444) ;  /* 0x0000003000007947 */ /* 0x000fea0003800000 */
.L_x_470:
[----:B------:R-:W-:-:S06]  /*6700*/  PRMT R25, RZ, 0x5410, R25 ;  /* 0x00005410ff197816 */ /* 0x000fcc0000000019 */
[----:B------:R-:W0:Y:S02]  /*6710*/  F2I.FTZ.U32.TRUNC.NTZ R25, R25 ;  /* 0x0000001900197305 */ /* 0x000e24000021f000 */
[----:B0-----:R0:W-:Y:S02]  /*6720*/  STG.E [R2.64], R25 ;  /* 0x0000001902007986 */ /* 0x0011e4000c101924 */
.L_x_444:
[----:B------:R-:W-:-:S04]  /*6730*/  IADD3 R19, R19, 0x80, RZ ;  /* 0x0000008013137810 */ /* 0x000fc80007ffe0ff */
[----:B------:R-:W-:-:S13]  /*6740*/  ISETP.GE.AND P0, PT, R19, R17, PT ;  /* 0x000000111300720c */ /* 0x000fda0003f06270 */
        /* <DEDUP_REMOVED lines=21> */
.L_x_475:
[----:B------:R-:W-:-:S06]  /*68a0*/  PRMT R5, RZ, 0x5410, R22 ;  /* 0x00005410ff057816 */ /* 0x000fcc0000000016 */
[----:B------:R-:W0:Y:S02]  /*68b0*/  F2I.S64.TRUNC R4, R5 ;  /* 0x0000000500047311 */ /* 0x000e24000020d900 */
[----:B0-----:R0:W-:Y:S01]  /*68c0*/  STG.E.U8 [R2.64], R4 ;  /* 0x0000000402007986 */ /* 0x0011e2000c101124 */
[----:B------:R-:W-:Y:S05]  /*68d0*/  BRA `(.L_x_477) ;  /* 0x00000e4000007947 */ /* 0x000fea0003800000 */
.L_x_474:
        /* <DEDUP_REMOVED lines=10> */
.L_x_479:
[----:B------:R-:W-:-:S04]  /*6980*/  PRMT R22, RZ, 0x5410, R22 ;  /* 0x00005410ff167816 */ /* 0x000fc80000000016 */
[----:B------:R-:W0:Y:S02]  /*6990*/  F2I.FTZ.TRUNC.NTZ R5, R22 ;  /* 0x0000001600057305 */ /* 0x000e24000021f100 */
[----:B0-----:R0:W-:Y:S01]  /*69a0*/  STG.E [R2.64], R5 ;  /* 0x0000000502007986 */ /* 0x0011e2000c101924 */
[----:B------:R-:W-:Y:S05]  /*69b0*/  BRA `(.L_x_477) ;  /* 0x00000d6000007947 */ /* 0x000fea0003800000 */
.L_x_478:
[----:B------:R-:W-:-:S04]  /*69c0*/  PRMT R22, RZ, 0x5410, R22 ;  /* 0x00005410ff167816 */ /* 0x000fc80000000016 */
[----:B------:R-:W0:Y:S02]  /*69d0*/  F2I.FTZ.TRUNC.NTZ R5, R22 ;  /* 0x0000001600057305 */ /* 0x000e24000021f100 */
[----:B0-----:R0:W-:Y:S01]  /*69e0*/  STG.E.U16 [R2.64], R5 ;  /* 0x0000000502007986 */ /* 0x0011e2000c101524 */
[----:B------:R-:W-:Y:S05]  /*69f0*/  BRA `(.L_x_477) ;  /* 0x00000d2000007947 */ /* 0x000fea0003800000 */
.L_x_473:
        /* <DEDUP_REMOVED lines=9> */
.L_x_481:
[----:B------:R-:W-:-:S04]  /*6a90*/  PRMT R0, RZ, 0x5410, R22 ;  /* 0x00005410ff007816 */ /* 0x000fc80000000016 */
[----:B------:R-:W-:-:S05]  /*6aa0*/  F2FP.PACK_AB R0, RZ, R0 ;  /* 0x00000000ff00723e */ /* 0x000fca00000000ff */
[----:B------:R0:W-:Y:S01]  /*6ab0*/  STG.E.U16 [R2.64], R0 ;  /* 0x0000000002007986 */ /* 0x0001e2000c101524 */
[----:B------:R-:W-:Y:S05]  /*6ac0*/  BRA `(.L_x_477) ;  /* 0x00000c5000007947 */ /* 0x000fea0003800000 */
.L_x_480:
        /* <DEDUP_REMOVED lines=10> */
.L_x_483:
[----:B------:R-:W-:-:S04]  /*6b70*/  PRMT R22, RZ, 0x5410, R22 ;  /* 0x00005410ff167816 */ /* 0x000fc80000000016 */
[----:B------:R-:W-:-:S04]  /*6b80*/  F2FP.PACK_AB R5, RZ, R22 ;  /* 0x00000016ff05723e */ /* 0x000fc800000000ff */
[----:B------:R-:W-:-:S05]  /*6b90*/  PRMT R5, R5, 0x5410, RZ ;  /* 0x0000541005057816 */ /* 0x000fca00000000ff */
[----:B------:R0:W-:Y:S01]  /*6ba0*/  STG.E [R2.64], R5 ;  /* 0x0000000502007986 */ /* 0x0001e2000c101924 */
[----:B------:R-:W-:Y:S05]  /*6bb0*/  BRA `(.L_x_477) ;  /* 0x00000b6000007947 */ /* 0x000fea0003800000 */
.L_x_482:
[----:B------:R-:W-:-:S05]  /*6bc0*/  PRMT R4, RZ, 0x5410, R22 ;  /* 0x00005410ff047816 */ /* 0x000fca0000000016 */
[----:B------:R-:W-:-:S06]  /*6bd0*/  FMUL.FTZ R4, R4, 1 ;  /* 0x3f80000004047820 */ /* 0x000fcc0000410000 */
[----:B------:R-:W0:Y:S02]  /*6be0*/  F2F.F64.F32 R4, R4 ;  /* 0x0000000400047310 */ /* 0x000e240000201800 */
[----:B0-----:R0:W-:Y:S01]  /*6bf0*/  STG.E.64 [R2.64], R4 ;  /* 0x0000000402007986 */ /* 0x0011e2000c101b24 */
[----:B------:R-:W-:Y:S05]  /*6c00*/  BRA `(.L_x_477) ;  /* 0x00000b1000007947 */ /* 0x000fea0003800000 */
.L_x_472:
        /* <DEDUP_REMOVED lines=13> */
.L_x_486:
[----:B------:R-:W-:Y:S01]  /*6ce0*/  PRMT R22, RZ, 0x5410, R22 ;  /* 0x00005410ff167816 */ /* 0x000fe20000000016 */
[----:B------:R-:W-:-:S04]  /*6cf0*/  CS2R R6, SRZ ;  /* 0x0000000000067805 */ /* 0x000fc8000001ff00 */
[----:B------:R-:W-:-:S06]  /*6d00*/  FMUL.FTZ R4, R22, 1 ;  /* 0x3f80000016047820 */ /* 0x000fcc0000410000 */
[----:B------:R-:W0:Y:S02]  /*6d10*/  F2F.F64.F32 R4, R4 ;  /* 0x0000000400047310 */ /* 0x000e240000201800 */
[----:B0-----:R0:W-:Y:S01]  /*6d20*/  STG.E.128 [R2.64], R4 ;  /* 0x0000000402007986 */ /* 0x0011e2000c101d24 */
[----:B------:R-:W-:Y:S05]  /*6d30*/  BRA `(.L_x_477) ;  /* 0x000009e000007947 */ /* 0x000fea0003800000 */
.L_x_485:
        /* <DEDUP_REMOVED lines=21> */
.L_x_490:
[----:B------:R-:W-:Y:S05]  /*6e90*/  BSYNC B0 ;  /* 0x0000000000007941 */ /* 0x000fea0003800000 */
.L_x_489:
[----:B------:R-:W-:-:S05]  /*6ea0*/  LOP3.LUT R5, R0, R5, RZ, 0xfc, !PT ;  /* 0x0000000500057212 */ /* 0x000fca00078efcff */
[----:B------:R0:W-:Y:S01]  /*6eb0*/  STG.E.U8 [R2.64], R5 ;  /* 0x0000000502007986 */ /* 0x0001e2000c101124 */
[----:B------:R-:W-:Y:S05]  /*6ec0*/  BRA `(.L_x_477) ;  /* 0x0000085000007947 */ /* 0x000fea0003800000 */
.L_x_488:
        /* <DEDUP_REMOVED lines=13> */
.L_x_492:
[----:B------:R-:W-:Y:S01]  /*6fa0*/  IMAD.MOV.U32 R0, RZ, RZ, 0x7f ;  /* 0x0000007fff007424 */ /* 0x000fe200078e00ff */
[----:B------:R-:W-:-:S04]  /*6fb0*/  ISETP.GT.U32.AND P0, PT, R4, 0x7f800000, PT ;  /* 0x7f8000000400780c */ /* 0x000fc80003f04070 */
[----:B------:R-:W-:-:S04]  /*6fc0*/  SEL R0, R0, 0x7c, P0 ;  /* 0x0000007c00007807 */ /* 0x000fc80000000000 */
.L_x_493:
[----:B------:R-:W-:Y:S05]  /*6fd0*/  BSYNC B0 ;  /* 0x0000000000007941 */ /* 0x000fea0003800000 */
.L_x_491:
[----:B------:R-:W-:-:S04]  /*6fe0*/  LOP3.LUT R4, R5, 0x80000000, RZ, 0xc0, !PT ;  /* 0x8000000005047812 */ /* 0x000fc800078ec0ff */
[----:B------:R-:W-:-:S04]  /*6ff0*/  SHF.R.U32.HI R5, RZ, 0x18, R4 ;  /* 0x00000018ff057819 */ /* 0x000fc80000011604 */
[----:B------:R-:W-:-:S05]  /*7000*/  LOP3.LUT R5, R0, R5, RZ, 0xfc, !PT ;  /* 0x0000000500057212 */ /* 0x000fca00078efcff */
[----:B------:R0:W-:Y:S01]  /*7010*/  STG.E.U8 [R2.64], R5 ;  /* 0x0000000502007986 */ /* 0x0001e2000c101124 */
[----:B------:R-:W-:Y:S05]  /*7020*/  BRA `(.L_x_477) ;  /* 0x000006f000007947 */ /* 0x000fea0003800000 */
.L_x_487:
[----:B------:R0:W-:Y:S01]  /*7030*/  STG.E.U16 [R2.64], R22 ;  /* 0x0000001602007986 */ /* 0x0001e2000c101524 */
[----:B------:R-:W-:Y:S05]  /*7040*/  BRA `(.L_x_477) ;  /* 0x000006d000007947 */ /* 0x000fea0003800000 */
.L_x_484:
        /* <DEDUP_REMOVED lines=12> */
.L_x_496:
        /* <DEDUP_REMOVED lines=17> */
.L_x_499:
[----:B------:R-:W-:-:S04]  /*7220*/  LOP3.LUT R0, R7, 0x80000000, RZ, 0xc0, !PT ;  /* 0x8000000007007812 */ /* 0x000fc800078ec0ff */
[----:B------:R-:W-:-:S04]  /*7230*/  SHF.R.U32.HI R5, RZ, 0x18, R0 ;  /* 0x00000018ff057819 */ /* 0x000fc80000011600 */
[----:B------:R-:W-:-:S04]  /*7240*/  LOP3.LUT R4, R4, R5, RZ, 0xfc, !PT ;  /* 0x0000000504047212 */ /* 0x000fc800078efcff */
[----:B------:R-:W-:Y:S02]  /*7250*/  PRMT R0, R4, 0x7610, R0 ;  /* 0x0000761004007816 */ /* 0x000fe40000000000 */
.L_x_498:
[----:B------:R-:W-:Y:S05]  /*7260*/  BSYNC B0 ;  /* 0x0000000000007941 */ /* 0x000fea0003800000 */
.L_x_497:
[----:B------:R0:W-:Y:S01]  /*7270*/  STG.E.U8 [R2.64], R0 ;  /* 0x0000000002007986 */ /* 0x0001e2000c101124 */
[----:B------:R-:W-:Y:S05]  /*7280*/  BRA `(.L_x_477) ;  /* 0x0000049000007947 */ /* 0x000fea0003800000 */
.L_x_495:
        /* <DEDUP_REMOVED lines=17> */
.L_x_502:
[----:B------:R-:W-:-:S04]  /*73a0*/  LOP3.LUT R0, R7, 0x80000000, RZ, 0xc0, !PT ;  /* 0x8000000007007812 */ /* 0x000fc800078ec0ff */
[----:B------:R-:W-:-:S04]  /*73b0*/  SHF.R.U32.HI R5, RZ, 0x18, R0 ;  /* 0x00000018ff057819 */ /* 0x000fc80000011600 */
[----:B------:R-:W-:-:S04]  /*73c0*/  LOP3.LUT R4, R4, R5, RZ, 0xfc, !PT ;  /* 0x0000000504047212 */ /* 0x000fc800078efcff */
[----:B------:R-:W-:Y:S02]  /*73d0*/  PRMT R0, R4, 0x7610, R0 ;  /* 0x0000761004007816 */ /* 0x000fe40000000000 */
.L_x_501:
[----:B------:R-:W-:Y:S05]  /*73e0*/  BSYNC B0 ;  /* 0x0000000000007941 */ /* 0x000fea0003800000 */
.L_x_500:
[----:B------:R0:W-:Y:S01]  /*73f0*/  STG.E.U8 [R2.64], R0 ;  /* 0x0000000002007986 */ /* 0x0001e2000c101124 */
[----:B------:R-:W-:Y:S05]  /*7400*/  BRA `(.L_x_477) ;  /* 0x0000031000007947 */ /* 0x000fea0003800000 */
.L_x_494:
        /* <DEDUP_REMOVED lines=22> */
.L_x_476:
        /* <DEDUP_REMOVED lines=20> */
.L_x_504:
[----:B------:R-:W-:-:S06]  /*76b0*/  PRMT R4, RZ, 0x5410, R22 ;  /* 0x00005410ff047816 */ /* 0x000fcc0000000016 */
[----:B------:R-:W0:Y:S02]  /*76c0*/  F2I.U64.TRUNC R4, R4 ;  /* 0x0000000400047311 */ /* 0x000e24000020d800 */
[----:B0-----:R0:W-:Y:S01]  /*76d0*/  STG.E.64 [R2.64], R4 ;  /* 0x0000000402007986 */ /* 0x0011e2000c101b24 */
[----:B------:R-:W-:Y:S05]  /*76e0*/  BRA `(.L_x_477) ;  /* 0x0000003000007947 */ /* 0x000fea0003800000 */
.L_x_503:
[----:B------:R-:W-:-:S04]  /*76f0*/  PRMT R22, RZ, 0x5410, R22 ;  /* 0x00005410ff167816 */ /* 0x000fc80000000016 */
[----:B------:R-:W0:Y:S02]  /*7700*/  F2I.FTZ.U32.TRUNC.NTZ R5, R22 ;  /* 0x0000001600057305 */ /* 0x000e24000021f000 */
[----:B0-----:R0:W-:Y:S02]  /*7710*/  STG.E [R2.64], R5 ;  /* 0x0000000502007986 */ /* 0x0011e4000c101924 */
.L_x_477:
[----:B------:R-:W-:Y:S02]  /*7720*/  IADD3 R19, R19, 0x80, RZ ;  /* 0x0000008013137810 */ /* 0x000fe40007ffe0ff */
.L_x_438:
[----:B------:R-:W-:Y:S05]  /*7730*/  BSYNC B6 ;  /* 0x0000000000067941 */ /* 0x000fea0003800000 */
.L_x_437:
[----:B------:R-:W-:-:S13]  /*7740*/  ISETP.GE.AND P0, PT, R19, R17, PT ;  /* 0x000000111300720c */ /* 0x000fda0003f06270 */
[----:B------:R-:W-:Y:S05]  /*7750*/  @P0 EXIT ;  /* 0x000000000000094d */ /* 0x000fea0003800000 */
[----:B0-----:R-:W-:Y:S01]  /*7760*/  PRMT R0, R18, 0x9910, RZ ;  /* 0x0000991012007816 */ /* 0x001fe200000000ff */
        /* <DEDUP_REMOVED lines=16> */
[----:B0-----:R-:W-:Y:S01]  /*7870*/  STG.E.U8 [R2.64], R23 ;  /* 0x0000001702007986 */ /* 0x001fe2000c101124 */
[----:B------:R-:W-:Y:S05]  /*7880*/  EXIT ;  /* 0x000000000000794d */ /* 0x000fea0003800000 */
.L_x_508:
[----:B------:R-:W-:-:S06]  /*7890*/  PRMT R5, RZ, 0x5410, R23 ;  /* 0x00005410ff057816 */ /* 0x000fcc0000000017 */
[----:B------:R-:W0:Y:S02]  /*78a0*/  F2I.S64.TRUNC R4, R5 ;  /* 0x0000000500047311 */ /* 0x000e24000020d900 */
[----:B0-----:R-:W-:Y:S01]  /*78b0*/  STG.E.U8 [R2.64], R4 ;  /* 0x0000000402007986 */ /* 0x001fe2000c101124 */
[----:B------:R-:W-:Y:S05]  /*78c0*/  EXIT ;  /* 0x000000000000794d */ /* 0x000fea0003800000 */
.L_x_507:
        /* <DEDUP_REMOVED lines=10> */
.L_x_511:
[----:B------:R-:W-:-:S06]  /*7970*/  PRMT R23, RZ, 0x5410, R23 ;  /* 0x00005410ff177816 */ /* 0x000fcc0000000017 */
[----:B------:R-:W0:Y:S02]  /*7980*/  F2I.FTZ.TRUNC.NTZ R23, R23 ;  /* 0x0000001700177305 */ /* 0x000e24000021f100 */
[----:B0-----:R-:W-:Y:S01]  /*7990*/  STG.E [R2.64], R23 ;  /* 0x0000001702007986 */ /* 0x001fe2000c101924 */
[----:B------:R-:W-:Y:S05]  /*79a0*/  EXIT ;  /* 0x000000000000794d */ /* 0x000fea0003800000 */
.L_x_510:
[----:B------:R-:W-:-:S06]  /*79b0*/  PRMT R23, RZ, 0x5410, R23 ;  /* 0x00005410ff177816 */ /* 0x000fcc0000000017 */
[----:B------:R-:W0:Y:S02]  /*79c0*/  F2I.FTZ.TRUNC.NTZ R23, R23 ;  /* 0x0000001700177305 */ /* 0x000e24000021f100 */
[----:B0-----:R-:W-:Y:S01]  /*79d0*/  STG.E.U16 [R2.64], R23 ;  /* 0x0000001702007986 */ /* 0x001fe2000c101524 */
[----:B------:R-:W-:Y:S05]  /*79e0*/  EXIT ;  /* 0x000000000000794d */ /* 0x000fea0003800000 */
.L_x_506:
        /* <DEDUP_REMOVED lines=9> */
.L_x_513:
[----:B------:R-:W-:-:S04]  /*7a80*/  PRMT R0, RZ, 0x5410, R23 ;  /* 0x00005410ff007816 */ /* 0x000fc80000000017 */
[----:B------:R-:W-:-:S05]  /*7a90*/  F2FP.PACK_AB R0, RZ, R0 ;  /* 0x00000000ff00723e */ /* 0x000fca00000000ff */
[----:B------:R-:W-:Y:S01]  /*7aa0*/  STG.E.U16 [R2.64], R0 ;  /* 0x0000000002007986 */ /* 0x000fe2000c101524 */
[----:B------:R-:W-:Y:S05]  /*7ab0*/  EXIT ;  /* 0x000000000000794d */ /* 0x000fea0003800000 */
.L_x_512:
        /* <DEDUP_REMOVED lines=10> */
.L_x_515:
[----:B------:R-:W-:-:S04]  /*7b60*/  PRMT R23, RZ, 0x5410, R23 ;  /* 0x00005410ff177816 */ /* 0x000fc80000000017 */
[----:B------:R-:W-:-:S04]  /*7b70*/  F2FP.PACK_AB R5, RZ, R23 ;  /* 0x00000017ff05723e */ /* 0x000fc800000000ff */
[----:B------:R-:W-:-:S05]  /*7b80*/  PRMT R5, R5, 0x5410, RZ ;  /* 0x0000541005057816 */ /* 0x000fca00000000ff */
[----:B------:R-:W-:Y:S01]  /*7b90*/  STG.E [R2.64], R5 ;  /* 0x0000000502007986 */ /* 0x000fe2000c101924 */
[----:B------:R-:W-:Y:S05]  /*7ba0*/  EXIT ;  /* 0x000000000000794d */ /* 0x000fea0003800000 */
.L_x_514:
[----:B------:R-:W-:-:S05]  /*7bb0*/  PRMT R4, RZ, 0x5410, R23 ;  /* 0x00005410ff047816 */ /* 0x000fca0000000017 */
[----:B------:R-:W-:-:S06]  /*7bc0*/  FMUL.FTZ R4, R4, 1 ;  /* 0x3f80000004047820 */ /* 0x000fcc0000410000 */
[----:B------:R-:W0:Y:S02]  /*7bd0*/  F2F.F64.F32 R4, R4 ;  /* 0x0000000400047310 */ /* 0x000e240000201800 */
[----:B0-----:R-:W-:Y:S01]  /*7be0*/  STG.E.64 [R2.64], R4 ;  /* 0x0000000402007986 */ /* 0x001fe2000c101b24 */
[----:B------:R-:W-:Y:S05]  /*7bf0*/  EXIT ;  /* 0x000000000000794d */ /* 0x000fea0003800000 */
.L_x_505:
        /* <DEDUP_REMOVED lines=13> */
.L_x_518:
[----:B------:R-:W-:Y:S01]  /*7cd0*/  PRMT R23, RZ, 0x5410, R23 ;  /* 0x00005410ff177816 */ /* 0x000fe20000000017 */
[----:B------:R-:W-:-:S04]  /*7ce0*/  CS2R R6, SRZ ;  /* 0x0000000000067805 */ /* 0x000fc8000001ff00 */
[----:B------:R-:W-:-:S06]  /*7cf0*/  FMUL.FTZ R4, R23, 1 ;  /* 0x3f80000017047820 */ /* 0x000fcc0000410000 */
[----:B------:R-:W0:Y:S02]  /*7d00*/  F2F.F64.F32 R4, R4 ;  /* 0x0000000400047310 */ /* 0x000e240000201800 */
[----:B0-----:R-:W-:Y:S01]  /*7d10*/  STG.E.128 [R2.64], R4 ;  /* 0x0000000402007986 */ /* 0x001fe2000c101d24 */
[----:B------:R-:W-:Y:S05]  /*7d20*/  EXIT ;  /* 0x000000000000794d */ /* 0x000fea0003800000 */
.L_x_517:
        /* <DEDUP_REMOVED lines=21> */
.L_x_522:
[----:B------:R-:W-:Y:S05]  /*7e80*/  BSYNC B0 ;  /* 0x0000000000007941 */ /* 0x000fea0003800000 */
.L_x_521:
[----:B------:R-:W-:-:S05]  /*7e90*/  LOP3.LUT R5, R0, R5, RZ, 0xfc, !PT ;  /* 0x0000000500057212 */ /* 0x000fca00078efcff */
[----:B------:R-:W-:Y:S01]  /*7ea0*/  STG.E.U8 [R2.64], R5 ;  /* 0x0000000502007986 */ /* 0x000fe2000c101124 */
[----:B------:R-:W-:Y:S05]  /*7eb0*/  EXIT ;  /* 0x000000000000794d */ /* 0x000fea0003800000 */
.L_x_520:
        /* <DEDUP_REMOVED lines=13> */
.L_x_524:
[----:B------:R-:W-:Y:S01]  /*7f90*/  IMAD.MOV.U32 R0, RZ, RZ, 0x7f ;  /* 0x0000007fff007424 */ /* 0x000fe200078e00ff */
[----:B------:R-:W-:-:S04]  /*7fa0*/  ISETP.GT.U32.AND P0, PT, R4, 0x7f800000, PT ;  /* 0x7f8000000400780c */ /* 0x000fc80003f04070 */
[----:B------:R-:W-:-:S04]  /*7fb0*/  SEL R0, R0, 0x7c, P0 ;  /* 0x0000007c00007807 */ /* 0x000fc80000000000 */
.L_x_525:
[----:B------:R-:W-:Y:S05]  /*7fc0*/  BSYNC B0 ;  /* 0x0000000000007941 */ /* 0x000fea0003800000 */
.L_x_523:
[----:B------:R-:W-:-:S04]  /*7fd0*/  LOP3.LUT R4, R23, 0x80000000, RZ, 0xc0, !PT ;  /* 0x8000000017047812 */ /* 0x000fc800078ec0ff */
[----:B------:R-:W-:-:S04]  /*7fe0*/  SHF.R.U32.HI R5, RZ, 0x18, R4 ;  /* 0x00000018ff057819 */ /* 0x000fc80000011604 */
[----:B------:R-:W-:-:S05]  /*7ff0*/  LOP3.LUT R5, R0, R5, RZ, 0xfc, !PT ;  /* 0x0000000500057212 */ /* 0x000fca00078efcff */
[----:B------:R-:W-:Y:S01]  /*8000*/  STG.E.U8 [R2.64], R5 ;  /* 0x0000000502007986 */ /* 0x000fe2000c101124 */
[----:B------:R-:W-:Y:S05]  /*8010*/  EXIT ;  /* 0x000000000000794d */ /* 0x000fea0003800000 */
.L_x_519:
[----:B------:R-:W-:Y:S01]  /*8020*/  STG.E.U16 [R2.64], R23 ;  /* 0x0000001702007986 */ /* 0x000fe2000c101524 */
[----:B------:R-:W-:Y:S05]  /*8030*/  EXIT ;  /* 0x000000000000794d */ /* 0x000fea0003800000 */
.L_x_516:
        /* <DEDUP_REMOVED lines=12> */
.L_x_528:
        /* <DEDUP_REMOVED lines=17> */
.L_x_531:
[----:B------:R-:W-:-:S04]  /*8210*/  LOP3.LUT R0, R23, 0x80000000, RZ, 0xc0, !PT ;  /* 0x8000000017007812 */ /* 0x000fc800078ec0ff */
[----:B------:R-:W-:-:S04]  /*8220*/  SHF.R.U32.HI R5, RZ, 0x18, R0 ;  /* 0x00000018ff057819 */ /* 0x000fc80000011600 */
[----:B------:R-:W-:-:S04]  /*8230*/  LOP3.LUT R4, R4, R5, RZ, 0xfc, !PT ;  /* 0x0000000504047212 */ /* 0x000fc800078efcff */
[----:B------:R-:W-:Y:S02]  /*8240*/  PRMT R0, R4, 0x7610, R0 ;  /* 0x0000761004007816 */ /* 0x000fe40000000000 */
.L_x_530:
[----:B------:R-:W-:Y:S05]  /*8250*/  BSYNC B0 ;  /* 0x0000000000007941 */ /* 0x000fea0003800000 */
.L_x_529:
[----:B------:R-:W-:Y:S01]  /*8260*/  STG.E.U8 [R2.64], R0 ;  /* 0x0000000002007986 */ /* 0x000fe2000c101124 */
[----:B------:R-:W-:Y:S05]  /*8270*/  EXIT ;  /* 0x000000000000794d */ /* 0x000fea0003800000 */
.L_x_527:
        /* <DEDUP_REMOVED lines=17> */
.L_x_534:
[----:B------:R-:W-:-:S04]  /*8390*/  LOP3.LUT R0, R23, 0x80000000, RZ, 0xc0, !PT ;  /* 0x8000000017007812 */ /* 0x000fc800078ec0ff */
[----:B------:R-:W-:-:S04]  /*83a0*/  SHF.R.U32.HI R5, RZ, 0x18, R0 ;  /* 0x00000018ff057819 */ /* 0x000fc80000011600 */
[----:B------:R-:W-:-:S04]  /*83b0*/  LOP3.LUT R4, R4, R5, RZ, 0xfc, !PT ;  /* 0x0000000504047212 */ /* 0x000fc800078efcff */
[----:B------:R-:W-:Y:S02]  /*83c0*/  PRMT R0, R4, 0x7610, R0 ;  /* 0x0000761004007816 */ /* 0x000fe40000000000 */
.L_x_533:
[----:B------:R-:W-:Y:S05]  /*83d0*/  BSYNC B0 ;  /* 0x0000000000007941 */ /* 0x000fea0003800000 */
.L_x_532:
[----:B------:R-:W-:Y:S01]  /*83e0*/  STG.E.U8 [R2.64], R0 ;  /* 0x0000000002007986 */ /* 0x000fe2000c101124 */
[----:B------:R-:W-:Y:S05]  /*83f0*/  EXIT ;  /* 0x000000000000794d */ /* 0x000fea0003800000 */
.L_x_526:
        /* <DEDUP_REMOVED lines=22> */
.L_x_509:
        /* <DEDUP_REMOVED lines=20> */
.L_x_536:
[----:B------:R-:W-:-:S06]  /*86a0*/  PRMT R4, RZ, 0x5410, R23 ;  /* 0x00005410ff047816 */ /* 0x000fcc0000000017 */
[----:B------:R-:W0:Y:S02]  /*86b0*/  F2I.U64.TRUNC R4, R4 ;  /* 0x0000000400047311 */ /* 0x000e24000020d800 */
[----:B0-----:R-:W-:Y:S01]  /*86c0*/  STG.E.64 [R2.64], R4 ;  /* 0x0000000402007986 */ /* 0x001fe2000c101b24 */
[----:B------:R-:W-:Y:S05]  /*86d0*/  EXIT ;  /* 0x000000000000794d */ /* 0x000fea0003800000 */
.L_x_535:
[----:B------:R-:W-:-:S06]  /*86e0*/  PRMT R23, RZ, 0x5410, R23 ;  /* 0x00005410ff177816 */ /* 0x000fcc0000000017 */
[----:B------:R-:W0:Y:S02]  /*86f0*/  F2I.FTZ.U32.TRUNC.NTZ R23, R23 ;  /* 0x0000001700177305 */ /* 0x000e24000021f000 */
[----:B0-----:R-:W-:Y:S01]  /*8700*/  STG.E [R2.64], R23 ;  /* 0x0000001702007986 */ /* 0x001fe2000c101924 */
[----:B------:R-:W-:Y:S05]  /*8710*/  EXIT ;  /* 0x000000000000794d */ /* 0x000fea0003800000 */
.L_x_537:
        /* <DEDUP_REMOVED lines=14> */
.L_x_2444:


//--------------------- .text._ZN2at6native18elementwise_kernelILi128ELi4EZNS0_22gpu_kernel_impl_nocastIZZZNS0_15cos_kernel_cudaERNS_18TensorIteratorBaseEENKUlvE0_clEvENKUlvE2_clEvEUlN3c108BFloat16EE_EEvS4_RKT_EUliE_EEviT1_ --------------------------
	.section	.text._ZN2at6native18elementwise_kernelILi128ELi4EZNS0_22gpu_kernel_impl_nocastIZZZNS0_15cos_kernel_cudaERNS_18TensorIteratorBaseEENKUlvE0_clEvENKUlvE2_clEvEUlN3c108BFloat16EE_EEvS4_RKT_EUliE_EEviT1_,"ax",@progbits
	.sectioninfo	@"SHI_REGISTERS=12"
	.align	128
        .global         _ZN2at6native18elementwise_kernelILi128ELi4EZNS0_22gpu_kernel_impl_nocastIZZZNS0_15cos_kernel_cudaERNS_18TensorIteratorBaseEENKUlvE0_clEvENKUlvE2_clEvEUlN3c108BFloat16EE_EEvS4_RKT_EUliE_EEviT1_
        .type           _ZN2at6native18elementwise_kernelILi128ELi4EZNS0_22gpu_kernel_impl_nocastIZZZNS0_15cos_kernel_cudaERNS_18TensorIteratorBaseEENKUlvE0_clEvENKUlvE2_clEvEUlN3c108BFloat16EE_EEvS4_RKT_EUliE_EEviT1_,@function
        .size           _ZN2at6native18elementwise_kernelILi128ELi4EZNS0_22gpu_kernel_impl_nocastIZZZNS0_15cos_kernel_cudaERNS_18TensorIteratorBaseEENKUlvE0_clEvENKUlvE2_clEvEUlN3c108BFloat16EE_EEvS4_RKT_EUliE_EEviT1_,(.L_x_2445 - _ZN2at6native18elementwise_kernelILi128ELi4EZNS0_22gpu_kernel_impl_nocastIZZZNS0_15cos_kernel_cudaERNS_18TensorIteratorBaseEENKUlvE0_clEvENKUlvE2_clEvEUlN3c108BFloat16EE_EEvS4_RKT_EUliE_EEviT1_)
        .other          _ZN2at6native18elementwise_kernelILi128ELi4EZNS0_22gpu_kernel_impl_nocastIZZZNS0_15cos_kernel_cudaERNS_18TensorIteratorBaseEENKUlvE0_clEvENKUlvE2_clEvEUlN3c108BFloat16EE_EEvS4_RKT_EUliE_EEviT1_,@"STO_CUDA_ENTRY STV_DEFAULT"
_ZN2at6native18elementwise_kernelILi128ELi4EZNS0_22gpu_kernel_impl_nocastIZZZNS0_15cos_kernel_cudaERNS_18TensorIteratorBaseEENKUlvE0_clEvENKUlvE2_clEvEUlN3c108BFloat16EE_EEvS4_RKT_EUliE_EEviT1_:
.text._ZN2at6native18elementwise_kernelILi128ELi4EZNS0_22gpu_kernel_impl_nocastIZZZNS0_15cos_kernel_cudaERNS_18TensorIteratorBaseEENKUlvE0_clEvENKUlvE2_clEvEUlN3c108BFloat16EE_EEvS4_RKT_EUliE_EEviT1_:
[----:B------:R-:W-:Y:S02]  /*0000*/  MOV R1, c[0x0][0x28] ;  /* 0x00000a0000017a02 */ /* 0x000fe40000000f00 */
[----:B------:R-:W0:Y:S01]  /*0010*/  S2R R0, SR_CTAID.X ;  /* 0x0000000000007919 */ /* 0x000e220000002500 */
[----:B------:R-:W-:Y:S01]  /*0020*/  ULDC.64 UR4, c[0x0][0x118] ;  /* 0x0000460000047ab9 */ /* 0x000fe20000000a00 */
[----:B------:R-:W-:Y:S02]  /*0030*/  BSSY B0, `(.L_x_538) ;  /* 0x00000f3000007945 */ /* 0x000fe40003800000 */
[----:B------:R-:W0:Y:S02]  /*0040*/  S2R R3, SR_TID.X ;  /* 0x0000000000037919 */ /* 0x000e240000002100 */
[----:B0-----:R-:W-:-:S04]  /*0050*/  LEA R0, R0, R3, 0x9 ;  /* 0x0000000300007211 */ /* 0x001fc800078e48ff */
[----:B------:R-:W-:-:S13]  /*0060*/  ISETP.GE.AND P0, PT, R0, c[0x0][0x160], PT ;  /* 0x0000580000007a0c */ /* 0x000fda0003f06270 */
[----:B------:R-:W-:Y:S05]  /*0070*/  @P0 BRA `(.L_x_539) ;  /* 0x00000ee000000947 */ /* 0x000fea0003800000 */
[----:B------:R-:W-:Y:S01]  /*0080*/  ISETP.NE.AND P0, PT, RZ, c[0x0][0x168], PT ;  /* 0x00005a00ff007a0c */ /* 0x000fe20003f05270 */
[----:B------:R-:W-:-:S12]  /*0090*/  CS2R R2, SRZ ;  /* 0x0000000000027805 */ /* 0x000fd8000001ff00 */
[----:B------:R-:W-:Y:S05]  /*00a0*/  @!P0 BRA `(.L_x_540) ;  /* 0x00000e0000008947 */ /* 0x000fea0003800000 */
[----:B------:R-:W-:Y:S01]  /*00b0*/  HFMA2.MMA R2, -RZ, RZ, 0, 0 ;  /* 0x00000000ff027435 */ /* 0x000fe200000001ff */
[----:B------:R-:W-:Y:S02]  /*00c0*/  MOV R3, R0 ;  /* 0x0000000000037202 */ /* 0x000fe40000000f00 */
[----:B------:R-:W-:-:S04]  /*00d0*/  MOV R8, c[0x0][0x168] ;  /* 0x00005a0000087a02 */ /* 0x000fc80000000f00 */
[----:B------:R-:W-:-:S03]  /*00e0*/  ISETP.NE.AND P0, PT, R8, 0x1, PT ;  /* 0x000000010800780c */ /* 0x000fc60003f05270 */
[----:B------:R-:W-:-:S05]  /*00f0*/  IMAD.HI.U32 R4, R0, c[0x0][0x170], R2 ;  /* 0x00005c0000047a27 */ /* 0x000fca00078e0002 */
[----:B------:R-:W-:-:S04]  /*0100*/  SHF.R.U32.HI R5, RZ, c[0x0][0x174], R4 ;  /* 0x00005d00ff057a19 */ /* 0x000fc80000011604 */
[----:B------:R-:W-:-:S05]  /*0110*/  IADD3 R3, -R5, RZ, RZ ;  /* 0x000000ff05037210 */ /* 0x000fca0007ffe1ff */
[----:B------:R-:W-:-:S04]  /*0120*/  IMAD R3, R3, c[0x0][0x16c], R0 ;  /* 0x00005b0003037a24 */ /* 0x000fc800078e0200 */
[C---:B------:R-:W-:Y:S02]  /*0130*/  IMAD R2, R3.reuse, c[0x0][0x298], RZ ;  /* 0x0000a60003027a24 */ /* 0x040fe400078e02ff */
[----:B------:R-:W-:Y:S01]  /*0140*/  IMAD R3, R3, c[0x0][0x29c], RZ ;  /* 0x0000a70003037a24 */ /* 0x000fe200078e02ff */
[----:B------:R-:W-:Y:S05]  /*0150*/  @!P0 BRA `(.L_x_540) ;  /* 0x00000d5000008947 */ /* 0x000fea0003800000 */
[----:B------:R-:W-:Y:S02]  /*0160*/  MOV R4, RZ ;  /* 0x000000ff00047202 */ /* 0x000fe40000000f00 */
[----:B------:R-:W-:-:S03]  /*0170*/  ISETP.NE.AND P0, PT, R8, 0x2, PT ;  /* 0x000000020800780c */ /* 0x000fc60003f05270 */
[----:B------:R-:W-:-:S05]  /*0180*/  IMAD.HI.U32 R6, R5, c[0x0][0x17c], R4 ;  /* 0x00005f0005067a27 */ /* 0x000fca00078e0004 */
[----:B------:R-:W-:-:S04]  /*0190*/  SHF.R.U32.HI R7, RZ, c[0x0][0x180], R6 ;  /* 0x00006000ff077a19 */ /* 0x000fc80000011606 */
[----:B------:R-:W-:-:S05]  /*01a0*/  IADD3 R4, -R7, RZ, RZ ;  /* 0x000000ff07047210 */ /* 0x000fca0007ffe1ff */
[----:B------:R-:W-:-:S04]  /*01b0*/  IMAD R4, R4, c[0x0][0x178], R5 ;  /* 0x00005e0004047a24 */ /* 0x000fc800078e0205 */
[C---:B------:R-:W-:Y:S02]  /*01c0*/  IMAD R2, R4.reuse, c[0x0][0x2a0], R2 ;  /* 0x0000a80004027a24 */ /* 0x040fe400078e0202 */
[----:B------:R-:W-:Y:S01]  /*01d0*/  IMAD R3, R4, c[0x0][0x2a4], R3 ;  /* 0x0000a90004037a24 */ /* 0x000fe200078e0203 */
[----:B------:R-:W-:Y:S05]  /*01e0*/  @!P0 BRA `(.L_x_540) ;  /* 0x00000cc000008947 */ /* 0x000fea0003800000 */
[----:B------:R-:W-:Y:S01]  /*01f0*/  HFMA2.MMA R6, -RZ, RZ, 0, 0 ;  /* 0x00000000ff067435 */ /* 0x000fe200000001ff */
[----:B------:R-:W-:-:S09]  /*0200*/  ISETP.NE.AND P0, PT, R8, 0x3, PT ;  /* 0x000000030800780c */ /* 0x000fd20003f05270 */
[----:B------:R-:W-:-:S05]  /*0210*/  IMAD.HI.U32 R4, R7, c[0x0][0x188], R6 ;  /* 0x0000620007047a27 */ /* 0x000fca00078e0006 */
[----:B------:R-:W-:-:S04]  /*0220*/  SHF.R.U32.HI R5, RZ, c[0x0][0x18c], R4 ;  /* 0x00006300ff057a19 */ /* 0x000fc80000011604 */
[----:B------:R-:W-:-:S05]  /*0230*/  IADD3 R6, -R5, RZ, RZ ;  /* 0x000000ff05067210 */ /* 0x000fca0007ffe1ff */
[----:B------:R-:W-:-:S04]  /*0240*/  IMAD R6, R6, c[0x0][0x184], R7 ;  /* 0x0000610006067a24 */ /* 0x000fc800078e0207 */
[C---:B------:R-:W-:Y:S02]  /*0250*/  IMAD R2, R6.reuse, c[0x0][0x2a8], R2 ;  /* 0x0000aa0006027a24 */ /* 0x040fe400078e0202 */
[----:B------:R-:W-:Y:S01]  /*0260*/  IMAD R3, R6, c[0x0][0x2ac], R3 ;  /* 0x0000ab0006037a24 */ /* 0x000fe200078e0203 */
[----:B------:R-:W-:Y:S05]  /*0270*/  @!P0 BRA `(.L_x_540) ;  /* 0x00000c3000008947 */ /* 0x000fea0003800000 */
[----:B------:R-:W-:Y:S02]  /*0280*/  MOV R4, RZ ;  /* 0x000000ff00047202 */ /* 0x000fe40000000f00 */
        /* <DEDUP_REMOVED lines=53> */
[----:B------:R-:W-:Y:S01]  /*05e0*/  IMAD.MOV.U32 R4, RZ, RZ, RZ ;  /* 0x000000ffff047224 */ /* 0x000fe200078e00ff */
        /* <DEDUP_REMOVED lines=125> */
[----:B------:R-:W-:Y:S02]  /*0dc0*/  ISETP.NE.AND P0, PT, R8, 0x18, PT ;  /* 0x000000180800780c */ /* 0x000fe40003f05270 */
[----:B------:R-:W-:-:S05]  /*0dd0*/  MOV R4, RZ ;  /* 0x000000ff00047202 */ /* 0x000fca0000000f00 */
[----:B------:R-:W-:-:S05]  /*0de0*/  IMAD.HI.U32 R6, R5, c[0x0][0x284], R4 ;  /* 0x0000a10005067a27 */ /* 0x000fca00078e0004 */
[----:B------:R-:W-:Y:S02]  /*0df0*/  SHF.R.U32.HI R7, RZ, c[0x0][0x288], R6 ;  /* 0x0000a200ff077a19 */ /* 0x000fe40000011606 */
[----:B------:R-:W-:Y:S02]  /*0e00*/  @P0 MOV R6, RZ ;  /* 0x000000ff00060202 */ /* 0x000fe40000000f00 */
[----:B------:R-:W-:-:S03]  /*0e10*/  IADD3 R9, -R7, RZ, RZ ;  /* 0x000000ff07097210 */ /* 0x000fc60007ffe1ff */
[----:B------:R-:W-:-:S05]  /*0e20*/  @P0 IMAD.HI.U32 R4, R7, c[0x0][0x290], R6 ;  /* 0x0000a40007040a27 */ /* 0x000fca00078e0006 */
[----:B------:R-:W-:Y:S01]  /*0e30*/  @P0 SHF.R.U32.HI R6, RZ, c[0x0][0x294], R4 ;  /* 0x0000a500ff060a19 */ /* 0x000fe20000011604 */
[----:B------:R-:W-:-:S03]  /*0e40*/  IMAD R4, R9, c[0x0][0x280], R5 ;  /* 0x0000a00009047a24 */ /* 0x000fc600078e0205 */
[----:B------:R-:W-:Y:S01]  /*0e50*/  @P0 IADD3 R6, -R6, RZ, RZ ;  /* 0x000000ff06060210 */ /* 0x000fe20007ffe1ff */
[C---:B------:R-:W-:Y:S02]  /*0e60*/  IMAD R2, R4.reuse, c[0x0][0x350], R2 ;  /* 0x0000d40004027a24 */ /* 0x040fe400078e0202 */
[----:B------:R-:W-:Y:S02]  /*0e70*/  IMAD R3, R4, c[0x0][0x354], R3 ;  /* 0x0000d50004037a24 */ /* 0x000fe400078e0203 */
[----:B------:R-:W-:-:S04]  /*0e80*/  @P0 IMAD R6, R6, c[0x0][0x28c], R7 ;  /* 0x0000a30006060a24 */ /* 0x000fc800078e0207 */
[C---:B------:R-:W-:Y:S02]  /*0e90*/  @P0 IMAD R2, R6.reuse, c[0x0][0x358], R2 ;  /* 0x0000d60006020a24 */ /* 0x040fe400078e0202 */
[----:B------:R-:W-:-:S05]  /*0ea0*/  @P0 IMAD R3, R6, c[0x0][0x35c], R3 ;  /* 0x0000d70006030a24 */ /* 0x000fca00078e0203 */
.L_x_540:
[----:B------:R-:W-:-:S04]  /*0eb0*/  IADD3 R4, P0, R3, c[0x0][0x368], RZ ;  /* 0x0000da0003047a10 */ /* 0x000fc80007f1e0ff */
[----:B------:R-:W-:-:S05]  /*0ec0*/  IADD3.X R5, RZ, c[0x0][0x36c], RZ, P0, !PT ;  /* 0x0000db00ff057a10 */ /* 0x000fca00007fe4ff */
[----:B------:R-:W2:Y:S01]  /*0ed0*/  LDG.E.U16 R4, [R4.64] ;  /* 0x0000000404047981 */ /* 0x000ea2000c1e1500 */
[----:B------:R-:W-:Y:S02]  /*0ee0*/  IADD3 R2, P0, R2, c[0x0][0x360], RZ ;  /* 0x0000d80002027a10 */ /* 0x000fe40007f1e0ff */
[----:B------:R-:W-:Y:S02]  /*0ef0*/  IADD3 R0, R0, 0x80, RZ ;  /* 0x0000008000007810 */ /* 0x000fe40007ffe0ff */
[----:B--2---:R-:W-:-:S05]  /*0f00*/  PRMT R4, RZ, 0x5410, R4 ;  /* 0x00005410ff047816 */ /* 0x004fca0000000004 */
[----:B------:R-:W-:-:S04]  /*0f10*/  FMUL.RZ R6, R4, 0.15915493667125701904 ;  /* 0x3e22f98304067820 */ /* 0x000fc8000040c000 */
[----:B------:R-:W0:Y:S02]  /*0f20*/  MUFU.COS R3, R6 ;  /* 0x0000000600037308 */ /* 0x000e240000000000 */
[----:B0-----:R-:W-:Y:S01]  /*0f30*/  F2FP.BF16.PACK_AB R5, RZ, R3 ;  /* 0x00000003ff05723e */ /* 0x001fe200000010ff */
[----:B------:R-:W-:-:S05]  /*0f40*/  IMAD.X R3, RZ, RZ, c[0x0][0x364], P0 ;  /* 0x0000d900ff037624 */ /* 0x000fca00000e06ff */
[----:B------:R0:W-:Y:S02]  /*0f50*/  STG.E.U16 [R2.64], R5 ;  /* 0x0000000502007986 */ /* 0x0001e4000c101504 */
.L_x_539:
[----:B------:R-:W-:Y:S05]  /*0f60*/  BSYNC B0 ;  /* 0x0000000000007941 */ /* 0x000fea0003800000 */
.L_x_538:
[----:B------:R-:W-:Y:S01]  /*0f70*/  ISETP.GE.AND P0, PT, R0, c[0x0][0x160], PT ;  /* 0x0000580000007a0c */ /* 0x000fe20003f06270 */
[----:B------:R-:W-:-:S12]  /*0f80*/  BSSY B0, `(.L_x_541) ;  /* 0x00001e0000007945 */ /* 0x000fd80003800000 */
[----:B------:R-:W-:Y:S05]  /*0f90*/  @P0 BRA `(.L_x_542) ;  /* 0x00001de000000947 */ /* 0x000fea0003800000 */
[----:B------:R-:W-:Y:S01]  /*0fa0*/  ISETP.NE.AND P0, PT, RZ, c[0x0][0x168], PT ;  /* 0x00005a00ff007a0c */ /* 0x000fe20003f05270 */
[----:B0-----:R-:W-:-:S12]  /*0fb0*/  CS2R R2, SRZ ;  /* 0x0000000000027805 */ /* 0x001fd8000001ff00 */
        /* <DEDUP_REMOVED lines=225> */
.L_x_543:
        /* <DEDUP_REMOVED lines=8> */
[----:B0-----:R-:W-:Y:S02]  /*1e50*/  F2FP.BF16.PACK_AB R5, RZ, R3 ;  /* 0x00000003ff05723e */ /* 0x001fe400000010ff */
[----:B------:R-:W-:Y:S02]  /*1e60*/  IADD3.X R3, RZ, c[0x0][0x364], RZ, P0, !PT ;  /* 0x0000d900ff037a10 */ /* 0x000fe400007fe4ff */
[----:B------:R-:W-:-:S03]  /*1e70*/  ISETP.GE.AND P0, PT, R0, c[0x0][0x160], PT ;  /* 0x0000580000007a0c */ /* 0x000fc60003f06270 */
[----:B------:R0:W-:Y:S10]  /*1e80*/  STG.E.U16 [R2.64], R5 ;  /* 0x0000000502007986 */ /* 0x0001f4000c101504 */
[----:B------:R-:W-:Y:S05]  /*1e90*/  @P0 BRA `(.L_x_542) ;  /* 0x00000ee000000947 */ /* 0x000fea0003800000 */
[----:B------:R-:W-:Y:S01]  /*1ea0*/  ISETP.NE.AND P0, PT, RZ, c[0x0][0x168], PT ;  /* 0x00005a00ff007a0c */ /* 0x000fe20003f05270 */
[----:B0-----:R-:W-:-:S12]  /*1eb0*/  CS2R R2, SRZ ;  /* 0x0000000000027805 */ /* 0x001fd8000001ff00 */
[----:B------:R-:W-:Y:S05]  /*1ec0*/  @!P0 BRA `(.L_x_544) ;  /* 0x00000e0000008947 */ /* 0x000fea0003800000 */
[----:B------:R-:W-:Y:S01]  /*1ed0*/  MOV R3, R0 ;  /* 0x0000000000037202 */ /* 0x000fe20000000f00 */
[----:B------:R-:W-:Y:S01]  /*1ee0*/  IMAD.MOV.U32 R2, RZ, RZ, RZ ;  /* 0x000000ffff027224 */ /* 0x000fe200078e00ff */
[----:B------:R-:W-:-:S03]  /*1ef0*/  MOV R8, c[0x0][0x168] ;  /* 0x00005a0000087a02 */ /* 0x000fc60000000f00 */
[----:B------:R-:W-:Y:S01]  /*1f00*/  IMAD.HI.U32 R4, R0, c[0x0][0x170], R2 ;  /* 0x00005c0000047a27 */ /* 0x000fe200078e0002 */
[----:B------:R-:W-:-:S04]  /*1f10*/  ISETP.NE.AND P0, PT, R8, 0x1, PT ;  /* 0x000000010800780c */ /* 0x000fc80003f05270 */
[----:B------:R-:W-:-:S04]  /*1f20*/  SHF.R.U32.HI R5, RZ, c[0x0][0x174], R4 ;  /* 0x00005d00ff057a19 */ /* 0x000fc80000011604 */
[----:B------:R-:W-:-:S05]  /*1f30*/  IADD3 R3, -R5, RZ, RZ ;  /* 0x000000ff05037210 */ /* 0x000fca0007ffe1ff */
[----:B------:R-:W-:-:S04]  /*1f40*/  IMAD R3, R3, c[0x0][0x16c], R0 ;  /* 0x00005b0003037a24 */ /* 0x000fc800078e0200 */
[C---:B------:R-:W-:Y:S02]  /*1f50*/  IMAD R2, R3.reuse, c[0x0][0x298], RZ ;  /* 0x0000a60003027a24 */ /* 0x040fe400078e02ff */
[----:B------:R-:W-:Y:S01]  /*1f60*/  IMAD R3, R3, c[0x0][0x29c], RZ ;  /* 0x0000a70003037a24 */ /* 0x000fe200078e02ff */
        /* <DEDUP_REMOVED lines=214> */
.L_x_544:
        /* <DEDUP_REMOVED lines=9> */
[----:B------:R-:W-:-:S05]  /*2d60*/  IADD3.X R3, RZ, c[0x0][0x364], RZ, P0, !PT ;  /* 0x0000d900ff037a10 */ /* 0x000fca00007fe4ff */
[----:B------:R0:W-:Y:S02]  /*2d70*/  STG.E.U16 [R2.64], R5 ;  /* 0x0000000502007986 */ /* 0x0001e4000c101504 */
.L_x_542:
[----:B------:R-:W-:Y:S05]  /*2d80*/  BSYNC B0 ;  /* 0x0000000000007941 */ /* 0x000fea0003800000 */
.L_x_541:
[----:B------:R-:W-:-:S13]  /*2d90*/  ISETP.GE.AND P0, PT, R0, c[0x0][0x160], PT ;  /* 0x0000580000007a0c */ /* 0x000fda0003f06270 */
[----:B------:R-:W-:Y:S05]  /*2da0*/  @P0 EXIT ;  /* 0x000000000000094d */ /* 0x000fea0003800000 */
[----:B------:R-:W-:Y:S01]  /*2db0*/  ISETP.NE.AND P0, PT, RZ, c[0x0][0x168], PT ;  /* 0x00005a00ff007a0c */ /* 0x000fe20003f05270 */
[----:B0-----:R-:W-:-:S12]  /*2dc0*/  CS2R R2, SRZ ;  /* 0x0000000000027805 */ /* 0x001fd8000001ff00 */
[----:B------:R-:W-:Y:S05]  /*2dd0*/  @!P0 BRA `(.L_x_545) ;  /* 0x00000e0000008947 */ /* 0x000fea0003800000 */
[----:B------:R-:W-:Y:S02]  /*2de0*/  MOV R2, RZ ;  /* 0x000000ff00027202 */ /* 0x000fe40000000f00 */
[----:B------:R-:W-:Y:S02]  /*2df0*/  MOV R3, R0 ;  /* 0x0000000000037202 */ /* 0x000fe40000000f00 */
        /* <DEDUP_REMOVED lines=213> */
[----:B------:R-:W-:-:S04]  /*3b50*/  @P0 IMAD.HI.U32 R0, R7, c[0x0][0x290], R6 ;  /* 0x0000a40007000a27 */ /* 0x000fc800078e0006 */
[----:B------:R-:W-:Y:S01]  /*3b60*/  IMAD R4, R4, c[0x0][0x280], R5 ;  /* 0x0000a00004047a24 */ /* 0x000fe200078e0205 */
[----:B------:R-:W-:-:S03]  /*3b70*/  @P0 SHF.R.U32.HI R0, RZ, c[0x0][0x294], R0 ;  /* 0x0000a500ff000a19 */ /* 0x000fc60000011600 */
[----:B------:R-:W-:Y:S01]  /*3b80*/  IMAD R2, R4, c[0x0][0x350], R2 ;  /* 0x0000d40004027a24 */ /* 0x000fe200078e0202 */
[----:B------:R-:W-:Y:S01]  /*3b90*/  @P0 IADD3 R6, -R0, RZ, RZ ;  /* 0x000000ff00060210 */ /* 0x000fe20007ffe1ff */
[----:B------:R-:W-:-:S04]  /*3ba0*/  IMAD R3, R4, c[0x0][0x354], R3 ;  /* 0x0000d50004037a24 */ /* 0x000fc800078e0203 */
[----:B------:R-:W-:-:S04]  /*3bb0*/  @P0 IMAD R6, R6, c[0x0][0x28c], R7 ;  /* 0x0000a30006060a24 */ /* 0x000fc800078e0207 */
[C---:B------:R-:W-:Y:S02]  /*3bc0*/  @P0 IMAD R2, R6.reuse, c[0x0][0x358], R2 ;  /* 0x0000d60006020a24 */ /* 0x040fe400078e0202 */
[----:B------:R-:W-:-:S05]  /*3bd0*/  @P0 IMAD R3, R6, c[0x0][0x35c], R3 ;  /* 0x0000d70006030a24 */ /* 0x000fca00078e0203 */
.L_x_545:
[----:B------:R-:W-:-:S04]  /*3be0*/  IADD3 R4, P0, R3, c[0x0][0x368], RZ ;  /* 0x0000da0003047a10 */ /* 0x000fc80007f1e0ff */
[----:B------:R-:W-:-:S05]  /*3bf0*/  IADD3.X R5, RZ, c[0x0][0x36c], RZ, P0, !PT ;  /* 0x0000db00ff057a10 */ /* 0x000fca00007fe4ff */
[----:B------:R-:W2:Y:S01]  /*3c00*/  LDG.E.U16 R4, [R4.64] ;  /* 0x0000000404047981 */ /* 0x000ea2000c1e1500 */
[----:B------:R-:W-:-:S04]  /*3c10*/  IADD3 R2, P0, R2, c[0x0][0x360], RZ ;  /* 0x0000d80002027a10 */ /* 0x000fc80007f1e0ff */
[----:B------:R-:W-:Y:S02]  /*3c20*/  IADD3.X R3, RZ, c[0x0][0x364], RZ, P0, !PT ;  /* 0x0000d900ff037a10 */ /* 0x000fe400007fe4ff */
[----:B--2---:R-:W-:-:S05]  /*3c30*/  PRMT R4, RZ, 0x5410, R4 ;  /* 0x00005410ff047816 */ /* 0x004fca0000000004 */
[----:B------:R-:W-:-:S04]  /*3c40*/  FMUL.RZ R6, R4, 0.15915493667125701904 ;  /* 0x3e22f98304067820 */ /* 0x000fc8000040c000 */
[----:B------:R-:W0:Y:S02]  /*3c50*/  MUFU.COS R0, R6 ;  /* 0x0000000600007308 */ /* 0x000e240000000000 */
[----:B0-----:R-:W-:-:S05]  /*3c60*/  F2FP.BF16.PACK_AB R0, RZ, R0 ;  /* 0x00000000ff00723e */ /* 0x001fca00000010ff */
[----:B------:R-:W-:Y:S01]  /*3c70*/  STG.E.U16 [R2.64], R0 ;  /* 0x0000000002007986 */ /* 0x000fe2000c101504 */
[----:B------:R-:W-:Y:S05]  /*3c80*/  EXIT ;  /* 0x000000000000794d */ /* 0x000fea0003800000 */
.L_x_546:
        /* <DEDUP_REMOVED lines=15> */
.L_x_2445:


//--------------------- .text._ZN2at6native27unrolled_elementwise_kernelIZZZNS0_15cos_kernel_cudaERNS_18TensorIteratorBaseEENKUlvE0_clEvENKUlvE2_clEvEUlN3c108BFloat16EE_St5arrayIPcLm2EELi4E23TrivialOffsetCalculatorILi1EjESD_NS0_6memory15LoadWithoutCastENSE_16StoreWithoutCastEEEviT_T0_T2_T3_T4_T5_ --------------------------
	.section	.text._ZN2at6native27unrolled_elementwise_kernelIZZZNS0_15cos_kernel_cudaERNS_18TensorIteratorBaseEENKUlvE0_clEvENKUlvE2_clEvEUlN3c108BFloat16EE_St5arrayIPcLm2EELi4E23TrivialOffsetCalculatorILi1EjESD_NS0_6memory15LoadWithoutCastENSE_16StoreWithoutCastEEEviT_T0_T2_T3_T4_T5_,"ax",@progbits
	.sectioninfo	@"SHI_REGISTERS=18"
	.align	128
        .global         _ZN2at6native27unrolled_elementwise_kernelIZZZNS0_15cos_kernel_cudaERNS_18TensorIteratorBaseEENKUlvE0_clEvENKUlvE2_clEvEUlN3c108BFloat16EE_St5arrayIPcLm2EELi4E23TrivialOffsetCalculatorILi1EjESD_NS0_6memory15LoadWithoutCastENSE_16StoreWithoutCastEEEviT_T0_T2_T3_T4_T5_
        .type           _ZN2at6native27unrolled_elementwise_kernelIZZZNS0_15cos_kernel_cudaERNS_18TensorIteratorBaseEENKUlvE0_clEvENKUlvE2_clEvEUlN3c108BFloat16EE_St5arrayIPcLm2EELi4E23TrivialOffsetCalculatorILi1EjESD_NS0_6memory15LoadWithoutCastENSE_16StoreWithoutCastEEEviT_T0_T2_T3_T4_T5_,@function
        .size           _ZN2at6native27unrolled_elementwise_kernelIZZZNS0_15cos_kernel_cudaERNS_18TensorIteratorBaseEENKUlvE0_clEvENKUlvE2_clEvEUlN3c108BFloat16EE_St5arrayIPcLm2EELi4E23TrivialOffsetCalculatorILi1EjESD_NS0_6memory15LoadWithoutCastENSE_16StoreWithoutCastEEEviT_T0_T2_T3_T4_T5_,(.L_x_2446 - _ZN2at6native27unrolled_elementwise_kernelIZZZNS0_15cos_kernel_cudaERNS_18TensorIteratorBaseEENKUlvE0_clEvENKUlvE2_clEvEUlN3c108BFloat16EE_St5arrayIPcLm2EELi4E23TrivialOffsetCalculatorILi1EjESD_NS0_6memory15LoadWithoutCastENSE_16StoreWithoutCastEEEviT_T0_T2_T3_T4_T5_)
        .other          _ZN2at6native27unrolled_elementwise_kernelIZZZNS0_15cos_kernel_cudaERNS_18TensorIteratorBaseEENKUlvE0_clEvENKUlvE2_clEvEUlN3c108BFloat16EE_St5arrayIPcLm2EELi4E23TrivialOffsetCalculatorILi1EjESD_NS0_6memory15LoadWithoutCastENSE_16StoreWithoutCastEEEviT_T0_T2_T3_T4_T5_,@"STO_CUDA_ENTRY STV_DEFAULT"
_ZN2at6native27unrolled_elementwise_kernelIZZZNS0_15cos_kernel_cudaERNS_18TensorIteratorBaseEENKUlvE0_clEvENKUlvE2_clEvEUlN3c108BFloat16EE_St5arrayIPcLm2EELi4E23TrivialOffsetCalculatorILi1EjESD_NS0_6memory15LoadWithoutCastENSE_16StoreWithoutCastEEEviT_T0_T2_T3_T4_T5_:
.text._ZN2at6native27unrolled_elementwise_kernelIZZZNS0_15cos_kernel_cudaERNS_18TensorIteratorBaseEENKUlvE0_clEvENKUlvE2_clEvEUlN3c108BFloat16EE_St5arrayIPcLm2EELi4E23TrivialOffsetCalculatorILi1EjESD_NS0_6memory15LoadWithoutCastENSE_16StoreWithoutCastEEEviT_T0_T2_T3_T4_T5_:
[----:B------:R-:W-:Y:S02]  /*0000*/  IMAD.MOV.U32 R1, RZ, RZ, c[0x0][0x28] ;  /* 0x00000a00ff017624 */ /* 0x000fe400078e00ff */
[----:B------:R-:W0:Y:S01]  /*0010*/  S2R R0, SR_CTAID.X ;  /* 0x0000000000007919 */ /* 0x000e220000002500 */
[----:B------:R-:W-:Y:S01]  /*0020*/  IMAD.MOV.U32 R5, RZ, RZ, -0x200 ;  /* 0xfffffe00ff057424 */ /* 0x000fe200078e00ff */
[----:B------:R-:W-:Y:S01]  /*0030*/  PRMT R12, RZ, 0x7610, R12 ;  /* 0x00007610ff0c7816 */ /* 0x000fe2000000000c */
[----:B------:R-:W-:Y:S01]  /*0040*/  ULDC.64 UR4, c[0x0][0x118] ;  /* 0x0000460000047ab9 */ /* 0x000fe20000000a00 */
[----:B------:R-:W1:Y:S01]  /*0050*/  S2R R3, SR_TID.X ;  /* 0x0000000000037919 */ /* 0x000e620000002100 */
[----:B0-----:R-:W-:Y:S02]  /*0060*/  IMAD R2, R0, R5, c[0x0][0x160] ;  /* 0x0000580000027624 */ /* 0x001fe400078e0205 */
[----:B-1----:R-:W-:-:S03]  /*0070*/  IMAD.MOV.U32 R11, RZ, RZ, R3 ;  /* 0x000000ffff0b7224 */ /* 0x002fc600078e0003 */
[----:B------:R-:W-:-:S13]  /*0080*/  ISETP.GE.AND P0, PT, R3, R2, PT ;  /* 0x000000020300720c */ /* 0x000fda0003f06270 */
[----:B------:R-:W-:Y:S01]  /*0090*/  @!P0 IADD3 R11, R3, 0x80, RZ ;  /* 0x00000080030b8810 */ /* 0x000fe20007ffe0ff */
[----:B------:R-:W-:Y:S02]  /*00a0*/  @!P0 IMAD R4, R0, 0x200, R3 ;  /* 0x0000020000048824 */ /* 0x000fe400078e0203 */
[----:B------:R-:W-:Y:S01]  /*00b0*/  @!P0 IMAD.MOV.U32 R5, RZ, RZ, 0x2 ;  /* 0x00000002ff058424 */ /* 0x000fe200078e00ff */
[----:B------:R-:W-:-:S03]  /*00c0*/  ISETP.GE.AND P1, PT, R11, R2, PT ;  /* 0x000000020b00720c */ /* 0x000fc60003f26270 */
[----:B------:R-:W-:-:S05]  /*00d0*/  @!P0 IMAD.WIDE.U32 R4, R4, R5, c[0x0][0x170] ;  /* 0x00005c0004048625 */ /* 0x000fca00078e0005 */
[----:B------:R0:W2:Y:S05]  /*00e0*/  @!P0 LDG.E.U16 R12, [R4.64] ;  /* 0x00000004040c8981 */ /* 0x0000aa000c1e1500 */
[----:B------:R-:W-:Y:S01]  /*00f0*/  @!P1 IMAD R6, R0, 0x200, R11 ;  /* 0x0000020000069824 */ /* 0x000fe200078e020b */
[----:B------:R-:W-:Y:S01]  /*0100*/  @!P1 IADD3 R11, R11, 0x80, RZ ;  /* 0x000000800b0b9810 */ /* 0x000fe20007ffe0ff */
[----:B------:R-:W-:-:S03]  /*0110*/  @!P1 IMAD.MOV.U32 R7, RZ, RZ, 0x2 ;  /* 0x00000002ff079424 */ /* 0x000fc600078e00ff */
[----:B------:R-:W-:-:S13]  /*0120*/  ISETP.GE.AND P3, PT, R11, R2, PT ;  /* 0x000000020b00720c */ /* 0x000fda0003f66270 */
[----:B------:R-:W-:Y:S01]  /*0130*/  @!P3 IMAD R8, R0, 0x200, R11 ;  /* 0x000002000008b824 */ /* 0x000fe200078e020b */
[----:B------:R-:W-:-:S04]  /*0140*/  @!P3 IADD3 R11, R11, 0x80, RZ ;  /* 0x000000800b0bb810 */ /* 0x000fc80007ffe0ff */
[----:B------:R-:W-:Y:S01]  /*0150*/  ISETP.GE.AND P2, PT, R11, R2, PT ;  /* 0x000000020b00720c */ /* 0x000fe20003f46270 */
[----:B------:R-:W-:Y:S01]  /*0160*/  @!P3 IMAD.MOV.U32 R9, RZ, RZ, 0x2 ;  /* 0x00000002ff09b424 */ /* 0x000fe200078e00ff */
[----:B------:R-:W-:Y:S01]  /*0170*/  PRMT R10, RZ, 0x7610, R10 ;  /* 0x00007610ff0a7816 */ /* 0x000fe2000000000a */
[----:B------:R-:W-:Y:S01]  /*0180*/  @!P1 IMAD.WIDE.U32 R6, R6, R7, c[0x0][0x170] ;  /* 0x00005c0006069625 */ /* 0x000fe200078e0007 */
[----:B------:R-:W-:-:S03]  /*0190*/  PRMT R13, RZ, 0x7610, R13 ;  /* 0x00007610ff0d7816 */ /* 0x000fc6000000000d */
[----:B------:R-:W-:Y:S01]  /*01a0*/  @!P3 IMAD.WIDE.U32 R8, R8, R9, c[0x0][0x170] ;  /* 0x00005c000808b625 */ /* 0x000fe200078e0009 */
[----:B------:R1:W3:Y:S04]  /*01b0*/  @!P1 LDG.E.U16 R10, [R6.64] ;  /* 0x00000004060a9981 */ /* 0x0002e8000c1e1500 */
[----:B------:R-:W4:Y:S01]  /*01c0*/  @!P3 LDG.E.U16 R13, [R8.64] ;  /* 0x00000004080db981 */ /* 0x000f22000c1e1500 */
[----:B------:R-:W-:Y:S01]  /*01d0*/  @!P2 LEA R14, R0, R11, 0x9 ;  /* 0x0000000b000ea211 */ /* 0x000fe200078e48ff */
[----:B------:R-:W-:Y:S01]  /*01e0*/  @!P2 IMAD.MOV.U32 R15, RZ, RZ, 0x2 ;  /* 0x00000002ff0fa424 */ /* 0x000fe200078e00ff */
[----:B------:R-:W-:-:S03]  /*01f0*/  PRMT R11, RZ, 0x7610, R11 ;  /* 0x00007610ff0b7816 */ /* 0x000fc6000000000b */
[----:B0-----:R-:W-:-:S05]  /*0200*/  @!P2 IMAD.WIDE.U32 R4, R14, R15, c[0x0][0x170] ;  /* 0x00005c000e04a625 */ /* 0x001fca00078e000f */
[----:B------:R0:W5:Y:S01]  /*0210*/  @!P2 LDG.E.U16 R11, [R4.64] ;  /* 0x00000004040ba981 */ /* 0x000162000c1e1500 */
[C---:B-1----:R-:W-:Y:S02]  /*0220*/  IADD3 R7, R3.reuse, 0x100, RZ ;  /* 0x0000010003077810 */ /* 0x042fe40007ffe0ff */
[----:B------:R-:W-:Y:S02]  /*0230*/  IADD3 R15, R3, 0x80, RZ ;  /* 0x00000080030f7810 */ /* 0x000fe40007ffe0ff */
[-C--:B------:R-:W-:Y:S02]  /*0240*/  ISETP.GE.AND P3, PT, R7, R2.reuse, PT ;  /* 0x000000020700720c */ /* 0x080fe40003f66270 */
[----:B------:R-:W-:Y:S02]  /*0250*/  ISETP.GE.AND P2, PT, R15, R2, PT ;  /* 0x000000020f00720c */ /* 0x000fe40003f46270 */
[----:B------:R-:W-:-:S04]  /*0260*/  IADD3 R7, R3, 0x180, RZ ;  /* 0x0000018003077810 */ /* 0x000fc80007ffe0ff */
[----:B------:R-:W-:Y:S01]  /*0270*/  ISETP.GE.AND P1, PT, R7, R2, PT ;  /* 0x000000020700720c */ /* 0x000fe20003f26270 */
[----:B0-----:R-:W-:Y:S02]  /*0280*/  @!P0 IMAD R4, R0, 0x200, R3 ;  /* 0x0000020000048824 */ /* 0x001fe400078e0203 */
[----:B------:R-:W-:-:S04]  /*0290*/  @!P0 IMAD.MOV.U32 R5, RZ, RZ, 0x2 ;  /* 0x00000002ff058424 */ /* 0x000fc800078e00ff */
[----:B------:R-:W-:-:S04]  /*02a0*/  @!P0 IMAD.WIDE.U32 R4, R4, R5, c[0x0][0x168] ;  /* 0x00005a0004048625 */ /* 0x000fc800078e0005 */
[----:B------:R-:W-:-:S05]  /*02b0*/  @!P0 IMAD.MOV.U32 R3, RZ, RZ, R15 ;  /* 0x000000ffff038224 */ /* 0x000fca00078e000f */
[----:B------:R-:W-:Y:S01]  /*02c0*/  ISETP.GE.AND P4, PT, R3, R2, PT ;  /* 0x000000020300720c */ /* 0x000fe20003f86270 */
[----:B------:R-:W-:Y:S01]  /*02d0*/  BSSY B0, `(.L_x_547) ;  /* 0x000001d000007945 */ /* 0x000fe20003800000 */
[----:B--2---:R-:W-:-:S05]  /*02e0*/  @!P0 PRMT R12, RZ, 0x5410, R12 ;  /* 0x00005410ff0c8816 */ /* 0x004fca000000000c */
[----:B------:R-:W-:-:S06]  /*02f0*/  @!P0 FMUL.RZ R6, R12, 0.15915493667125701904 ;  /* 0x3e22f9830c068820 */ /* 0x000fcc000040c000 */
[----:B------:R-:W0:Y:S02]  /*0300*/  @!P0 MUFU.COS R6, R6 ;  /* 0x0000000600068308 */ /* 0x000e240000000000 */
[----:B0-----:R-:W-:Y:S02]  /*0310*/  @!P0 F2FP.BF16.PACK_AB R6, RZ, R6 ;  /* 0x00000006ff06823e */ /* 0x001fe400000010ff */
[----:B---3--:R-:W-:Y:S02]  /*0320*/  @!P2 PRMT R10, RZ, 0x5410, R10 ;  /* 0x00005410ff0aa816 */ /* 0x008fe4000000000a */
[----:B----4-:R-:W-:-:S03]  /*0330*/  @!P3 PRMT R13, RZ, 0x5410, R13 ;  /* 0x00005410ff0db816 */ /* 0x010fc6000000000d */
[----:B------:R-:W-:Y:S01]  /*0340*/  @!P2 FMUL.RZ R7, R10, 0.15915493667125701904 ;  /* 0x3e22f9830a07a820 */ /* 0x000fe2000040c000 */
[----:B------:R0:W-:Y:S01]  /*0350*/  @!P0 STG.E.U16 [R4.64], R6 ;  /* 0x0000000604008986 */ /* 0x0001e2000c101504 */
[----:B------:R-:W-:Y:S01]  /*0360*/  @!P3 FMUL.RZ R8, R13, 0.15915493667125701904 ;  /* 0x3e22f9830d08b820 */ /* 0x000fe2000040c000 */
[----:B-----5:R-:W-:-:S03]  /*0370*/  @!P1 PRMT R11, RZ, 0x5410, R11 ;  /* 0x00005410ff0b9816 */ /* 0x020fc6000000000b */
[----:B------:R-:W1:Y:S02]  /*0380*/  @!P2 MUFU.COS R7, R7 ;  /* 0x000000070007a308 */ /* 0x000e640000000000 */
[----:B------:R-:W-:-:S06]  /*0390*/  @!P1 FMUL.RZ R9, R11, 0.15915493667125701904 ;  /* 0x3e22f9830b099820 */ /* 0x000fcc000040c000 */
[----:B------:R-:W2:Y:S08]  /*03a0*/  @!P3 MUFU.COS R8, R8 ;  /* 0x000000080008b308 */ /* 0x000eb00000000000 */
[----:B------:R-:W3:Y:S01]  /*03b0*/  @!P1 MUFU.COS R9, R9 ;  /* 0x0000000900099308 */ /* 0x000ee20000000000 */
[----:B-1----:R-:W-:Y:S02]  /*03c0*/  @!P2 F2FP.BF16.PACK_AB R7, RZ, R7 ;  /* 0x00000007ff07a23e */ /* 0x002fe400000010ff */
[----:B--2---:R-:W-:Y:S01]  /*03d0*/  @!P3 F2FP.BF16.PACK_AB R8, RZ, R8 ;  /* 0x00000008ff08b23e */ /* 0x004fe200000010ff */
[----:B------:R-:W-:Y:S05]  /*03e0*/  @P4 BRA `(.L_x_548) ;  /* 0x000000b000004947 */ /* 0x000fea0003800000 */
[----:B0-----:R-:W-:Y:S01]  /*03f0*/  IMAD R4, R0, 0x200, R3 ;  /* 0x0000020000047824 */ /* 0x001fe200078e0203 */
[----:B------:R-:W-:Y:S01]  /*0400*/  IADD3 R3, R3, 0x80, RZ ;  /* 0x0000008003037810 */ /* 0x000fe20007ffe0ff */
[----:B------:R-:W-:Y:S01]  /*0410*/  HFMA2.MMA R11, -RZ, RZ, 0, 1.1920928955078125e-07 ;  /* 0x00000002ff0b7435 */ /* 0x000fe200000001ff */
[----:B------:R-:W-:-:S02]  /*0420*/  PRMT R10, R7, 0x7610, R10 ;  /* 0x00007610070a7816 */ /* 0x000fc4000000000a */
[----:B------:R-:W-:-:S07]  /*0430*/  ISETP.GE.AND P0, PT, R3, R2, PT ;  /* 0x000000020300720c */ /* 0x000fce0003f06270 */
[----:B------:R-:W-:-:S05]  /*0440*/  IMAD.WIDE.U32 R4, R4, R11, c[0x0][0x168] ;  /* 0x00005a0004047625 */ /* 0x000fca00078e000b */
[----:B------:R0:W-:Y:S01]  /*0450*/  STG.E.U16 [R4.64], R10 ;  /* 0x0000000a04007986 */ /* 0x0001e2000c101504 */
[----:B------:R-:W-:Y:S01]  /*0460*/  @!P0 IMAD R6, R0, 0x200, R3 ;  /* 0x0000020000068824 */ /* 0x000fe200078e0203 */
[----:B------:R-:W-:-:S03]  /*0470*/  @!P0 IADD3 R3, R3, 0x80, RZ ;  /* 0x0000008003038810 */ /* 0x000fc60007ffe0ff */
[----:B------:R-:W-:-:S05]  /*0480*/  @!P0 IMAD.WIDE.U32 R6, R6, R11, c[0x0][0x168] ;  /* 0x00005a0006068625 */ /* 0x000fca00078e000b */
[----:B------:R0:W-:Y:S02]  /*0490*/  @!P0 STG.E.U16 [R6.64], R8 ;  /* 0x0000000806008986 */ /* 0x0001e4000c101504 */
.L_x_548:
[----:B0-----:R-:W-:Y:S05]  /*04a0*/  BSYNC B0 ;  /* 0x0000000000007941 */ /* 0x001fea0003800000 */
.L_x_547:
[----:B------:R-:W-:Y:S02]  /*04b0*/  ISETP.GE.AND P0, PT, R3, R2, PT ;  /* 0x000000020300720c */ /* 0x000fe40003f06270 */
[----:B---3--:R-:W-:-:S11]  /*04c0*/  @!P1 F2FP.BF16.PACK_AB R9, RZ, R9 ;  /* 0x00000009ff09923e */ /* 0x008fd600000010ff */
[----:B------:R-:W-:Y:S05]  /*04d0*/  @P0 EXIT ;  /* 0x000000000000094d */ /* 0x000fea0003800000 */
[----:B------:R-:W-:Y:S02]  /*04e0*/  IMAD R3, R0, 0x200, R3 ;  /* 0x0000020000037824 */ /* 0x000fe400078e0203 */
[----:B------:R-:W-:-:S04]  /*04f0*/  IMAD.MOV.U32 R2, RZ, RZ, 0x2 ;  /* 0x00000002ff027424 */ /* 0x000fc800078e00ff */
[----:B------:R-:W-:-:S05]  /*0500*/  IMAD.WIDE.U32 R2, R3, R2, c[0x0][0x168] ;  /* 0x00005a0003027625 */ /* 0x000fca00078e0002 */
[----:B------:R-:W-:Y:S01]  /*0510*/  STG.E.U16 [R2.64], R9 ;  /* 0x0000000902007986 */ /* 0x000fe2000c101504 */
[----:B------:R-:W-:Y:S05]  /*0520*/  EXIT ;  /* 0x000000000000794d */ /* 0x000fea0003800000 */
.L_x_549:
        /* <DEDUP_REMOVED lines=13> */
.L_x_2446:


//--------------------- .text._ZN2at6native29vectorized_elementwise_kernelILi2EZZZNS0_15cos_kernel_cudaERNS_18TensorIteratorBaseEENKUlvE0_clEvENKUlvE2_clEvEUlN3c108BFloat16EE_St5arrayIPcLm2EEEEviT0_T1_ --------------------------
	.section	.text._ZN2at6native29vectorized_elementwise_kernelILi2EZZZNS0_15cos_kernel_cudaERNS_18TensorIteratorBaseEENKUlvE0_clEvENKUlvE2_clEvEUlN3c108BFloat16EE_St5arrayIPcLm2EEEEviT0_T1_,"ax",@progbits
	.sectioninfo	@"SHI_REGISTERS=23"
	.align	128
        .global         _ZN2at6native29vectorized_elementwise_kernelILi2EZZZNS0_15cos_kernel_cudaERNS_18TensorIteratorBaseEENKUlvE0_clEvENKUlvE2_clEvEUlN3c108BFloat16EE_St5arrayIPcLm2EEEEviT0_T1_
        .type           _ZN2at6native29vectorized_elementwise_kernelILi2EZZZNS0_15cos_kernel_cudaERNS_18TensorIteratorBaseEENKUlvE0_clEvENKUlvE2_clEvEUlN3c108BFloat16EE_St5arrayIPcLm2EEEEviT0_T1_,@function
        .size           _ZN2at6native29vectorized_elementwise_kernelILi2EZZZNS0_15cos_kernel_cudaERNS_18TensorIteratorBaseEENKUlvE0_clEvENKUlvE2_clEvEUlN3c108BFloat16EE_St5arrayIPcLm2EEEEviT0_T1_,(.L_x_2447 - _ZN2at6native29vectorized_elementwise_kernelILi2EZZZNS0_15cos_kernel_cudaERNS_18TensorIteratorBaseEENKUlvE0_clEvENKUlvE2_clEvEUlN3c108BFloat16EE_St5arrayIPcLm2EEEEviT0_T1_)
        .other          _ZN2at6native29vectorized_elementwise_kernelILi2EZZZNS0_15cos_kernel_cudaERNS_18TensorIteratorBaseEENKUlvE0_clEvENKUlvE2_clEvEUlN3c108BFloat16EE_St5arrayIPcLm2EEEEviT0_T1_,@"STO_CUDA_ENTRY STV_DEFAULT"
_ZN2at6native29vectorized_elementwise_kernelILi2EZZZNS0_15cos_kernel_cudaERNS_18TensorIteratorBaseEENKUlvE0_clEvENKUlvE2_clEvEUlN3c108BFloat16EE_St5arrayIPcLm2EEEEviT0_T1_:
.text._ZN2at6native29vectorized_elementwise_kernelILi2EZZZNS0_15cos_kernel_cudaERNS_18TensorIteratorBaseEENKUlvE0_clEvENKUlvE2_clEvEUlN3c108BFloat16EE_St5arrayIPcLm2EEEEviT0_T1_:
[----:B------:R-:W-:Y:S02]  /*0000*/  IMAD.MOV.U32 R1, RZ, RZ, c[0x0][0x28] ;  /* 0x00000a00ff017624 */ /* 0x000fe400078e00ff */
[----:B------:R-:W0:Y:S01]  /*0010*/  S2R R0, SR_CTAID.X ;  /* 0x0000000000007919 */ /* 0x000e220000002500 */
[----:B------:R-:W-:Y:S01]  /*0020*/  ULDC.64 UR4, c[0x0][0x118] ;  /* 0x0000460000047ab9 */ /* 0x000fe20000000a00 */
[----:B0-----:R-:W-:-:S05]  /*0030*/  IMAD.SHL.U32 R0, R0, 0x400, RZ ;  /* 0x0000040000007824 */ /* 0x001fca00078e00ff */
[----:B------:R-:W-:-:S04]  /*0040*/  IADD3 R2, -R0, c[0x0][0x160], RZ ;  /* 0x0000580000027a10 */ /* 0x000fc80007ffe1ff */
[----:B------:R-:W-:-:S13]  /*0050*/  ISETP.GE.U32.AND P0, PT, R2, 0x400, PT ;  /* 0x000004000200780c */ /* 0x000fda0003f06070 */
[----:B------:R-:W-:Y:S05]  /*0060*/  @!P0 BRA `(.L_x_550) ;  /* 0x000002b000008947 */ /* 0x000fea0003800000 */
[----:B------:R-:W0:Y:S01]  /*0070*/  S2R R2, SR_TID.X ;  /* 0x0000000000027919 */ /* 0x000e220000002100 */
[----:B------:R-:W-:-:S04]  /*0080*/  IMAD.MOV.U32 R3, RZ, RZ, 0x2 ;  /* 0x00000002ff037424 */ /* 0x000fc800078e00ff */
[----:B------:R-:W-:-:S06]  /*0090*/  IMAD.WIDE R4, R0, R3, c[0x0][0x170] ;  /* 0x00005c0000047625 */ /* 0x000fcc00078e0203 */
[----:B0-----:R-:W-:-:S05]  /*00a0*/  IMAD.WIDE.U32 R6, R2, 0x4, R4 ;  /* 0x0000000402067825 */ /* 0x001fca00078e0004 */
[----:B------:R-:W2:Y:S04]  /*00b0*/  LDG.E R9, [R6.64+0x200] ;  /* 0x0002000406097981 */ /* 0x000ea8000c1e1900 */
[----:B------:R2:W3:Y:S04]  /*00c0*/  LDG.E R11, [R6.64+0x400] ;  /* 0x00040004060b7981 */ /* 0x0004e8000c1e1900 */
[----:B------:R2:W4:Y:S04]  /*00d0*/  LDG.E R13, [R6.64+0x600] ;  /* 0x00060004060d7981 */ /* 0x000528000c1e1900 */
[----:B------:R2:W5:Y:S02]  /*00e0*/  LDG.E R5, [R6.64] ;  /* 0x0000000406057981 */ /* 0x000564000c1e1900 */
[----:B--2---:R-:W-:-:S05]  /*00f0*/  PRMT R6, RZ, 0x5410, R9 ;  /* 0x00005410ff067816 */ /* 0x004fca0000000009 */
[----:B------:R-:W-:Y:S01]  /*0100*/  FMUL.RZ R8, R6, 0.15915493667125701904 ;  /* 0x3e22f98306087820 */ /* 0x000fe2000040c000 */
[----:B------:R-:W-:-:S05]  /*0110*/  PRMT R6, RZ, 0x7610, R9 ;  /* 0x00007610ff067816 */ /* 0x000fca0000000009 */
[----:B------:R-:W-:-:S04]  /*0120*/  FMUL.RZ R6, R6, 0.15915493667125701904 ;  /* 0x3e22f98306067820 */ /* 0x000fc8000040c000 */
[----:B------:R3:W-:Y:S02]  /*0130*/  MUFU.COS R9, R6 ;  /* 0x0000000600097308 */ /* 0x0007e40000000000 */
[----:B---3--:R-:W-:-:S05]  /*0140*/  PRMT R6, RZ, 0x5410, R11 ;  /* 0x00005410ff067816 */ /* 0x008fca000000000b */
[----:B------:R-:W-:Y:S01]  /*0150*/  FMUL.RZ R10, R6, 0.15915493667125701904 ;  /* 0x3e22f983060a7820 */ /* 0x000fe2000040c000 */
[----:B------:R-:W-:-:S05]  /*0160*/  PRMT R6, RZ, 0x7610, R11 ;  /* 0x00007610ff067816 */ /* 0x000fca000000000b */
[----:B------:R-:W-:Y:S01]  /*0170*/  FMUL.RZ R11, R6, 0.15915493667125701904 ;  /* 0x3e22f983060b7820 */ /* 0x000fe2000040c000 */
[----:B----4-:R-:W-:Y:S02]  /*0180*/  PRMT R6, RZ, 0x5410, R13 ;  /* 0x00005410ff067816 */ /* 0x010fe4000000000d */
[--C-:B-----5:R-:W-:Y:S02]  /*0190*/  PRMT R4, RZ, 0x5410, R5.reuse ;  /* 0x00005410ff047816 */ /* 0x120fe40000000005 */
[----:B------:R-:W-:Y:S01]  /*01a0*/  PRMT R5, RZ, 0x7610, R5 ;  /* 0x00007610ff057816 */ /* 0x000fe20000000005 */
[----:B------:R-:W-:Y:S01]  /*01b0*/  FMUL.RZ R12, R6, 0.15915493667125701904 ;  /* 0x3e22f983060c7820 */ /* 0x000fe2000040c000 */
[----:B------:R-:W-:Y:S01]  /*01c0*/  PRMT R6, RZ, 0x7610, R13 ;  /* 0x00007610ff067816 */ /* 0x000fe2000000000d */
[----:B------:R-:W-:Y:S02]  /*01d0*/  FMUL.RZ R4, R4, 0.15915493667125701904 ;  /* 0x3e22f98304047820 */ /* 0x000fe4000040c000 */
[----:B------:R-:W-:-:S02]  /*01e0*/  FMUL.RZ R5, R5, 0.15915493667125701904 ;  /* 0x3e22f98305057820 */ /* 0x000fc4000040c000 */
[----:B------:R-:W-:Y:S01]  /*01f0*/  FMUL.RZ R14, R6, 0.15915493667125701904 ;  /* 0x3e22f983060e7820 */ /* 0x000fe2000040c000 */
[----:B------:R-:W-:Y:S08]  /*0200*/  MUFU.COS R8, R8 ;  /* 0x0000000800087308 */ /* 0x000ff00000000000 */
[----:B------:R-:W-:Y:S08]  /*0210*/  MUFU.COS R4, R4 ;  /* 0x0000000400047308 */ /* 0x000ff00000000000 */
[----:B------:R-:W0:Y:S08]  /*0220*/  MUFU.COS R5, R5 ;  /* 0x0000000500057308 */ /* 0x000e300000000000 */
[----:B------:R-:W-:Y:S08]  /*0230*/  MUFU.COS R10, R10 ;  /* 0x0000000a000a7308 */ /* 0x000ff00000000000 */
[----:B------:R-:W1:Y:S08]  /*0240*/  MUFU.COS R11, R11 ;  /* 0x0000000b000b7308 */ /* 0x000e700000000000 */
[----:B------:R-:W-:Y:S08]  /*0250*/  MUFU.COS R12, R12 ;  /* 0x0000000c000c7308 */ /* 0x000ff00000000000 */
[----:B------:R-:W2:Y:S01]  /*0260*/  MUFU.COS R13, R14 ;  /* 0x0000000e000d7308 */ /* 0x000ea20000000000 */
[----:B------:R-:W-:Y:S01]  /*0270*/  IMAD.WIDE.U32 R6, R0, R3, c[0x0][0x168] ;  /* 0x00005a0000067625 */ /* 0x000fe200078e0003 */
[----:B0-----:R-:W-:-:S02]  /*0280*/  F2FP.BF16.PACK_AB R5, R5, R4 ;  /* 0x000000040505723e */ /* 0x001fc400000010ff */
[----:B------:R-:W-:Y:S02]  /*0290*/  F2FP.BF16.PACK_AB R9, R9, R8 ;  /* 0x000000080909723e */ /* 0x000fe400000010ff */
[----:B-1----:R-:W-:Y:S01]  /*02a0*/  F2FP.BF16.PACK_AB R11, R11, R10 ;  /* 0x0000000a0b0b723e */ /* 0x002fe200000010ff */
[----:B------:R-:W-:Y:S01]  /*02b0*/  IMAD.WIDE R6, R2, 0x4, R6 ;  /* 0x0000000402067825 */ /* 0x000fe200078e0206 */
[----:B--2---:R-:W-:-:S04]  /*02c0*/  F2FP.BF16.PACK_AB R13, R13, R12 ;  /* 0x0000000c0d0d723e */ /* 0x004fc800000010ff */
[----:B------:R-:W-:Y:S04]  /*02d0*/  STG.E [R6.64], R5 ;  /* 0x0000000506007986 */ /* 0x000fe8000c101904 */
[----:B------:R-:W-:Y:S04]  /*02e0*/  STG.E [R6.64+0x200], R9 ;  /* 0x0002000906007986 */ /* 0x000fe8000c101904 */
[----:B------:R-:W-:Y:S04]  /*02f0*/  STG.E [R6.64+0x400], R11 ;  /* 0x0004000b06007986 */ /* 0x000fe8000c101904 */
[----:B------:R-:W-:Y:S01]  /*0300*/  STG.E [R6.64+0x600], R13 ;  /* 0x0006000d06007986 */ /* 0x000fe2000c101904 */
[----:B------:R-:W-:Y:S05]  /*0310*/  EXIT ;  /* 0x000000000000794d */ /* 0x000fea0003800000 */
.L_x_550:
[----:B------:R-:W0:Y:S01]  /*0320*/  S2R R3, SR_TID.X ;  /* 0x0000000000037919 */ /* 0x000e220000002100 */
[----:B------:R-:W-:-:S02]  /*0330*/  PRMT R4, RZ, 0x7610, R4 ;  /* 0x00007610ff047816 */ /* 0x000fc40000000004 */
[----:B0-----:R-:W-:Y:S01]  /*0340*/  ISETP.GE.AND P0, PT, R3, R2, PT ;  /* 0x000000020300720c */ /* 0x001fe20003f06270 */
[----:B------:R-:W-:-:S12]  /*0350*/  IMAD.MOV.U32 R11, RZ, RZ, R3 ;  /* 0x000000ffff0b7224 */ /* 0x000fd800078e0003 */
[----:B------:R-:W-:Y:S01]  /*0360*/  @!P0 IADD3 R11, R3, 0x80, RZ ;  /* 0x00000080030b8810 */ /* 0x000fe20007ffe0ff */
[----:B------:R-:W-:Y:S02]  /*0370*/  @!P0 IMAD.IADD R8, R0, 0x1, R3 ;  /* 0x0000000100088824 */ /* 0x000fe400078e0203 */
[----:B------:R-:W-:Y:S01]  /*0380*/  @!P0 IMAD.MOV.U32 R9, RZ, RZ, 0x2 ;  /* 0x00000002ff098424 */ /* 0x000fe200078e00ff */
[----:B------:R-:W-:Y:S02]  /*0390*/  ISETP.GE.AND P3, PT, R11, R2, PT ;  /* 0x000000020b00720c */ /* 0x000fe40003f66270 */
[----:B------:R-:W-:Y:S01]  /*03a0*/  PRMT R5, RZ, 0x7610, R5 ;  /* 0x00007610ff057816 */ /* 0x000fe20000000005 */
[----:B------:R-:W-:Y:S01]  /*03b0*/  @!P0 IMAD.WIDE.U32 R8, R8, R9, c[0x0][0x170] ;  /* 0x00005c0008088625 */ /* 0x000fe200078e0009 */
[----:B------:R-:W-:-:S04]  /*03c0*/  PRMT R6, RZ, 0x7610, R6 ;  /* 0x00007610ff067816 */ /* 0x000fc80000000006 */
[----:B------:R0:W2:Y:S05]  /*03d0*/  @!P0 LDG.E.U16 R4, [R8.64] ;  /* 0x0000000408048981 */ /* 0x0000aa000c1e1500 */
[----:B------:R-:W-:Y:S01]  /*03e0*/  @!P3 IMAD.IADD R12, R0, 0x1, R11 ;  /* 0x00000001000cb824 */ /* 0x000fe200078e020b */
[----:B------:R-:W-:Y:S01]  /*03f0*/  @!P3 IADD3 R11, R11, 0x80, RZ ;  /* 0x000000800b0bb810 */ /* 0x000fe20007ffe0ff */
[----:B------:R-:W-:-:S03]  /*0400*/  @!P3 IMAD.MOV.U32 R13, RZ, RZ, 0x2 ;  /* 0x00000002ff0db424 */ /* 0x000fc600078e00ff */
[----:B------:R-:W-:-:S13]  /*0410*/  ISETP.GE.AND P4, PT, R11, R2, PT ;  /* 0x000000020b00720c */ /* 0x000fda0003f86270 */
[----:B------:R-:W-:Y:S01]  /*0420*/  @!P4 IMAD.IADD R14, R0, 0x1, R11 ;  /* 0x00000001000ec824 */ /* 0x000fe200078e020b */
[----:B------:R-:W-:-:S04]  /*0430*/  @!P4 IADD3 R11, R11, 0x80, RZ ;  /* 0x000000800b0bc810 */ /* 0x000fc80007ffe0ff */
[----:B------:R-:W-:-:S13]  /*0440*/  ISETP.GE.AND P5, PT, R11, R2, PT ;  /* 0x000000020b00720c */ /* 0x000fda0003fa6270 */
[----:B------:R-:W-:Y:S01]  /*0450*/  @!P5 IMAD.IADD R16, R0, 0x1, R11 ;  /* 0x000000010010d824 */ /* 0x000fe200078e020b */
[----:B------:R-:W-:-:S04]  /*0460*/  @!P5 IADD3 R11, R11, 0x80, RZ ;  /* 0x000000800b0bd810 */ /* 0x000fc80007ffe0ff */
[----:B------:R-:W-:-:S13]  /*0470*/  ISETP.GE.AND P1, PT, R11, R2, PT ;  /* 0x000000020b00720c */ /* 0x000fda0003f26270 */
[----:B------:R-:W-:Y:S01]  /*0480*/  @!P1 IMAD.IADD R10, R0, 0x1, R11 ;  /* 0x00000001000a9824 */ /* 0x000fe200078e020b */
[----:B------:R-:W-:-:S04]  /*0490*/  @!P1 IADD3 R11, R11, 0x80, RZ ;  /* 0x000000800b0b9810 */ /* 0x000fc80007ffe0ff */
[----:B------:R-:W-:Y:S01]  /*04a0*/  ISETP.GE.AND P2, PT, R11, R2, PT ;  /* 0x000000020b00720c */ /* 0x000fe20003f46270 */
[----:B------:R-:W-:Y:S02]  /*04b0*/  @!P4 IMAD.MOV.U32 R15, RZ, RZ, 0x2 ;  /* 0x00000002ff0fc424 */ /* 0x000fe400078e00ff */
[----:B------:R-:W-:-:S04]  /*04c0*/  @!P3 IMAD.WIDE.U32 R12, R12, R13, c[0x0][0x170] ;  /* 0x00005c000c0cb625 */ /* 0x000fc800078e000d */
[----:B------:R-:W-:Y:S01]  /*04d0*/  @!P4 IMAD.WIDE.U32 R14, R14, R15, c[0x0][0x170] ;  /* 0x00005c000e0ec625 */ /* 0x000fe200078e000f */
[----:B------:R1:W3:Y:S04]  /*04e0*/  @!P3 LDG.E.U16 R5, [R12.64] ;  /* 0x000000040c05b981 */ /* 0x0002e8000c1e1500 */
[----:B------:R4:W5:Y:S01]  /*04f0*/  @!P4 LDG.E.U16 R6, [R14.64] ;  /* 0x000000040e06c981 */ /* 0x000962000c1e1500 */
[----:B------:R-:W-:Y:S01]  /*0500*/  @!P2 IMAD.IADD R18, R0, 0x1, R11 ;  /* 0x000000010012a824 */ /* 0x000fe200078e020b */
[----:B------:R-:W-:-:S04]  /*0510*/  @!P2 IADD3 R11, R11, 0x80, RZ ;  /* 0x000000800b0ba810 */ /* 0x000fc80007ffe0ff */
[----:B------:R-:W-:Y:S01]  /*0520*/  ISETP.GE.AND P6, PT, R11, R2, PT ;  /* 0x000000020b00720c */ /* 0x000fe20003fc6270 */
[----:B------:R-:W-:Y:S01]  /*0530*/  @!P5 IMAD.MOV.U32 R17, RZ, RZ, 0x2 ;  /* 0x00000002ff11d424 */ /* 0x000fe200078e00ff */
[----:B------:R-:W-:-:S03]  /*0540*/  PRMT R7, RZ, 0x7610, R7 ;  /* 0x00007610ff077816 */ /* 0x000fc60000000007 */
[----:B------:R-:W-:-:S05]  /*0550*/  @!P5 IMAD.WIDE.U32 R16, R16, R17, c[0x0][0x170] ;  /* 0x00005c001010d625 */ /* 0x000fca00078e0011 */
[----:B------:R1:W5:Y:S03]  /*0560*/  @!P5 LDG.E.U16 R7, [R16.64] ;  /* 0x000000041007d981 */ /* 0x000366000c1e1500 */
[----:B------:R-:W-:Y:S01]  /*0570*/  @!P6 IMAD.IADD R20, R0, 0x1, R11 ;  /* 0x000000010014e824 */ /* 0x000fe200078e020b */
[----:B------:R-:W-:-:S04]  /*0580*/  @!P6 IADD3 R11, R11, 0x80, RZ ;  /* 0x000000800b0be810 */ /* 0x000fc80007ffe0ff */
[----:B------:R-:W-:Y:S01]  /*0590*/  ISETP.GE.AND P3, PT, R11, R2, PT ;  /* 0x000000020b00720c */ /* 0x000fe20003f66270 */
[----:B0-----:R-:W-:Y:S02]  /*05a0*/  @!P1 IMAD.MOV.U32 R9, RZ, RZ, 0x2 ;  /* 0x00000002ff099424 */ /* 0x001fe400078e00ff */
[----:B----4-:R-:W-:Y:S02]  /*05b0*/  @!P6 IMAD.MOV.U32 R15, RZ, RZ, 0x2 ;  /* 0x00000002ff0fe424 */ /* 0x010fe400078e00ff */
[----:B------:R-:W-:Y:S01]  /*05c0*/  @!P2 IMAD.MOV.U32 R19, RZ, RZ, 0x2 ;  /* 0x00000002ff13a424 */ /* 0x000fe200078e00ff */
[----:B------:R-:W-:Y:S01]  /*05d0*/  PRMT R8, RZ, 0x7610, R8 ;  /* 0x00007610ff087816 */ /* 0x000fe20000000008 */
[----:B-1----:R-:W-:Y:S01]  /*05e0*/  @!P1 IMAD.WIDE.U32 R12, R10, R9, c[0x0][0x170] ;  /* 0x00005c000a0c9625 */ /* 0x002fe200078e0009 */
[----:B------:R-:W-:-:S03]  /*05f0*/  PRMT R9, RZ, 0x7610, R9 ;  /* 0x00007610ff097816 */ /* 0x000fc60000000009 */
[----:B------:R-:W-:Y:S01]  /*0600*/  @!P6 IMAD.WIDE.U32 R16, R20, R15, c[0x0][0x170] ;  /* 0x00005c001410e625 */ /* 0x000fe200078e000f */
[----:B------:R-:W-:Y:S01]  /*0610*/  PRMT R10, RZ, 0x7610, R10 ;  /* 0x00007610ff0a7816 */ /* 0x000fe2000000000a */
[----:B------:R0:W4:Y:S02]  /*0620*/  @!P1 LDG.E.U16 R8, [R12.64] ;  /* 0x000000040c089981 */ /* 0x000124000c1e1500 */
[----:B------:R-:W-:-:S03]  /*0630*/  @!P2 IMAD.WIDE.U32 R18, R18, R19, c[0x0][0x170] ;  /* 0x00005c001212a625 */ /* 0x000fc600078e0013 */
[----:B------:R1:W4:Y:S01]  /*0640*/  @!P6 LDG.E.U16 R10, [R16.64] ;  /* 0x00000004100ae981 */ /* 0x000322000c1e1500 */
[--C-:B------:R-:W-:Y:S02]  /*0650*/  @!P3 IMAD.IADD R14, R0, 0x1, R11.reuse ;  /* 0x00000001000eb824 */ /* 0x100fe400078e020b */
[----:B------:R-:W-:Y:S01]  /*0660*/  @!P3 IMAD.MOV.U32 R15, RZ, RZ, 0x2 ;  /* 0x00000002ff0fb424 */ /* 0x000fe200078e00ff */
[----:B------:R-:W-:Y:S01]  /*0670*/  PRMT R11, RZ, 0x7610, R11 ;  /* 0x00007610ff0b7816 */ /* 0x000fe2000000000b */
[----:B------:R1:W4:Y:S02]  /*0680*/  @!P2 LDG.E.U16 R9, [R18.64] ;  /* 0x000000041209a981 */ /* 0x000324000c1e1500 */
[----:B------:R-:W-:-:S05]  /*0690*/  @!P3 IMAD.WIDE.U32 R14, R14, R15, c[0x0][0x170] ;  /* 0x00005c000e0eb625 */ /* 0x000fca00078e000f */
[----:B------:R1:W4:Y:S01]  /*06a0*/  @!P3 LDG.E.U16 R11, [R14.64] ;  /* 0x000000040e0bb981 */ /* 0x000322000c1e1500 */
[C---:B0-----:R-:W-:Y:S02]  /*06b0*/  IADD3 R13, R3.reuse, 0x80, RZ ;  /* 0x00000080030d7810 */ /* 0x041fe40007ffe0ff */
[----:B-1----:R-:W-:Y:S02]  /*06c0*/  IADD3 R19, R3, 0x100, RZ ;  /* 0x0000010003137810 */ /* 0x002fe40007ffe0ff */
[-C--:B------:R-:W-:Y:S02]  /*06d0*/  ISETP.GE.AND P1, PT, R13, R2.reuse, PT ;  /* 0x000000020d00720c */ /* 0x080fe40003f26270 */
[----:B------:R-:W-:Y:S02]  /*06e0*/  ISETP.GE.AND P6, PT, R19, R2, PT ;  /* 0x000000021300720c */ /* 0x000fe40003fc6270 */
[----:B------:R-:W-:-:S04]  /*06f0*/  IADD3 R17, R3, 0x180, RZ ;  /* 0x0000018003117810 */ /* 0x000fc80007ffe0ff */
[----:B------:R-:W-:Y:S02]  /*0700*/  ISETP.GE.AND P2, PT, R17, R2, PT ;  /* 0x000000021100720c */ /* 0x000fe40003f46270 */
[----:B------:R-:W-:-:S04]  /*0710*/  IADD3 R15, R3, 0x280, RZ ;  /* 0x00000280030f7810 */ /* 0x000fc80007ffe0ff */
[----:B------:R-:W-:Y:S02]  /*0720*/  ISETP.GE.AND P4, PT, R15, R2, PT ;  /* 0x000000020f00720c */ /* 0x000fe40003f86270 */
[----:B------:R-:W-:Y:S01]  /*0730*/  IADD3 R15, R3, 0x380, RZ ;  /* 0x00000380030f7810 */ /* 0x000fe20007ffe0ff */
[----:B------:R-:W-:Y:S01]  /*0740*/  @!P0 IMAD.MOV.U32 R16, RZ, RZ, 0x2 ;  /* 0x00000002ff108424 */ /* 0x000fe200078e00ff */
[----:B------:R-:W-:Y:S01]  /*0750*/  BSSY B0, `(.L_x_551) ;  /* 0x0000059000007945 */ /* 0x000fe20003800000 */
[----:B------:R-:W-:Y:S01]  /*0760*/  BSSY B1, `(.L_x_552) ;  /* 0x0000050000017945 */ /* 0x000fe20003800000 */
[----:B--2---:R-:W-:-:S05]  /*0770*/  @!P0 PRMT R4, RZ, 0x5410, R4 ;  /* 0x00005410ff048816 */ /* 0x004fca0000000004 */
[----:B------:R-:W-:-:S06]  /*0780*/  @!P0 FMUL.RZ R12, R4, 0.15915493667125701904 ;  /* 0x3e22f983040c8820 */ /* 0x000fcc000040c000 */
[----:B------:R-:W0:Y:S02]  /*0790*/  @!P0 MUFU.COS R12, R12 ;  /* 0x0000000c000c8308 */ /* 0x000e240000000000 */
[----:B0-----:R-:W-:Y:S02]  /*07a0*/  @!P0 F2FP.BF16.PACK_AB R12, RZ, R12 ;  /* 0x0000000cff0c823e */ /* 0x001fe400000010ff */
[----:B---3--:R-:W-:Y:S02]  /*07b0*/  @!P1 PRMT R5, RZ, 0x5410, R5 ;  /* 0x00005410ff059816 */ /* 0x008fe40000000005 */
[----:B-----5:R-:W-:-:S03]  /*07c0*/  @!P6 PRMT R6, RZ, 0x5410, R6 ;  /* 0x00005410ff06e816 */ /* 0x020fc60000000006 */
[----:B------:R-:W-:Y:S01]  /*07d0*/  @!P1 FMUL.RZ R4, R5, 0.15915493667125701904 ;  /* 0x3e22f98305049820 */ /* 0x000fe2000040c000 */
[----:B------:R-:W-:Y:S01]  /*07e0*/  IADD3 R5, R3, 0x200, RZ ;  /* 0x0000020003057810 */ /* 0x000fe20007ffe0ff */
[----:B------:R-:W-:-:S03]  /*07f0*/  @!P6 FMUL.RZ R14, R6, 0.15915493667125701904 ;  /* 0x3e22f983060ee820 */ /* 0x000fc6000040c000 */
[----:B------:R-:W-:Y:S02]  /*0800*/  ISETP.GE.AND P3, PT, R5, R2, PT ;  /* 0x000000020500720c */ /* 0x000fe40003f66270 */
[----:B------:R-:W0:Y:S01]  /*0810*/  @!P6 MUFU.COS R5, R14 ;  /* 0x0000000e0005e308 */ /* 0x000e220000000000 */
[----:B------:R-:W-:-:S05]  /*0820*/  @!P2 PRMT R7, RZ, 0x5410, R7 ;  /* 0x00005410ff07a816 */ /* 0x000fca0000000007 */
[----:B------:R-:W-:Y:S01]  /*0830*/  @!P2 FMUL.RZ R6, R7, 0.15915493667125701904 ;  /* 0x3e22f9830706a820 */ /* 0x000fe2000040c000 */
[----:B------:R-:W-:Y:S02]  /*0840*/  IADD3 R7, R3, 0x300, RZ ;  /* 0x0000030003077810 */ /* 0x000fe40007ffe0ff */
[----:B0-----:R-:W-:Y:S02]  /*0850*/  @!P6 F2FP.BF16.PACK_AB R5, RZ, R5 ;  /* 0x00000005ff05e23e */ /* 0x001fe400000010ff */
[-C--:B------:R-:W-:Y:S02]  /*0860*/  ISETP.GE.AND P5, PT, R7, R2.reuse, PT ;  /* 0x000000020700720c */ /* 0x080fe40003fa6270 */
[----:B------:R-:W-:Y:S02]  /*0870*/  ISETP.GE.AND P6, PT, R15, R2, PT ;  /* 0x000000020f00720c */ /* 0x000fe40003fc6270 */
[----:B----4-:R-:W-:-:S09]  /*0880*/  @!P3 PRMT R8, RZ, 0x5410, R8 ;  /* 0x00005410ff08b816 */ /* 0x010fd20000000008 */
[----:B------:R-:W-:Y:S02]  /*0890*/  @!P5 PRMT R10, RZ, 0x5410, R10 ;  /* 0x00005410ff0ad816 */ /* 0x000fe4000000000a */
[----:B------:R-:W-:Y:S01]  /*08a0*/  @!P4 PRMT R9, RZ, 0x5410, R9 ;  /* 0x00005410ff09c816 */ /* 0x000fe20000000009 */
[----:B------:R-:W-:-:S04]  /*08b0*/  @!P3 FMUL.RZ R8, R8, 0.15915493667125701904 ;  /* 0x3e22f9830808b820 */ /* 0x000fc8000040c000 */
[----:B------:R-:W-:Y:S01]  /*08c0*/  @!P4 FMUL.RZ R14, R9, 0.15915493667125701904 ;  /* 0x3e22f983090ec820 */ /* 0x000fe2000040c000 */
[----:B------:R-:W-:Y:S01]  /*08d0*/  @!P6 PRMT R11, RZ, 0x5410, R11 ;  /* 0x00005410ff0be816 */ /* 0x000fe2000000000b */
[----:B------:R-:W-:Y:S01]  /*08e0*/  @!P0 IMAD.IADD R9, R0, 0x1, R3 ;  /* 0x0000000100098824 */ /* 0x000fe200078e0203 */
[----:B------:R0:W-:Y:S01]  /*08f0*/  @!P3 MUFU.COS R7, R8 ;  /* 0x000000080007b308 */ /* 0x0001e20000000000 */
[----:B------:R-:W-:Y:S01]  /*0900*/  @!P5 FMUL.RZ R10, R10, 0.15915493667125701904 ;  /* 0x3e22f9830a0ad820 */ /* 0x000fe2000040c000 */
[----:B------:R-:W-:Y:S01]  /*0910*/  PRMT R15, R12, 0x7610, R15 ;  /* 0x000076100c0f7816 */ /* 0x000fe2000000000f */
[----:B------:R-:W-:Y:S02]  /*0920*/  @!P6 FMUL.RZ R11, R11, 0.15915493667125701904 ;  /* 0x3e22f9830b0be820 */ /* 0x000fe4000040c000 */
[----:B------:R-:W-:Y:S02]  /*0930*/  @!P0 IMAD.MOV.U32 R3, RZ, RZ, R13 ;  /* 0x000000ffff038224 */ /* 0x000fe400078e000d */
[----:B0-----:R-:W-:Y:S01]  /*0940*/  @!P0 IMAD.WIDE.U32 R8, R9, R16, c[0x0][0x168] ;  /* 0x00005a0009088625 */ /* 0x001fe200078e0010 */
[----:B------:R-:W0:Y:S04]  /*0950*/  @!P1 MUFU.COS R4, R4 ;  /* 0x0000000400049308 */ /* 0x000e280000000000 */
[----:B------:R1:W-:Y:S01]  /*0960*/  @!P0 STG.E.U16 [R8.64], R15 ;  /* 0x0000000f08008986 */ /* 0x0003e2000c101504 */
[----:B------:R-:W-:-:S03]  /*0970*/  ISETP.GE.AND P0, PT, R3, R2, PT ;  /* 0x000000020300720c */ /* 0x000fc60003f06270 */
[----:B------:R-:W2:Y:S08]  /*0980*/  @!P2 MUFU.COS R6, R6 ;  /* 0x000000060006a308 */ /* 0x000eb00000000000 */
[----:B------:R-:W3:Y:S08]  /*0990*/  @!P4 MUFU.COS R14, R14 ;  /* 0x0000000e000ec308 */ /* 0x000ef00000000000 */
[----:B------:R-:W4:Y:S08]  /*09a0*/  @!P5 MUFU.COS R10, R10 ;  /* 0x0000000a000ad308 */ /* 0x000f300000000000 */
[----:B------:R-:W5:Y:S01]  /*09b0*/  @!P6 MUFU.COS R11, R11 ;  /* 0x0000000b000be308 */ /* 0x000f620000000000 */
[----:B0-----:R-:W-:-:S02]  /*09c0*/  @!P1 F2FP.BF16.PACK_AB R12, RZ, R4 ;  /* 0x00000004ff0c923e */ /* 0x001fc400000010ff */
[----:B--2---:R-:W-:Y:S02]  /*09d0*/  @!P2 F2FP.BF16.PACK_AB R13, RZ, R6 ;  /* 0x00000006ff0da23e */ /* 0x004fe400000010ff */
[----:B-1----:R-:W-:Y:S02]  /*09e0*/  @!P3 F2FP.BF16.PACK_AB R9, RZ, R7 ;  /* 0x00000007ff09b23e */ /* 0x002fe400000010ff */
[----:B---3--:R-:W-:Y:S02]  /*09f0*/  @!P4 F2FP.BF16.PACK_AB R7, RZ, R14 ;  /* 0x0000000eff07c23e */ /* 0x008fe400000010ff */
[----:B----4-:R-:W-:Y:S02]  /*0a00*/  @!P5 F2FP.BF16.PACK_AB R6, RZ, R10 ;  /* 0x0000000aff06d23e */ /* 0x010fe400000010ff */
[----:B-----5:R-:W-:Y:S01]  /*0a10*/  @!P6 F2FP.BF16.PACK_AB R4, RZ, R11 ;  /* 0x0000000bff04e23e */ /* 0x020fe200000010ff */
[----:B------:R-:W-:Y:S05]  /*0a20*/  @P0 BRA `(.L_x_553) ;  /* 0x000000c000000947 */ /* 0x000fea0003800000 */
[----:B------:R-:W-:Y:S01]  /*0a30*/  IMAD.IADD R10, R0, 0x1, R3 ;  /* 0x00000001000a7824 */ /* 0x000fe200078e0203 */
[----:B------:R-:W-:Y:S01]  /*0a40*/  IADD3 R3, R3, 0x80, RZ ;  /* 0x0000008003037810 */ /* 0x000fe20007ffe0ff */
[----:B------:R-:W-:-:S03]  /*0a50*/  IMAD.MOV.U32 R11, RZ, RZ, 0x2 ;  /* 0x00000002ff0b7424 */ /* 0x000fc600078e00ff */
[----:B------:R-:W-:Y:S01]  /*0a60*/  ISETP.GE.AND P0, PT, R3, R2, PT ;  /* 0x000000020300720c */ /* 0x000fe20003f06270 */
[----:B------:R-:W-:-:S05]  /*0a70*/  IMAD.WIDE.U32 R10, R10, R11, c[0x0][0x168] ;  /* 0x00005a000a0a7625 */ /* 0x000fca00078e000b */
[----:B------:R0:W-:Y:S07]  /*0a80*/  STG.E.U16 [R10.64], R12 ;  /* 0x0000000c0a007986 */ /* 0x0001ee000c101504 */
[----:B------:R-:W-:Y:S05]  /*0a90*/  @P0 BRA `(.L_x_554) ;  /* 0x000000c000000947 */ /* 0x000fea0003800000 */
[----:B0-----:R-:W-:Y:S01]  /*0aa0*/  IMAD.IADD R10, R0, 0x1, R3 ;  /* 0x00000001000a7824 */ /* 0x001fe200078e0203 */
[----:B------:R-:W-:Y:S01]  /*0ab0*/  IADD3 R3, R3, 0x80, RZ ;  /* 0x0000008003037810 */ /* 0x000fe20007ffe0ff */
[----:B------:R-:W-:-:S04]  /*0ac0*/  IMAD.MOV.U32 R11, RZ, RZ, 0x2 ;  /* 0x00000002ff0b7424 */ /* 0x000fc800078e00ff */
[----:B------:R-:W-:-:S05]  /*0ad0*/  IMAD.WIDE.U32 R10, R10, R11, c[0x0][0x168] ;  /* 0x00005a000a0a7625 */ /* 0x000fca00078e000b */
[----:B------:R0:W-:Y:S02]  /*0ae0*/  STG.E.U16 [R10.64], R5 ;  /* 0x000000050a007986 */ /* 0x0001e4000c101504 */
.L_x_553:
[----:B------:R-:W-:-:S13]  /*0af0*/  ISETP.GE.AND P0, PT, R3, R2, PT ;  /* 0x000000020300720c */ /* 0x000fda0003f06270 */
[----:B------:R-:W-:Y:S05]  /*0b00*/  @P0 BRA `(.L_x_555) ;  /* 0x000000d000000947 */ /* 0x000fea0003800000 */
[----:B0-----:R-:W-:Y:S01]  /*0b10*/  IMAD.IADD R10, R0, 0x1, R3 ;  /* 0x00000001000a7824 */ /* 0x001fe200078e0203 */
[----:B------:R-:W-:Y:S01]  /*0b20*/  IADD3 R3, R3, 0x80, RZ ;  /* 0x0000008003037810 */ /* 0x000fe20007ffe0ff */
[----:B------:R-:W-:-:S04]  /*0b30*/  IMAD.MOV.U32 R11, RZ, RZ, 0x2 ;  /* 0x00000002ff0b7424 */ /* 0x000fc800078e00ff */
[----:B------:R-:W-:-:S05]  /*0b40*/  IMAD.WIDE.U32 R10, R10, R11, c[0x0][0x168] ;  /* 0x00005a000a0a7625 */ /* 0x000fca00078e000b */
[----:B------:R0:W-:Y:S02]  /*0b50*/  STG.E.U16 [R10.64], R13 ;  /* 0x0000000d0a007986 */ /* 0x0001e4000c101504 */
.L_x_554:
[----:B------:R-:W-:-:S13]  /*0b60*/  ISETP.GE.AND P0, PT, R3, R2, PT ;  /* 0x000000020300720c */ /* 0x000fda0003f06270 */
[----:B------:R-:W-:Y:S05]  /*0b70*/  @P0 BRA `(.L_x_556) ;  /* 0x000000e000000947 */ /* 0x000fea0003800000 */
[----:B------:R-:W-:Y:S01]  /*0b80*/  IMAD.IADD R8, R0, 0x1, R3 ;  /* 0x0000000100087824 */ /* 0x000fe200078e0203 */
[----:B0-----:R-:W-:Y:S01]  /*0b90*/  PRMT R10, R9, 0x7610, R10 ;  /* 0x00007610090a7816 */ /* 0x001fe2000000000a */
[----:B------:R-:W-:Y:S01]  /*0ba0*/  IMAD.MOV.U32 R5, RZ, RZ, 0x2 ;  /* 0x00000002ff057424 */ /* 0x000fe200078e00ff */
[----:B------:R-:W-:-:S03]  /*0bb0*/  IADD3 R3, R3, 0x80, RZ ;  /* 0x0000008003037810 */ /* 0x000fc60007ffe0ff */
[----:B------:R-:W-:-:S05]  /*0bc0*/  IMAD.WIDE.U32 R8, R8, R5, c[0x0][0x168] ;  /* 0x00005a0008087625 */ /* 0x000fca00078e0005 */
[----:B------:R0:W-:Y:S02]  /*0bd0*/  STG.E.U16 [R8.64], R10 ;  /* 0x0000000a08007986 */ /* 0x0001e4000c101504 */
.L_x_555:
[----:B------:R-:W-:-:S13]  /*0be0*/  ISETP.GE.AND P0, PT, R3, R2, PT ;  /* 0x000000020300720c */ /* 0x000fda0003f06270 */
[----:B------:R-:W-:Y:S01]  /*0bf0*/  @P0 BREAK B1 ;  /* 0x0000000000010942 */ /* 0x000fe20003800000 */
[----:B------:R-:W-:Y:S05]  /*0c00*/  @P0 BRA `(.L_x_557) ;  /* 0x000000d000000947 */ /* 0x000fea0003800000 */
[----:B0-----:R-:W-:Y:S01]  /*0c10*/  IMAD.IADD R8, R0, 0x1, R3 ;  /* 0x0000000100087824 */ /* 0x001fe200078e0203 */
[----:B------:R-:W-:Y:S01]  /*0c20*/  IADD3 R3, R3, 0x80, RZ ;  /* 0x0000008003037810 */ /* 0x000fe20007ffe0ff */
[----:B------:R-:W-:-:S04]  /*0c30*/  IMAD.MOV.U32 R9, RZ, RZ, 0x2 ;  /* 0x00000002ff097424 */ /* 0x000fc800078e00ff */
[----:B------:R-:W-:-:S05]  /*0c40*/  IMAD.WIDE.U32 R8, R8, R9, c[0x0][0x168] ;  /* 0x00005a0008087625 */ /* 0x000fca00078e0009 */
[----:B------:R0:W-:Y:S02]  /*0c50*/  STG.E.U16 [R8.64], R7 ;  /* 0x0000000708007986 */ /* 0x0001e4000c101504 */
.L_x_556:
[----:B------:R-:W-:Y:S05]  /*0c60*/  BSYNC B1 ;  /* 0x0000000000017941 */ /* 0x000fea0003800000 */
.L_x_552:
[----:B------:R-:W-:Y:S02]  /*0c70*/  ISETP.GE.AND P0, PT, R3, R2, PT ;  /* 0x000000020300720c */ /* 0x000fe40003f06270 */
[----:B------:R-:W-:-:S11]  /*0c80*/  PRMT R5, R6, 0x7610, R5 ;  /* 0x0000761006057816 */ /* 0x000fd60000000005 */
[----:B0-----:R-:W-:Y:S01]  /*0c90*/  @!P0 IMAD.IADD R7, R0, 0x1, R3 ;  /* 0x0000000100078824 */ /* 0x001fe200078e0203 */
[----:B------:R-:W-:Y:S01]  /*0ca0*/  @!P0 IADD3 R3, R3, 0x80, RZ ;  /* 0x0000008003038810 */ /* 0x000fe20007ffe0ff */
[----:B------:R-:W-:-:S04]  /*0cb0*/  @!P0 IMAD.MOV.U32 R8, RZ, RZ, 0x2 ;  /* 0x00000002ff088424 */ /* 0x000fc800078e00ff */
[----:B------:R-:W-:-:S05]  /*0cc0*/  @!P0 IMAD.WIDE.U32 R6, R7, R8, c[0x0][0x168] ;  /* 0x00005a0007068625 */ /* 0x000fca00078e0008 */
[----:B------:R0:W-:Y:S02]  /*0cd0*/  @!P0 STG.E.U16 [R6.64], R5 ;  /* 0x0000000506008986 */ /* 0x0001e4000c101504 */
.L_x_557:
[----:B------:R-:W-:Y:S05]  /*0ce0*/  BSYNC B0 ;  /* 0x0000000000007941 */ /* 0x000fea0003800000 */
.L_x_551:
[----:B------:R-:W-:Y:S01]  /*0cf0*/  WARPSYNC 0xffffffff ;  /* 0xffffffff00007948 */ /* 0x000fe20003800000 */
[----:B------:R-:W-:-:S13]  /*0d00*/  ISETP.GE.AND P0, PT, R3, R2, PT ;  /* 0x000000020300720c */ /* 0x000fda0003f06270 */
[----:B------:R-:W-:Y:S05]  /*0d10*/  @P0 EXIT ;  /* 0x000000000000094d */ /* 0x000fea0003800000 */
[----:B------:R-:W-:Y:S02]  /*0d20*/  IMAD.IADD R3, R0, 0x1, R3 ;  /* 0x0000000100037824 */ /* 0x000fe400078e0203 */
[----:B------:R-:W-:-:S04]  /*0d30*/  IMAD.MOV.U32 R2, RZ, RZ, 0x2 ;  /* 0x00000002ff027424 */ /* 0x000fc800078e00ff */
[----:B------:R-:W-:-:S05]  /*0d40*/  IMAD.WIDE.U32 R2, R3, R2, c[0x0][0x168] ;  /* 0x00005a0003027625 */ /* 0x000fca00078e0002 */
[----:B------:R-:W-:Y:S01]  /*0d50*/  STG.E.U16 [R2.64], R4 ;  /* 0x0000000402007986 */ /* 0x000fe2000c101504 */
[----:B------:R-:W-:Y:S05]  /*0d60*/  EXIT ;  /* 0x000000000000794d */ /* 0x000fea0003800000 */
.L_x_558:
        /* <DEDUP_REMOVED lines=9> */
.L_x_2447:


//--------------------- .text._ZN2at6native29vectorized_elementwise_kernelILi4EZZZNS0_15cos_kernel_cudaERNS_18TensorIteratorBaseEENKUlvE0_clEvENKUlvE2_clEvEUlN3c108BFloat16EE_St5arrayIPcLm2EEEEviT0_T1_ --------------------------
	.section	.text._ZN2at6native29vectorized_elementwise_kernelILi4EZZZNS0_15cos_kernel_cudaERNS_18TensorIteratorBaseEENKUlvE0_clEvENKUlvE2_clEvEUlN3c108BFloat16EE_St5arrayIPcLm2EEEEviT0_T1_,"ax",@progbits
	.sectioninfo	@"SHI_REGISTERS=23"
	.align	128
        .global         _ZN2at6native29vectorized_elementwise_kernelILi4EZZZNS0_15cos_kernel_cudaERNS_18TensorIteratorBaseEENKUlvE0_clEvENKUlvE2_clEvEUlN3c108BFloat16EE_St5arrayIPcLm2EEEEviT0_T1_
        .type           _ZN2at6native29vectorized_elementwise_kernelILi4EZZZNS0_15cos_kernel_cudaERNS_18TensorIteratorBaseEENKUlvE0_clEvENKUlvE2_clEvEUlN3c108BFloat16EE_St5arrayIPcLm2EEEEviT0_T1_,@function
        .size           _ZN2at6native29vectorized_elementwise_kernelILi4EZZZNS0_15cos_kernel_cudaERNS_18TensorIteratorBaseEENKUlvE0_clEvENKUlvE2_clEvEUlN3c108BFloat16EE_St5arrayIPcLm2EEEEviT0_T1_,(.L_x_2448 - _ZN2at6native29vectorized_elementwise_kernelILi4EZZZNS0_15cos_kernel_cudaERNS_18TensorIteratorBaseEENKUlvE0_clEvENKUlvE2_clEvEUlN3c108BFloat16EE_St5arrayIPcLm2EEEEviT0_T1_)
        .other          _ZN2at6native29vectorized_elementwise_kernelILi4EZZZNS0_15cos_kernel_cudaERNS_18TensorIteratorBaseEENKUlvE0_clEvENKUlvE2_clEvEUlN3c108BFloat16EE_St5arrayIPcLm2EEEEviT0_T1_,@"STO_CUDA_ENTRY STV_DEFAULT"
_ZN2at6native29vectorized_elementwise_kernelILi4EZZZNS0_15cos_kernel_cudaERNS_18TensorIteratorBaseEENKUlvE0_clEvENKUlvE2_clEvEUlN3c108BFloat16EE_St5arrayIPcLm2EEEEviT0_T1_:
.text._ZN2at6native29vectorized_elementwise_kernelILi4EZZZNS0_15cos_kernel_cudaERNS_18TensorIteratorBaseEENKUlvE0_clEvENKUlvE2_clEvEUlN3c108BFloat16EE_St5arrayIPcLm2EEEEviT0_T1_:
        /* <DEDUP_REMOVED lines=11> */
[----:B------:R-:W2:Y:S04]  /*00b0*/  LDG.E.64 R6, [R10.64] ;  /* 0x000000040a067981 */ /* 0x000ea8000c1e1b00 */
[----:B------:R-:W3:Y:S01]  /*00c0*/  LDG.E.64 R2, [R10.64+0x400] ;  /* 0x000400040a027981 */ /* 0x000ee2000c1e1b00 */
[--C-:B--2---:R-:W-:Y:S02]  /*00d0*/  PRMT R8, RZ, 0x5410, R6.reuse ;  /* 0x00005410ff087816 */ /* 0x104fe40000000006 */
[----:B------:R-:W-:Y:S02]  /*00e0*/  PRMT R6, RZ, 0x7610, R6 ;  /* 0x00007610ff067816 */ /* 0x000fe40000000006 */
[--C-:B---3--:R-:W-:Y:S01]  /*00f0*/  PRMT R10, RZ, 0x5410, R2.reuse ;  /* 0x00005410ff0a7816 */ /* 0x108fe20000000002 */
[----:B------:R-:W-:Y:S01]  /*0100*/  FMUL.RZ R8, R8, 0.15915493667125701904 ;  /* 0x3e22f98308087820 */ /* 0x000fe2000040c000 */
[----:B------:R-:W-:Y:S01]  /*0110*/  PRMT R2, RZ, 0x7610, R2 ;  /* 0x00007610ff027816 */ /* 0x000fe20000000002 */
[----:B------:R-:W-:Y:S01]  /*0120*/  FMUL.RZ R9, R6, 0.15915493667125701904 ;  /* 0x3e22f98306097820 */ /* 0x000fe2000040c000 */
[--C-:B------:R-:W-:Y:S01]  /*0130*/  PRMT R6, RZ, 0x5410, R7.reuse ;  /* 0x00005410ff067816 */ /* 0x100fe20000000007 */
[----:B------:R-:W-:Y:S01]  /*0140*/  FMUL.RZ R10, R10, 0.15915493667125701904 ;  /* 0x3e22f9830a0a7820 */ /* 0x000fe2000040c000 */
[----:B------:R-:W-:Y:S01]  /*0150*/  PRMT R7, RZ, 0x7610, R7 ;  /* 0x00007610ff077816 */ /* 0x000fe20000000007 */
[----:B------:R-:W-:Y:S01]  /*0160*/  FMUL.RZ R11, R2, 0.15915493667125701904 ;  /* 0x3e22f983020b7820 */ /* 0x000fe2000040c000 */
[--C-:B------:R-:W-:Y:S01]  /*0170*/  PRMT R2, RZ, 0x5410, R3.reuse ;  /* 0x00005410ff027816 */ /* 0x100fe20000000003 */
[----:B------:R-:W-:Y:S01]  /*0180*/  FMUL.RZ R6, R6, 0.15915493667125701904 ;  /* 0x3e22f98306067820 */ /* 0x000fe2000040c000 */
[----:B------:R-:W-:Y:S01]  /*0190*/  PRMT R3, RZ, 0x7610, R3 ;  /* 0x00007610ff037816 */ /* 0x000fe20000000003 */
[----:B------:R-:W-:Y:S01]  /*01a0*/  FMUL.RZ R7, R7, 0.15915493667125701904 ;  /* 0x3e22f98307077820 */ /* 0x000fe2000040c000 */
[----:B------:R-:W-:Y:S01]  /*01b0*/  MUFU.COS R8, R8 ;  /* 0x0000000800087308 */ /* 0x000fe20000000000 */
[----:B------:R-:W-:-:S02]  /*01c0*/  FMUL.RZ R12, R2, 0.15915493667125701904 ;  /* 0x3e22f983020c7820 */ /* 0x000fc4000040c000 */
[----:B------:R-:W-:Y:S02]  /*01d0*/  FMUL.RZ R13, R3, 0.15915493667125701904 ;  /* 0x3e22f983030d7820 */ /* 0x000fe4000040c000 */
[----:B------:R-:W-:-:S03]  /*01e0*/  IMAD.WIDE.U32 R2, R0, R5, c[0x0][0x168] ;  /* 0x00005a0000027625 */ /* 0x000fc600078e0005 */
[----:B------:R-:W0:Y:S03]  /*01f0*/  MUFU.COS R9, R9 ;  /* 0x0000000900097308 */ /* 0x000e260000000000 */
[----:B------:R-:W-:-:S05]  /*0200*/  IMAD.WIDE R2, R4, 0x8, R2 ;  /* 0x0000000804027825 */ /* 0x000fca00078e0202 */
[----:B------:R-:W-:Y:S08]  /*0210*/  MUFU.COS R10, R10 ;  /* 0x0000000a000a7308 */ /* 0x000ff00000000000 */
[----:B------:R-:W1:Y:S01]  /*0220*/  MUFU.COS R11, R11 ;  /* 0x0000000b000b7308 */ /* 0x000e620000000000 */
[----:B0-----:R-:W-:-:S07]  /*0230*/  F2FP.BF16.PACK_AB R8, R9, R8 ;  /* 0x000000080908723e */ /* 0x001fce00000010ff */
[----:B------:R-:W-:Y:S08]  /*0240*/  MUFU.COS R6, R6 ;  /* 0x0000000600067308 */ /* 0x000ff00000000000 */
[----:B------:R-:W0:Y:S01]  /*0250*/  MUFU.COS R7, R7 ;  /* 0x0000000700077308 */ /* 0x000e220000000000 */
[----:B-1----:R-:W-:-:S07]  /*0260*/  F2FP.BF16.PACK_AB R10, R11, R10 ;  /* 0x0000000a0b0a723e */ /* 0x002fce00000010ff */
[----:B------:R-:W-:Y:S08]  /*0270*/  MUFU.COS R12, R12 ;  /* 0x0000000c000c7308 */ /* 0x000ff00000000000 */
[----:B------:R-:W1:Y:S01]  /*0280*/  MUFU.COS R13, R13 ;  /* 0x0000000d000d7308 */ /* 0x000e620000000000 */
[----:B0-----:R-:W-:-:S05]  /*0290*/  F2FP.BF16.PACK_AB R9, R7, R6 ;  /* 0x000000060709723e */ /* 0x001fca00000010ff */
[----:B------:R-:W-:Y:S01]  /*02a0*/  STG.E.64 [R2.64], R8 ;  /* 0x0000000802007986 */ /* 0x000fe2000c101b04 */
[----:B-1----:R-:W-:-:S05]  /*02b0*/  F2FP.BF16.PACK_AB R11, R13, R12 ;  /* 0x0000000c0d0b723e */ /* 0x002fca00000010ff */
[----:B------:R-:W-:Y:S01]  /*02c0*/  STG.E.64 [R2.64+0x400], R10 ;  /* 0x0004000a02007986 */ /* 0x000fe2000c101b04 */
[----:B------:R-:W-:Y:S05]  /*02d0*/  EXIT ;  /* 0x000000000000794d */ /* 0x000fea0003800000 */
.L_x_559:
[----:B------:R-:W0:Y:S01]  /*02e0*/  S2R R3, SR_TID.X ;  /* 0x0000000000037919 */ /* 0x000e220000002100 */
[----:B------:R-:W-:Y:S02]  /*02f0*/  PRMT R4, RZ, 0x7610, R4 ;  /* 0x00007610ff047816 */ /* 0x000fe40000000004 */
        /* <DEDUP_REMOVED lines=123> */
.L_x_562:
[----:B------:R-:W-:-:S13]  /*0ab0*/  ISETP.GE.AND P0, PT, R3, R2, PT ;  /* 0x000000020300720c */ /* 0x000fda0003f06270 */
[----:B------:R-:W-:Y:S05]  /*0ac0*/  @P0 BRA `(.L_x_564) ;  /* 0x000000d000000947 */ /* 0x000fea0003800000 */
[----:B0-----:R-:W-:Y:S01]  /*0ad0*/  IMAD.IADD R10, R0, 0x1, R3 ;  /* 0x00000001000a7824 */ /* 0x001fe200078e0203 */
[----:B------:R-:W-:Y:S01]  /*0ae0*/  IADD3 R3, R3, 0x80, RZ ;  /* 0x0000008003037810 */ /* 0x000fe20007ffe0ff */
[----:B------:R-:W-:-:S04]  /*0af0*/  IMAD.MOV.U32 R11, RZ, RZ, 0x2 ;  /* 0x00000002ff0b7424 */ /* 0x000fc800078e00ff */
[----:B------:R-:W-:-:S05]  /*0b00*/  IMAD.WIDE.U32 R10, R10, R11, c[0x0][0x168] ;  /* 0x00005a000a0a7625 */ /* 0x000fca00078e000b */
[----:B------:R0:W-:Y:S02]  /*0b10*/  STG.E.U16 [R10.64], R13 ;  /* 0x0000000d0a007986 */ /* 0x0001e4000c101504 */
.L_x_563:
        /* <DEDUP_REMOVED lines=8> */
.L_x_564:
        /* <DEDUP_REMOVED lines=8> */
.L_x_565:
[----:B------:R-:W-:Y:S05]  /*0c20*/  BSYNC B1 ;  /* 0x0000000000017941 */ /* 0x000fea0003800000 */
.L_x_561:
[----:B------:R-:W-:Y:S02]  /*0c30*/  ISETP.GE.AND P0, PT, R3, R2, PT ;  /* 0x000000020300720c */ /* 0x000fe40003f06270 */
[----:B------:R-:W-:-:S11]  /*0c40*/  PRMT R5, R6, 0x7610, R5 ;  /* 0x0000761006057816 */ /* 0x000fd60000000005 */
[----:B0-----:R-:W-:Y:S01]  /*0c50*/  @!P0 IMAD.IADD R7, R0, 0x1, R3 ;  /* 0x0000000100078824 */ /* 0x001fe200078e0203 */
[----:B------:R-:W-:Y:S01]  /*0c60*/  @!P0 IADD3 R3, R3, 0x80, RZ ;  /* 0x0000008003038810 */ /* 0x000fe20007ffe0ff */
[----:B------:R-:W-:-:S04]  /*0c70*/  @!P0 IMAD.MOV.U32 R8, RZ, RZ, 0x2 ;  /* 0x00000002ff088424 */ /* 0x000fc800078e00ff */
[----:B------:R-:W-:-:S05]  /*0c80*/  @!P0 IMAD.WIDE.U32 R6, R7, R8, c[0x0][0x168] ;  /* 0x00005a0007068625 */ /* 0x000fca00078e0008 */
[----:B------:R0:W-:Y:S02]  /*0c90*/  @!P0 STG.E.U16 [R6.64], R5 ;  /* 0x0000000506008986 */ /* 0x0001e4000c101504 */
.L_x_566:
[----:B------:R-:W-:Y:S05]  /*0ca0*/  BSYNC B0 ;  /* 0x0000000000007941 */ /* 0x000fea0003800000 */
.L_x_560:
        /* <DEDUP_REMOVED lines=8> */
.L_x_567:
        /* <DEDUP_REMOVED lines=13> */
.L_x_2448:


//--------------------- .text._ZN2at6native29vectorized_elementwise_kernelILi8EZZZNS0_15cos_kernel_cudaERNS_18TensorIteratorBaseEENKUlvE0_clEvENKUlvE2_clEvEUlN3c108BFloat16EE_St5arrayIPcLm2EEEEviT0_T1_ --------------------------
	.section	.text._ZN2at6native29vectorized_elementwise_kernelILi8EZZZNS0_15cos_kernel_cudaERNS_18TensorIteratorBaseEENKUlvE0_clEvENKUlvE2_clEvEUlN3c108BFloat16EE_St5arrayIPcLm2EEEEviT0_T1_,"ax",@progbits
	.sectioninfo	@"SHI_REGISTERS=4"
	.align	128
        .global         _ZN2at6native29vectorized_elementwise_kernelILi8EZZZNS0_15cos_kernel_cudaERNS_18TensorIteratorBaseEENKUlvE0_clEvENKUlvE2_clEvEUlN3c108BFloat16EE_St5arrayIPcLm2EEEEviT0_T1_
        .type           _ZN2at6native29vectorized_elementwise_kernelILi8EZZZNS0_15cos_kernel_cudaERNS_18TensorIteratorBaseEENKUlvE0_clEvENKUlvE2_clEvEUlN3c108BFloat16EE_St5arrayIPcLm2EEEEviT0_T1_,@function
        .size           _ZN2at6native29vectorized_elementwise_kernelILi8EZZZNS0_15cos_kernel_cudaERNS_18TensorIteratorBaseEENKUlvE0_clEvENKUlvE2_clEvEUlN3c108BFloat16EE_St5arrayIPcLm2EEEEviT0_T1_,(.L_x_2449 - _ZN2at6native29vectorized_elementwise_kernelILi8EZZZNS0_15cos_kernel_cudaERNS_18TensorIteratorBaseEENKUlvE0_clEvENKUlvE2_clEvEUlN3c108BFloat16EE_St5arrayIPcLm2EEEEviT0_T1_)
        .other          _ZN2at6native29vectorized_elementwise_kernelILi8EZZZNS0_15cos_kernel_cudaERNS_18TensorIteratorBaseEENKUlvE0_clEvENKUlvE2_clEvEUlN3c108BFloat16EE_St5arrayIPcLm2EEEEviT0_T1_,@"STO_CUDA_ENTRY STV_DEFAULT"
_ZN2at6native29vectorized_elementwise_kernelILi8EZZZNS0_15cos_kernel_cudaERNS_18TensorIteratorBaseEENKUlvE0_clEvENKUlvE2_clEvEUlN3c108BFloat16EE_St5arrayIPcLm2EEEEviT0_T1_:
.text._ZN2at6native29vectorized_elementwise_kernelILi8EZZZNS0_15cos_kernel_cudaERNS_18TensorIteratorBaseEENKUlvE0_clEvENKUlvE2_clEvEUlN3c108BFloat16EE_St5arrayIPcLm2EEEEviT0_T1_:
[----:B------:R-:W-:Y:S02]  /*0000*/  MOV R1, c[0x0][0x28] ;  /* 0x00000a0000017a02 */ /* 0x000fe40000000f00 */
[----:B------:R-:W-:Y:S05]  /*0010*/  EXIT ;  /* 0x000000000000794d */ /* 0x000fea0003800000 */
.L_x_568:
        /* <DEDUP_REMOVED lines=14> */
.L_x_2449:


//--------------------- .text._ZN2at6native18elementwise_kernelILi128ELi4EZNS0_15gpu_kernel_implIZZZNS0_15cos_kernel_cudaERNS_18TensorIteratorBaseEENKUlvE0_clEvENKUlvE1_clEvEUlN3c104HalfEE_EEvS4_RKT_EUliE_EEviT1_ --------------------------
	.section	.text._ZN2at6native18elementwise_kernelILi128ELi4EZNS0_15gpu_kernel_implIZZZNS0_15cos_kernel_cudaERNS_18TensorIteratorBaseEENKUlvE0_clEvENKUlvE1_clEvEUlN3c104HalfEE_EEvS4_RKT_EUliE_EEviT1_,"ax",@progbits
	.sectioninfo	@"SHI_REGISTERS=26"
	.align	128
        .global         _ZN2at6native18elementwise_kernelILi128ELi4EZNS0_15gpu_kernel_implIZZZNS0_15cos_kernel_cudaERNS_18TensorIteratorBaseEENKUlvE0_clEvENKUlvE1_clEvEUlN3c104HalfEE_EEvS4_RKT_EUliE_EEviT1_
        .type           _ZN2at6native18elementwise_kernelILi128ELi4EZNS0_15gpu_kernel_implIZZZNS0_15cos_kernel_cudaERNS_18TensorIteratorBaseEENKUlvE0_clEvENKUlvE1_clEvEUlN3c104HalfEE_EEvS4_RKT_EUliE_EEviT1_,@function
        .size           _ZN2at6native18elementwise_kernelILi128ELi4EZNS0_15gpu_kernel_implIZZZNS0_15cos_kernel_cudaERNS_18TensorIteratorBaseEENKUlvE0_clEvENKUlvE1_clEvEUlN3c104HalfEE_EEvS4_RKT_EUliE_EEviT1_,(.L_x_2450 - _ZN2at6native18elementwise_kernelILi128ELi4EZNS0_15gpu_kernel_implIZZZNS0_15cos_kernel_cudaERNS_18TensorIteratorBaseEENKUlvE0_clEvENKUlvE1_clEvEUlN3c104HalfEE_EEvS4_RKT_EUliE_EEviT1_)
        .other          _ZN2at6native18elementwise_kernelILi128ELi4EZNS0_15gpu_kernel_implIZZZNS0_15cos_kernel_cudaERNS_18TensorIteratorBaseEENKUlvE0_clEvENKUlvE1_clEvEUlN3c104HalfEE_EEvS4_RKT_EUliE_EEviT1_,@"STO_CUDA_ENTRY STV_DEFAULT"
_ZN2at6native18elementwise_kernelILi128ELi4EZNS0_15gpu_kernel_implIZZZNS0_15cos_kernel_cudaERNS_18TensorIteratorBaseEENKUlvE0_clEvENKUlvE1_clEvEUlN3c104HalfEE_EEvS4_RKT_EUliE_EEviT1_:
.text._ZN2at6native18elementwise_kernelILi128ELi4EZNS0_15gpu_kernel_implIZZZNS0_15cos_kernel_cudaERNS_18TensorIteratorBaseEENKUlvE0_clEvENKUlvE1_clEvEUlN3c104HalfEE_EEvS4_RKT_EUliE_EEviT1_:
        /* <DEDUP_REMOVED lines=236> */
.L_x_571:
        /* <DEDUP_REMOVED lines=18> */
[----:B0-----:R-:W-:Y:S01]  /*0fe0*/  F2FP.PACK_AB R0, RZ, R0 ;  /* 0x00000000ff00723e */ /* 0x001fe200000000ff */
[----:B------:R-:W-:Y:S05]  /*0ff0*/  BRA `(.L_x_577) ;  /* 0x00000e5000007947 */ /* 0x000fea0003800000 */
.L_x_575:
[----:B------:R-:W2:Y:S02]  /*1000*/  LDG.E.U8 R2, [R2.64] ;  /* 0x0000002402027981 */ /* 0x000ea4000c1e1100 */
[----:B--2---:R-:W0:Y:S02]  /*1010*/  I2F.U16 R0, R2 ;  /* 0x0000000200007306 */ /* 0x004e240000101000 */
[----:B0-----:R-:W-:Y:S01]  /*1020*/  F2FP.PACK_AB R0, RZ, R0 ;  /* 0x00000000ff00723e */ /* 0x001fe200000000ff */
[----:B------:R-:W-:Y:S05]  /*1030*/  BRA `(.L_x_577) ;  /* 0x00000e1000007947 */ /* 0x000fea0003800000 */
.L_x_574:
        /* <DEDUP_REMOVED lines=8> */
[----:B0-----:R-:W-:Y:S01]  /*10c0*/  F2FP.PACK_AB R0, RZ, R0 ;  /* 0x00000000ff00723e */ /* 0x001fe200000000ff */
[----:B------:R-:W-:Y:S05]  /*10d0*/  BRA `(.L_x_577) ;  /* 0x00000d7000007947 */ /* 0x000fea0003800000 */
.L_x_579:
[----:B------:R-:W2:Y:S02]  /*10e0*/  LDG.E R2, [R2.64] ;  /* 0x0000002402027981 */ /* 0x000ea4000c1e1900 */
[----:B--2---:R-:W0:Y:S02]  /*10f0*/  I2F R0, R2 ;  /* 0x0000000200007306 */ /* 0x004e240000201400 */
[----:B0-----:R-:W-:Y:S01]  /*1100*/  F2FP.PACK_AB R0, RZ, R0 ;  /* 0x00000000ff00723e */ /* 0x001fe200000000ff */
[----:B------:R-:W-:Y:S05]  /*1110*/  BRA `(.L_x_577) ;  /* 0x00000d3000007947 */ /* 0x000fea0003800000 */
.L_x_578:
[----:B------:R-:W2:Y:S02]  /*1120*/  LDG.E.U16 R2, [R2.64] ;  /* 0x0000002402027981 */ /* 0x000ea4000c1e1500 */
[----:B--2---:R-:W0:Y:S02]  /*1130*/  I2F.S16 R0, R2 ;  /* 0x0000000200007306 */ /* 0x004e240000101400 */
[----:B0-----:R-:W-:Y:S01]  /*1140*/  F2FP.PACK_AB R0, RZ, R0 ;  /* 0x00000000ff00723e */ /* 0x001fe200000000ff */
[----:B------:R-:W-:Y:S05]  /*1150*/  BRA `(.L_x_577) ;  /* 0x00000cf000007947 */ /* 0x000fea0003800000 */
.L_x_573:
[----:B------:R-:W-:-:S13]  /*1160*/  ISETP.GT.AND P0, PT, R4, 0x6, PT ;  /* 0x000000060400780c */ /* 0x000fda0003f04270 */
[----:B------:R-:W-:Y:S05]  /*1170*/  @P0 BRA `(.L_x_580) ;  /* 0x0000009000000947 */ /* 0x000fea0003800000 */
[----:B------:R-:W-:-:S13]  /*1180*/  ISETP.NE.AND P0, PT, R4, 0x5, PT ;  /* 0x000000050400780c */ /* 0x000fda0003f05270 */
[----:B------:R-:W-:Y:S05]  /*1190*/  @!P0 BRA `(.L_x_581) ;  /* 0x0000005000008947 */ /* 0x000fea0003800000 */
[----:B------:R-:W-:-:S13]  /*11a0*/  ISETP.NE.AND P0, PT, R4, 0x6, PT ;  /* 0x000000060400780c */ /* 0x000fda0003f05270 */
[----:B------:R-:W-:Y:S05]  /*11b0*/  @P0 BRA `(.L_x_576) ;  /* 0x00000ad000000947 */ /* 0x000fea0003800000 */
[----:B------:R-:W2:Y:S02]  /*11c0*/  LDG.E R2, [R2.64] ;  /* 0x0000002402027981 */ /* 0x000ea4000c1e1900 */
[----:B--2---:R-:W-:Y:S01]  /*11d0*/  F2FP.PACK_AB R0, RZ, R2 ;  /* 0x00000002ff00723e */ /* 0x004fe200000000ff */
[----:B------:R-:W-:Y:S05]  /*11e0*/  BRA `(.L_x_577) ;  /* 0x00000c6000007947 */ /* 0x000fea0003800000 */
.L_x_581:
[----:B------:R0:W5:Y:S01]  /*11f0*/  LDG.E.U16 R0, [R2.64] ;  /* 0x0000002402007981 */ /* 0x000162000c1e1500 */
[----:B------:R-:W-:Y:S05]  /*1200*/  BRA `(.L_x_577) ;  /* 0x00000c4000007947 */ /* 0x000fea0003800000 */
.L_x_580:
[----:B------:R-:W-:-:S13]  /*1210*/  ISETP.NE.AND P0, PT, R4, 0x7, PT ;  /* 0x000000070400780c */ /* 0x000fda0003f05270 */
[----:B------:R-:W-:Y:S05]  /*1220*/  @!P0 BRA `(.L_x_582) ;  /* 0x0000009000008947 */ /* 0x000fea0003800000 */
[----:B------:R-:W-:-:S13]  /*1230*/  ISETP.NE.AND P0, PT, R4, 0x8, PT ;  /* 0x000000080400780c */ /* 0x000fda0003f05270 */
[----:B------:R-:W-:Y:S05]  /*1240*/  @!P0 BRA `(.L_x_583) ;  /* 0x0000005000008947 */ /* 0x000fea0003800000 */
[----:B------:R-:W-:-:S13]  /*1250*/  ISETP.NE.AND P0, PT, R4, 0x9, PT ;  /* 0x000000090400780c */ /* 0x000fda0003f05270 */
[----:B------:R-:W-:Y:S05]  /*1260*/  @P0 BRA `(.L_x_576) ;  /* 0x00000a2000000947 */ /* 0x000fea0003800000 */
[----:B------:R-:W2:Y:S02]  /*1270*/  LDG.E R2, [R2.64] ;  /* 0x0000002402027981 */ /* 0x000ea4000c1e1900 */
[----:B--2---:R-:W-:Y:S01]  /*1280*/  F2FP.PACK_AB R0, RZ, R2 ;  /* 0x00000002ff00723e */ /* 0x004fe200000000ff */
[----:B------:R-:W-:Y:S05]  /*1290*/  BRA `(.L_x_577) ;  /* 0x00000bb000007947 */ /* 0x000fea0003800000 */
.L_x_583:
[----:B------:R0:W5:Y:S01]  /*12a0*/  LDG.E.U16 R0, [R2.64] ;  /* 0x0000002402007981 */ /* 0x000162000c1e1500 */
[----:B------:R-:W-:Y:S05]  /*12b0*/  BRA `(.L_x_577) ;  /* 0x00000b9000007947 */ /* 0x000fea0003800000 */
.L_x_582:
[----:B------:R-:W2:Y:S02]  /*12c0*/  LDG.E.64 R2, [R2.64] ;  /* 0x0000002402027981 */ /* 0x000ea4000c1e1b00 */
[----:B--2---:R-:W0:Y:S01]  /*12d0*/  F2F.F32.F64 R0, R2 ;  /* 0x0000000200007310 */ /* 0x004e220000301000 */
[----:B------:R-:W0:-:S14]  /*12e0*/  DSETP.GEU.AND P0, PT, |R2|, c[0x2][0x0], PT ;  /* 0x008000000200762a */ /* 0x000e1c0003f0e200 */
[----:B0-----:R-:W-:-:S05]  /*12f0*/  @!P0 FMUL R0, R0, 1.175494350822287508e-38 ;  /* 0x0080000000008820 */ /* 0x001fca0000400000 */
[----:B------:R-:W-:Y:S01]  /*1300*/  F2FP.PACK_AB R0, RZ, R0 ;  /* 0x00000000ff00723e */ /* 0x000fe200000000ff */
[----:B------:R-:W-:Y:S05]  /*1310*/  BRA `(.L_x_577) ;  /* 0x00000b3000007947 */ /* 0x000fea0003800000 */
.L_x_572:
        /* <DEDUP_REMOVED lines=11> */
[----:B------:R-:W-:Y:S01]  /*13d0*/  F2FP.PACK_AB R0, RZ, R0 ;  /* 0x00000000ff00723e */ /* 0x000fe200000000ff */
[----:B------:R-:W-:Y:S05]  /*13e0*/  BRA `(.L_x_577) ;  /* 0x00000a6000007947 */ /* 0x000fea0003800000 */
.L_x_586:
[----:B------:R-:W2:Y:S02]  /*13f0*/  LDG.E.64 R2, [R2.64] ;  /* 0x0000002402027981 */ /* 0x000ea4000c1e1b00 */
[----:B--2---:R-:W0:Y:S01]  /*1400*/  F2F.F32.F64 R0, R2 ;  /* 0x0000000200007310 */ /* 0x004e220000301000 */
[----:B------:R-:W0:-:S14]  /*1410*/  DSETP.GEU.AND P0, PT, |R2|, c[0x2][0x0], PT ;  /* 0x008000000200762a */ /* 0x000e1c0003f0e200 */
[----:B0-----:R-:W-:-:S05]  /*1420*/  @!P0 FMUL R0, R0, 1.175494350822287508e-38 ;  /* 0x0080000000008820 */ /* 0x001fca0000400000 */
[----:B------:R-:W-:Y:S01]  /*1430*/  F2FP.PACK_AB R0, RZ, R0 ;  /* 0x00000000ff00723e */ /* 0x000fe200000000ff */
[----:B------:R-:W-:Y:S05]  /*1440*/  BRA `(.L_x_577) ;  /* 0x00000a0000007947 */ /* 0x000fea0003800000 */
.L_x_585:
        /* <DEDUP_REMOVED lines=25> */
[----:B------:R-:W-:-:S04]  /*15e0*/  F2FP.PACK_AB R5, RZ, R5 ;  /* 0x00000005ff05723e */ /* 0x000fc800000000ff */
[----:B------:R-:W-:Y:S01]  /*15f0*/  PRMT R0, R5, 0x7610, R0 ;  /* 0x0000761005007816 */ /* 0x000fe20000000000 */
[----:B------:R-:W-:Y:S05]  /*1600*/  BRA `(.L_x_577) ;  /* 0x0000084000007947 */ /* 0x000fea0003800000 */
.L_x_588:
        /* <DEDUP_REMOVED lines=12> */
[----:B------:R-:W-:-:S04]  /*16d0*/  F2FP.PACK_AB R4, RZ, R4 ;  /* 0x00000004ff04723e */ /* 0x000fc800000000ff */
[----:B------:R-:W-:Y:S01]  /*16e0*/  PRMT R0, R4, 0x7610, R0 ;  /* 0x0000761004007816 */ /* 0x000fe20000000000 */
[----:B------:R-:W-:Y:S05]  /*16f0*/  BRA `(.L_x_577) ;  /* 0x0000075000007947 */ /* 0x000fea0003800000 */
.L_x_587:
[----:B------:R-:W2:Y:S02]  /*1700*/  LDG.E.U16 R0, [R2.64] ;  /* 0x0000002402007981 */ /* 0x000ea4000c1e1500 */
[----:B--2---:R-:W-:-:S04]  /*1710*/  PRMT R0, RZ, 0x5410, R0 ;  /* 0x00005410ff007816 */ /* 0x004fc80000000000 */
[----:B------:R-:W-:Y:S01]  /*1720*/  F2FP.PACK_AB R0, RZ, R0 ;  /* 0x00000000ff00723e */ /* 0x000fe200000000ff */
[----:B------:R-:W-:Y:S05]  /*1730*/  BRA `(.L_x_577) ;  /* 0x0000071000007947 */ /* 0x000fea0003800000 */
.L_x_584:
        /* <DEDUP_REMOVED lines=10> */
[----:B0-----:R-:W-:Y:S01]  /*17e0*/  F2FP.PACK_AB R0, RZ, R0 ;  /* 0x00000000ff00723e */ /* 0x001fe200000000ff */
[----:B------:R-:W-:Y:S05]  /*17f0*/  BRA `(.L_x_577) ;  /* 0x0000065000007947 */ /* 0x000fea0003800000 */
.L_x_591:
        /* <DEDUP_REMOVED lines=21> */
.L_x_595:
[----:B------:R-:W-:Y:S05]  /*1950*/  BSYNC B1 ;  /* 0x0000000000017941 */ /* 0x000fea0003800000 */
.L_x_594:
[----:B------:R-:W-:Y:S01]  /*1960*/  LEA R3, R0, 0x3b800000, 0x17 ;  /* 0x3b80000000037811 */ /* 0x000fe200078eb8ff */
[----:B------:R-:W-:-:S05]  /*1970*/  IMAD.SHL.U32 R0, R2, 0x100000, RZ ;  /* 0x0010000002007824 */ /* 0x000fca00078e00ff */
[----:B------:R-:W-:Y:S02]  /*1980*/  LOP3.LUT R0, R3, R0, R4, 0xfe, !PT ;  /* 0x0000000003007212 */ /* 0x000fe400078efe04 */
.L_x_593:
[----:B------:R-:W-:Y:S05]  /*1990*/  BSYNC B0 ;  /* 0x0000000000007941 */ /* 0x000fea0003800000 */
.L_x_592:
[----:B------:R-:W-:Y:S01]  /*19a0*/  F2FP.PACK_AB R0, RZ, R0 ;  /* 0x00000000ff00723e */ /* 0x000fe200000000ff */
[----:B------:R-:W-:Y:S05]  /*19b0*/  BRA `(.L_x_577) ;  /* 0x0000049000007947 */ /* 0x000fea0003800000 */
.L_x_590:
        /* <DEDUP_REMOVED lines=21> */
.L_x_599:
[----:B------:R-:W-:Y:S05]  /*1b10*/  BSYNC B1 ;  /* 0x0000000000017941 */ /* 0x000fea0003800000 */
.L_x_598:
[----:B------:R-:W-:Y:S01]  /*1b20*/  LEA R3, R0, 0x37800000, 0x17 ;  /* 0x3780000000037811 */ /* 0x000fe200078eb8ff */
[----:B------:R-:W-:-:S05]  /*1b30*/  IMAD.SHL.U32 R0, R2, 0x200000, RZ ;  /* 0x0020000002007824 */ /* 0x000fca00078e00ff */
[----:B------:R-:W-:Y:S02]  /*1b40*/  LOP3.LUT R0, R3, R0, R4, 0xfe, !PT ;  /* 0x0000000003007212 */ /* 0x000fe400078efe04 */
.L_x_597:
[----:B------:R-:W-:Y:S05]  /*1b50*/  BSYNC B0 ;  /* 0x0000000000007941 */ /* 0x000fea0003800000 */
.L_x_596:
[----:B------:R-:W-:Y:S01]  /*1b60*/  F2FP.PACK_AB R0, RZ, R0 ;  /* 0x00000000ff00723e */ /* 0x000fe200000000ff */
[----:B------:R-:W-:Y:S05]  /*1b70*/  BRA `(.L_x_577) ;  /* 0x000002d000007947 */ /* 0x000fea0003800000 */
.L_x_589:
        /* <DEDUP_REMOVED lines=14> */
.L_x_603:
[----:B------:R-:W-:Y:S05]  /*1c60*/  BSYNC B0 ;  /* 0x0000000000007941 */ /* 0x000fea0003800000 */
.L_x_602:
[----:B------:R-:W-:Y:S01]  /*1c70*/  F2FP.PACK_AB R0, RZ, R0 ;  /* 0x00000000ff00723e */ /* 0x000fe200000000ff */
[----:B------:R-:W-:Y:S05]  /*1c80*/  BRA `(.L_x_577) ;  /* 0x000001c000007947 */ /* 0x000fea0003800000 */
.L_x_576:
        /* <DEDUP_REMOVED lines=21> */
.L_x_601:
[----:B------:R-:W2:Y:S02]  /*1de0*/  LDG.E.64 R2, [R2.64] ;  /* 0x0000002402027981 */ /* 0x000ea4000c1e1b00 */
[----:B--2---:R-:W0:Y:S02]  /*1df0*/  I2F.U64 R0, R2 ;  /* 0x0000000200007312 */ /* 0x004e240000301000 */
[----:B0-----:R-:W-:Y:S01]  /*1e00*/  F2FP.PACK_AB R0, RZ, R0 ;  /* 0x00000000ff00723e */ /* 0x001fe200000000ff */
[----:B------:R-:W-:Y:S05]  /*1e10*/  BRA `(.L_x_577) ;  /* 0x0000003000007947 */ /* 0x000fea0003800000 */
.L_x_600:
[----:B------:R-:W2:Y:S02]  /*1e20*/  LDG.E R2, [R2.64] ;  /* 0x0000002402027981 */ /* 0x000ea4000c1e1900 */
[----:B--2---:R-:W0:Y:S02]  /*1e30*/  I2F.U32 R0, R2 ;  /* 0x0000000200007306 */ /* 0x004e240000201000 */
[----:B0-----:R-:W-:-:S06]  /*1e40*/  F2FP.PACK_AB R0, RZ, R0 ;  /* 0x00000000ff00723e */ /* 0x001fcc00000000ff */
.L_x_577:
[----:B------:R-:W1:Y:S01]  /*1e50*/  LDC.U8 R4, c[0x0][0x371] ;  /* 0x0000dc40ff047b82 */ /* 0x000e620000000000 */
[----:B-----5:R-:W-:-:S05]  /*1e60*/  HADD2.F32 R0, -RZ, R0.H0_H0 ;  /* 0x20000000ff007230 */ /* 0x020fca0000004100 */
[----:B------:R-:W-:-:S06]  /*1e70*/  FMUL.RZ R0, R0, 0.15915493667125701904 ;  /* 0x3e22f98300007820 */ /* 0x000fcc000040c000 */
[----:B------:R-:W2:Y:S01]  /*1e80*/  MUFU.COS R0, R0 ;  /* 0x0000000000007308 */ /* 0x000ea20000000000 */
[----:B01----:R-:W-:-:S04]  /*1e90*/  PRMT R2, R4, 0x9910, RZ ;  /* 0x0000991004027816 */ /* 0x003fc800000000ff */
[----:B------:R-:W-:Y:S02]  /*1ea0*/  ISETP.GT.AND P0, PT, R2, 0x9, PT ;  /* 0x000000090200780c */ /* 0x000fe40003f04270 */
[----:B--2---:R-:W-:-:S11]  /*1eb0*/  F2FP.PACK_AB R3, RZ, R0 ;  /* 0x00000000ff03723e */ /* 0x004fd600000000ff */
        /* <DEDUP_REMOVED lines=9> */
[----:B------:R-:W-:-:S04]  /*1f50*/  HADD2.F32 R0, -RZ, R3.H0_H0 ;  /* 0x20000003ff007230 */ /* 0x000fc80000004100 */
[----:B------:R-:W0:Y:S02]  /*1f60*/  F2I.FTZ.TRUNC.NTZ R3, R0 ;  /* 0x0000000000037305 */ /* 0x000e24000021f100 */
[----:B0-----:R0:W-:Y:S01]  /*1f70*/  STG.E.U8 [R16.64], R3 ;  /* 0x0000000310007986 */ /* 0x0011e2000c101124 */
[----:B------:R-:W-:Y:S05]  /*1f80*/  BRA `(.L_x_609) ;  /* 0x00000e8000007947 */ /* 0x000fea0003800000 */
.L_x_607:
[----:B------:R-:W-:-:S06]  /*1f90*/  HADD2.F32 R3, -RZ, R3.H0_H0 ;  /* 0x20000003ff037230 */ /* 0x000fcc0000004100 */
[----:B------:R-:W0:Y:S02]  /*1fa0*/  F2I.S64.TRUNC R2, R3 ;  /* 0x0000000300027311 */ /* 0x000e24000020d900 */
[----:B0-----:R0:W-:Y:S01]  /*1fb0*/  STG.E.U8 [R16.64], R2 ;  /* 0x0000000210007986 */ /* 0x0011e2000c101124 */
[----:B------:R-:W-:Y:S05]  /*1fc0*/  BRA `(.L_x_609) ;  /* 0x00000e4000007947 */ /* 0x000fea0003800000 */
.L_x_606:
[----:B------:R-:W-:-:S13]  /*1fd0*/  ISETP.NE.AND P0, PT, R2, 0x2, PT ;  /* 0x000000020200780c */ /* 0x000fda0003f05270 */
[----:B------:R-:W-:Y:S05]  /*1fe0*/  @!P0 BRA `(.L_x_610) ;  /* 0x000000c000008947 */ /* 0x000fea0003800000 */
[----:B------:R-:W-:-:S13]  /*1ff0*/  ISETP.NE.AND P0, PT, R2, 0x3, PT ;  /* 0x000000030200780c */ /* 0x000fda0003f05270 */
[----:B------:R-:W-:Y:S05]  /*2000*/  @!P0 BRA `(.L_x_611) ;  /* 0x0000006000008947 */ /* 0x000fea0003800000 */
[----:B------:R-:W-:-:S13]  /*2010*/  ISETP.NE.AND P0, PT, R2, 0x4, PT ;  /* 0x000000040200780c */ /* 0x000fda0003f05270 */
[----:B------:R-:W-:Y:S05]  /*2020*/  @P0 BRA `(.L_x_608) ;  /* 0x00000c3000000947 */ /* 0x000fea0003800000 */
[----:B------:R-:W-:-:S06]  /*2030*/  HADD2.F32 R3, -RZ, R3.H0_H0 ;  /* 0x20000003ff037230 */ /* 0x000fcc0000004100 */
[----:B------:R-:W0:Y:S02]  /*2040*/  F2I.S64.TRUNC R2, R3 ;  /* 0x0000000300027311 */ /* 0x000e24000020d900 */
[----:B0-----:R0:W-:Y:S01]  /*2050*/  STG.E.64 [R16.64], R2 ;  /* 0x0000000210007986 */ /* 0x0011e2000c101b24 */
[----:B------:R-:W-:Y:S05]  /*2060*/  BRA `(.L_x_609) ;  /* 0x00000da000007947 */ /* 0x000fea0003800000 */
.L_x_611:
[----:B------:R-:W-:-:S06]  /*2070*/  HADD2.F32 R3, -RZ, R3.H0_H0 ;  /* 0x20000003ff037230 */ /* 0x000fcc0000004100 */
[----:B------:R-:W0:Y:S02]  /*2080*/  F2I.FTZ.TRUNC.NTZ R3, R3 ;  /* 0x0000000300037305 */ /* 0x000e24000021f100 */
[----:B0-----:R0:W-:Y:S01]  /*2090*/  STG.E [R16.64], R3 ;  /* 0x0000000310007986 */ /* 0x0011e2000c101924 */
[----:B------:R-:W-:Y:S05]  /*20a0*/  BRA `(.L_x_609) ;  /* 0x00000d6000007947 */ /* 0x000fea0003800000 */
.L_x_610:
[----:B------:R-:W-:-:S06]  /*20b0*/  HADD2.F32 R3, -RZ, R3.H0_H0 ;  /* 0x20000003ff037230 */ /* 0x000fcc0000004100 */
[----:B------:R-:W0:Y:S02]  /*20c0*/  F2I.FTZ.TRUNC.NTZ R3, R3 ;  /* 0x0000000300037305 */ /* 0x000e24000021f100 */
[----:B0-----:R0:W-:Y:S01]  /*20d0*/  STG.E.U16 [R16.64], R3 ;  /* 0x0000000310007986 */ /* 0x0011e2000c101524 */
[----:B------:R-:W-:Y:S05]  /*20e0*/  BRA `(.L_x_609) ;  /* 0x00000d2000007947 */ /* 0x000fea0003800000 */
.L_x_605:
[----:B------:R-:W-:-:S13]  /*20f0*/  ISETP.GT.AND P0, PT, R2, 0x6, PT ;  /* 0x000000060200780c */ /* 0x000fda0003f04270 */
[----:B------:R-:W-:Y:S05]  /*2100*/  @P0 BRA `(.L_x_612) ;  /* 0x0000009000000947 */ /* 0x000fea0003800000 */
[----:B------:R-:W-:-:S13]  /*2110*/  ISETP.NE.AND P0, PT, R2, 0x5, PT ;  /* 0x000000050200780c */ /* 0x000fda0003f05270 */
[----:B------:R-:W-:Y:S05]  /*2120*/  @!P0 BRA `(.L_x_613) ;  /* 0x0000005000008947 */ /* 0x000fea0003800000 */
[----:B------:R-:W-:-:S13]  /*2130*/  ISETP.NE.AND P0, PT, R2, 0x6, PT ;  /* 0x000000060200780c */ /* 0x000fda0003f05270 */
[----:B------:R-:W-:Y:S05]  /*2140*/  @P0 BRA `(.L_x_608) ;  /* 0x00000b1000000947 */ /* 0x000fea0003800000 */
[----:B------:R-:W-:-:S05]  /*2150*/  HADD2.F32 R3, -RZ, R3.H0_H0 ;  /* 0x20000003ff037230 */ /* 0x000fca0000004100 */
[----:B------:R0:W-:Y:S01]  /*2160*/  STG.E [R16.64], R3 ;  /* 0x0000000310007986 */ /* 0x0001e2000c101924 */
[----:B------:R-:W-:Y:S05]  /*2170*/  BRA `(.L_x_609) ;  /* 0x00000c9000007947 */ /* 0x000fea0003800000 */
.L_x_613:
[----:B------:R0:W-:Y:S01]  /*2180*/  STG.E.U16 [R16.64], R3 ;  /* 0x0000000310007986 */ /* 0x0001e2000c101524 */
[----:B------:R-:W-:Y:S05]  /*2190*/  BRA `(.L_x_609) ;  /* 0x00000c7000007947 */ /* 0x000fea0003800000 */
.L_x_612:
[----:B------:R-:W-:-:S13]  /*21a0*/  ISETP.NE.AND P0, PT, R2, 0x7, PT ;  /* 0x000000070200780c */ /* 0x000fda0003f05270 */
[----:B------:R-:W-:Y:S05]  /*21b0*/  @!P0 BRA `(.L_x_614) ;  /* 0x000000d000008947 */ /* 0x000fea0003800000 */
[----:B------:R-:W-:-:S13]  /*21c0*/  ISETP.NE.AND P0, PT, R2, 0x8, PT ;  /* 0x000000080200780c */ /* 0x000fda0003f05270 */
[----:B------:R-:W-:Y:S05]  /*21d0*/  @!P0 BRA `(.L_x_615) ;  /* 0x0000006000008947 */ /* 0x000fea0003800000 */
[----:B------:R-:W-:-:S13]  /*21e0*/  ISETP.NE.AND P0, PT, R2, 0x9, PT ;  /* 0x000000090200780c */ /* 0x000fda0003f05270 */
[----:B------:R-:W-:Y:S05]  /*21f0*/  @P0 BRA `(.L_x_608) ;  /* 0x00000a6000000947 */ /* 0x000fea0003800000 */
[----:B------:R-:W-:Y:S01]  /*2200*/  HADD2.F32 R2, -RZ, R3.H0_H0 ;  /* 0x20000003ff027230 */ /* 0x000fe20000004100 */
[----:B------:R-:W-:-:S05]  /*2210*/  IMAD.MOV.U32 R3, RZ, RZ, RZ ;  /* 0x000000ffff037224 */ /* 0x000fca00078e00ff */
[----:B------:R0:W-:Y:S01]  /*2220*/  STG.E.64 [R16.64], R2 ;  /* 0x0000000210007986 */ /* 0x0001e2000c101b24 */
[----:B------:R-:W-:Y:S05]  /*2230*/  BRA `(.L_x_609) ;  /* 0x00000bd000007947 */ /* 0x000fea0003800000 */
.L_x_615:
[----:B------:R-:W-:-:S05]  /*2240*/  HADD2.F32 R0, -RZ, R3.H0_H0 ;  /* 0x20000003ff007230 */ /* 0x000fca0000004100 */
[----:B------:R-:W-:-:S04]  /*2250*/  F2FP.PACK_AB R0, RZ, R0 ;  /* 0x00000000ff00723e */ /* 0x000fc800000000ff */
[----:B------:R-:W-:-:S05]  /*2260*/  PRMT R0, R0, 0x5410, RZ ;  /* 0x0000541000007816 */ /* 0x000fca00000000ff */
[----:B------:R0:W-:Y:S01]  /*2270*/  STG.E [R16.64], R0 ;  /* 0x0000000010007986 */ /* 0x0001e2000c101924 */
[----:B------:R-:W-:Y:S05]  /*2280*/  BRA `(.L_x_609) ;  /* 0x00000b8000007947 */ /* 0x000fea0003800000 */
.L_x_614:
[----:B------:R-:W-:-:S05]  /*2290*/  HADD2.F32 R2, -RZ, R3.H0_H0 ;  /* 0x20000003ff027230 */ /* 0x000fca0000004100 */
[----:B------:R-:W-:-:S06]  /*22a0*/  FMUL.FTZ R2, R2, 1 ;  /* 0x3f80000002027820 */ /* 0x000fcc0000410000 */
[----:B------:R-:W0:Y:S02]  /*22b0*/  F2F.F64.F32 R2, R2 ;  /* 0x0000000200027310 */ /* 0x000e240000201800 */
[----:B0-----:R0:W-:Y:S01]  /*22c0*/  STG.E.64 [R16.64], R2 ;  /* 0x0000000210007986 */ /* 0x0011e2000c101b24 */
[----:B------:R-:W-:Y:S05]  /*22d0*/  BRA `(.L_x_609) ;  /* 0x00000b3000007947 */ /* 0x000fea0003800000 */
.L_x_604:
        /* <DEDUP_REMOVED lines=8> */
[----:B------:R-:W-:-:S05]  /*2360*/  HADD2.F32 R3, -RZ, R3.H0_H0 ;  /* 0x20000003ff037230 */ /* 0x000fca0000004100 */
[----:B------:R-:W-:-:S04]  /*2370*/  FSETP.NEU.FTZ.AND P0, PT, R3, RZ, PT ;  /* 0x000000ff0300720b */ /* 0x000fc80003f1d000 */
[----:B------:R-:W-:-:S05]  /*2380*/  SEL R3, RZ, 0x1, !P0 ;  /* 0x00000001ff037807 */ /* 0x000fca0004000000 */
[----:B------:R0:W-:Y:S01]  /*2390*/  STG.E.U8 [R16.64], R3 ;  /* 0x0000000310007986 */ /* 0x0001e2000c101124 */
[----:B------:R-:W-:Y:S05]  /*23a0*/  BRA `(.L_x_609) ;  /* 0x00000a6000007947 */ /* 0x000fea0003800000 */
.L_x_618:
[----:B------:R-:W-:Y:S01]  /*23b0*/  HADD2.F32 R3, -RZ, R3.H0_H0 ;  /* 0x20000003ff037230 */ /* 0x000fe20000004100 */
[----:B------:R-:W-:-:S04]  /*23c0*/  CS2R R6, SRZ ;  /* 0x0000000000067805 */ /* 0x000fc8000001ff00 */
[----:B------:R-:W-:-:S04]  /*23d0*/  FMUL.FTZ R3, R3, 1 ;  /* 0x3f80000003037820 */ /* 0x000fc80000410000 */
[----:B------:R-:W0:Y:S02]  /*23e0*/  F2F.F64.F32 R4, R3 ;  /* 0x0000000300047310 */ /* 0x000e240000201800 */
[----:B0-----:R0:W-:Y:S01]  /*23f0*/  STG.E.128 [R16.64], R4 ;  /* 0x0000000410007986 */ /* 0x0011e2000c101d24 */
[----:B------:R-:W-:Y:S05]  /*2400*/  BRA `(.L_x_609) ;  /* 0x00000a0000007947 */ /* 0x000fea0003800000 */
.L_x_617:
[----:B------:R-:W-:-:S13]  /*2410*/  ISETP.NE.AND P0, PT, R2, 0xf, PT ;  /* 0x0000000f0200780c */ /* 0x000fda0003f05270 */
[----:B------:R-:W-:Y:S05]  /*2420*/  @!P0 BRA `(.L_x_619) ;  /* 0x000002d000008947 */ /* 0x000fea0003800000 */
[----:B------:R-:W-:-:S13]  /*2430*/  ISETP.NE.AND P0, PT, R2, 0x17, PT ;  /* 0x000000170200780c */ /* 0x000fda0003f05270 */
[----:B------:R-:W-:Y:S05]  /*2440*/  @!P0 BRA `(.L_x_620) ;  /* 0x0000015000008947 */ /* 0x000fea0003800000 */
[----:B------:R-:W-:-:S13]  /*2450*/  ISETP.NE.AND P0, PT, R2, 0x18, PT ;  /* 0x000000180200780c */ /* 0x000fda0003f05270 */
[----:B------:R-:W-:Y:S05]  /*2460*/  @P0 BRA `(.L_x_608) ;  /* 0x000007f000000947 */ /* 0x000fea0003800000 */
[----:B------:R-:W-:Y:S01]  /*2470*/  HADD2.F32 R5, -RZ, R3.H0_H0 ;  /* 0x20000003ff057230 */ /* 0x000fe20000004100 */
[----:B------:R-:W-:Y:S04]  /*2480*/  BSSY B0, `(.L_x_621) ;  /* 0x000000e000007945 */ /* 0x000fe80003800000 */
        /* <DEDUP_REMOVED lines=13> */
.L_x_622:
[----:B------:R-:W-:Y:S05]  /*2560*/  BSYNC B0 ;  /* 0x0000000000007941 */ /* 0x000fea0003800000 */
.L_x_621:
[----:B------:R-:W-:-:S05]  /*2570*/  LOP3.LUT R3, R0, R3, RZ, 0xfc, !PT ;  /* 0x0000000300037212 */ /* 0x000fca00078efcff */
[----:B------:R0:W-:Y:S01]  /*2580*/  STG.E.U8 [R16.64], R3 ;  /* 0x0000000310007986 */ /* 0x0001e2000c101124 */
[----:B------:R-:W-:Y:S05]  /*2590*/  BRA `(.L_x_609) ;  /* 0x0000087000007947 */ /* 0x000fea0003800000 */
.L_x_620:
[----:B------:R-:W-:Y:S01]  /*25a0*/  HADD2.F32 R3, -RZ, R3.H0_H0 ;  /* 0x20000003ff037230 */ /* 0x000fe20000004100 */
[----:B------:R-:W-:Y:S04]  /*25b0*/  BSSY B0, `(.L_x_623) ;  /* 0x000000f000007945 */ /* 0x000fe80003800000 */
        /* <DEDUP_REMOVED lines=11> */
.L_x_624:
[----:B------:R-:W-:Y:S01]  /*2670*/  IMAD.MOV.U32 R0, RZ, RZ, 0x7f ;  /* 0x0000007fff007424 */ /* 0x000fe200078e00ff */
[----:B------:R-:W-:-:S04]  /*2680*/  ISETP.GT.U32.AND P0, PT, R2, 0x7f800000, PT ;  /* 0x7f8000000200780c */ /* 0x000fc80003f04070 */
[----:B------:R-:W-:-:S04]  /*2690*/  SEL R0, R0, 0x7c, P0 ;  /* 0x0000007c00007807 */ /* 0x000fc80000000000 */
.L_x_625:
[----:B------:R-:W-:Y:S05]  /*26a0*/  BSYNC B0 ;  /* 0x0000000000007941 */ /* 0x000fea0003800000 */
.L_x_623:
[----:B------:R-:W-:-:S04]  /*26b0*/  LOP3.LUT R2, R3, 0x80000000, RZ, 0xc0, !PT ;  /* 0x8000000003027812 */ /* 0x000fc800078ec0ff */
[----:B------:R-:W-:-:S04]  /*26c0*/  SHF.R.U32.HI R3, RZ, 0x18, R2 ;  /* 0x00000018ff037819 */ /* 0x000fc80000011602 */
[----:B------:R-:W-:-:S05]  /*26d0*/  LOP3.LUT R3, R0, R3, RZ, 0xfc, !PT ;  /* 0x0000000300037212 */ /* 0x000fca00078efcff */
[----:B------:R0:W-:Y:S01]  /*26e0*/  STG.E.U8 [R16.64], R3 ;  /* 0x0000000310007986 */ /* 0x0001e2000c101124 */
[----:B------:R-:W-:Y:S05]  /*26f0*/  BRA `(.L_x_609) ;  /* 0x0000071000007947 */ /* 0x000fea0003800000 */
.L_x_619:
[----:B------:R-:W-:-:S05]  /*2700*/  HADD2.F32 R0, -RZ, R3.H0_H0 ;  /* 0x20000003ff007230 */ /* 0x000fca0000004100 */
[----:B------:R-:W-:-:S05]  /*2710*/  F2FP.BF16.PACK_AB R0, RZ, R0 ;  /* 0x00000000ff00723e */ /* 0x000fca00000010ff */
[----:B------:R0:W-:Y:S01]  /*2720*/  STG.E.U16 [R16.64], R0 ;  /* 0x0000000010007986 */ /* 0x0001e2000c101524 */
[----:B------:R-:W-:Y:S05]  /*2730*/  BRA `(.L_x_609) ;  /* 0x000006d000007947 */ /* 0x000fea0003800000 */
.L_x_616:
        /* <DEDUP_REMOVED lines=8> */
[----:B------:R-:W-:-:S06]  /*27c0*/  HADD2.F32 R3, -RZ, R3.H0_H0 ;  /* 0x20000003ff037230 */ /* 0x000fcc0000004100 */
[----:B------:R-:W0:Y:S02]  /*27d0*/  F2I.FTZ.U32.TRUNC.NTZ R3, R3 ;  /* 0x0000000300037305 */ /* 0x000e24000021f000 */
[----:B0-----:R0:W-:Y:S01]  /*27e0*/  STG.E.U16 [R16.64], R3 ;  /* 0x0000000310007986 */ /* 0x0011e2000c101524 */
[----:B------:R-:W-:Y:S05]  /*27f0*/  BRA `(.L_x_609) ;  /* 0x0000061000007947 */ /* 0x000fea0003800000 */
.L_x_628:
[----:B------:R-:W-:Y:S01]  /*2800*/  HADD2.F32 R3, -RZ, R3.H0_H0 ;  /* 0x20000003ff037230 */ /* 0x000fe20000004100 */
[----:B------:R-:W-:Y:S01]  /*2810*/  BSSY B0, `(.L_x_629) ;  /* 0x0000014000007945 */ /* 0x000fe20003800000 */
[----:B------:R-:W-:-:S03]  /*2820*/  IMAD.MOV.U32 R8, RZ, RZ, 0x80 ;  /* 0x00000080ff087424 */ /* 0x000fc600078e00ff */
        /* <DEDUP_REMOVED lines=14> */
.L_x_631:
[----:B------:R-:W-:-:S04]  /*2910*/  LOP3.LUT R2, R3, 0x80000000, RZ, 0xc0, !PT ;  /* 0x8000000003027812 */ /* 0x000fc800078ec0ff */
[----:B------:R-:W-:-:S04]  /*2920*/  SHF.R.U32.HI R3, RZ, 0x18, R2 ;  /* 0x00000018ff037819 */ /* 0x000fc80000011602 */
[----:B------:R-:W-:-:S04]  /*2930*/  LOP3.LUT R0, R0, R3, RZ, 0xfc, !PT ;  /* 0x0000000300007212 */ /* 0x000fc800078efcff */
[----:B------:R-:W-:Y:S02]  /*2940*/  PRMT R8, R0, 0x7610, R8 ;  /* 0x0000761000087816 */ /* 0x000fe40000000008 */
.L_x_630:
[----:B------:R-:W-:Y:S05]  /*2950*/  BSYNC B0 ;  /* 0x0000000000007941 */ /* 0x000fea0003800000 */
.L_x_629:
[----:B------:R0:W-:Y:S01]  /*2960*/  STG.E.U8 [R16.64], R8 ;  /* 0x0000000810007986 */ /* 0x0001e2000c101124 */
[----:B------:R-:W-:Y:S05]  /*2970*/  BRA `(.L_x_609) ;  /* 0x0000049000007947 */ /* 0x000fea0003800000 */
.L_x_627:
        /* <DEDUP_REMOVED lines=17> */
.L_x_634:
[----:B------:R-:W-:-:S04]  /*2a90*/  LOP3.LUT R2, R3, 0x80000000, RZ, 0xc0, !PT ;  /* 0x8000000003027812 */ /* 0x000fc800078ec0ff */
[----:B------:R-:W-:-:S04]  /*2aa0*/  SHF.R.U32.HI R3, RZ, 0x18, R2 ;  /* 0x00000018ff037819 */ /* 0x000fc80000011602 */
[----:B------:R-:W-:-:S04]  /*2ab0*/  LOP3.LUT R0, R0, R3, RZ, 0xfc, !PT ;  /* 0x0000000300007212 */ /* 0x000fc800078efcff */
[----:B------:R-:W-:Y:S02]  /*2ac0*/  PRMT R8, R0, 0x7610, R8 ;  /* 0x0000761000087816 */ /* 0x000fe40000000008 */
.L_x_633:
[----:B------:R-:W-:Y:S05]  /*2ad0*/  BSYNC B0 ;  /* 0x0000000000007941 */ /* 0x000fea0003800000 */
.L_x_632:
[----:B------:R0:W-:Y:S01]  /*2ae0*/  STG.E.U8 [R16.64], R8 ;  /* 0x0000000810007986 */ /* 0x0001e2000c101124 */
[----:B------:R-:W-:Y:S05]  /*2af0*/  BRA `(.L_x_609) ;  /* 0x0000031000007947 */ /* 0x000fea0003800000 */
.L_x_626:
[----:B------:R-:W-:-:S13]  /*2b00*/  ISETP.NE.AND P0, PT, R2, 0x1c, PT ;  /* 0x0000001c0200780c */ /* 0x000fda0003f05270 */
[----:B------:R-:W-:Y:S05]  /*2b10*/  @!P0 BRA `(.L_x_635) ;  /* 0x000002c000008947 */ /* 0x000fea0003800000 */
[----:B------:R-:W-:-:S13]  /*2b20*/  ISETP.NE.AND P0, PT, R2, 0x1d, PT ;  /* 0x0000001d0200780c */ /* 0x000fda0003f05270 */
[----:B------:R-:W-:Y:S05]  /*2b30*/  @!P0 BRA `(.L_x_636) ;  /* 0x0000026000008947 */ /* 0x000fea0003800000 */
[----:B------:R-:W-:-:S13]  /*2b40*/  ISETP.NE.AND P0, PT, R2, 0x2c, PT ;  /* 0x0000002c0200780c */ /* 0x000fda0003f05270 */
[----:B------:R-:W-:Y:S05]  /*2b50*/  @P0 BRA `(.L_x_608) ;  /* 0x0000010000000947 */ /* 0x000fea0003800000 */
[----:B------:R-:W-:Y:S01]  /*2b60*/  HADD2.F32 R3, -RZ, R3.H0_H0 ;  /* 0x20000003ff037230 */ /* 0x000fe20000004100 */
[----:B------:R-:W-:-:S04]  /*2b70*/  PLOP3.LUT P0, PT, PT, PT, PT, 0x80, 0x0 ;  /* 0x000000000000781c */ /* 0x000fc80003f0f070 */
        /* <DEDUP_REMOVED lines=14> */
.L_x_608:
        /* <DEDUP_REMOVED lines=20> */
.L_x_636:
[----:B------:R-:W-:-:S06]  /*2da0*/  HADD2.F32 R3, -RZ, R3.H0_H0 ;  /* 0x20000003ff037230 */ /* 0x000fcc0000004100 */
[----:B------:R-:W0:Y:S02]  /*2db0*/  F2I.U64.TRUNC R2, R3 ;  /* 0x0000000300027311 */ /* 0x000e24000020d800 */
[----:B0-----:R0:W-:Y:S01]  /*2dc0*/  STG.E.64 [R16.64], R2 ;  /* 0x0000000210007986 */ /* 0x0011e2000c101b24 */
[----:B------:R-:W-:Y:S05]  /*2dd0*/  BRA `(.L_x_609) ;  /* 0x0000003000007947 */ /* 0x000fea0003800000 */
.L_x_635:
[----:B------:R-:W-:-:S06]  /*2de0*/  HADD2.F32 R3, -RZ, R3.H0_H0 ;  /* 0x20000003ff037230 */ /* 0x000fcc0000004100 */
[----:B------:R-:W0:Y:S02]  /*2df0*/  F2I.FTZ.U32.TRUNC.NTZ R3, R3 ;  /* 0x0000000300037305 */ /* 0x000e24000021f000 */
[----:B0-----:R0:W-:Y:S02]  /*2e00*/  STG.E [R16.64], R3 ;  /* 0x0000000310007986 */ /* 0x0011e4000c101924 */
.L_x_609:
[----:B------:R-:W-:-:S05]  /*2e10*/  IMAD R18, R18, 0x200, R23 ;  /* 0x0000020012127824 */ /* 0x000fca00078e0217 */
[----:B------:R-:W-:Y:S02]  /*2e20*/  IADD3 R19, R18, 0x80, RZ ;  /* 0x0000008012137810 */ /* 0x000fe40007ffe0ff */
.L_x_570:
[----:B------:R-:W-:Y:S05]  /*2e30*/  BSYNC B6 ;  /* 0x0000000000067941 */ /* 0x000fea0003800000 */
.L_x_569:
        /* <DEDUP_REMOVED lines=231> */
.L_x_639:
        /* <DEDUP_REMOVED lines=20> */
.L_x_643:
[----:B------:R-:W2:Y:S02]  /*3df0*/  LDG.E.U8 R2, [R2.64] ;  /* 0x0000002402027981 */ /* 0x000ea4000c1e1100 */
[----:B--2---:R-:W0:Y:S02]  /*3e00*/  I2F.U16 R0, R2 ;  /* 0x0000000200007306 */ /* 0x004e240000101000 */
[----:B0-----:R-:W-:Y:S01]  /*3e10*/  F2FP.PACK_AB R0, RZ, R0 ;  /* 0x00000000ff00723e */ /* 0x001fe200000000ff */
[----:B------:R-:W-:Y:S05]  /*3e20*/  BRA `(.L_x_645) ;  /* 0x00000e1000007947 */ /* 0x000fea0003800000 */
.L_x_642:
        /* <DEDUP_REMOVED lines=10> */
.L_x_647:
[----:B------:R-:W2:Y:S02]  /*3ed0*/  LDG.E R2, [R2.64] ;  /* 0x0000002402027981 */ /* 0x000ea4000c1e1900 */
[----:B--2---:R-:W0:Y:S02]  /*3ee0*/  I2F R0, R2 ;  /* 0x0000000200007306 */ /* 0x004e240000201400 */
[----:B0-----:R-:W-:Y:S01]  /*3ef0*/  F2FP.PACK_AB R0, RZ, R0 ;  /* 0x00000000ff00723e */ /* 0x001fe200000000ff */
[----:B------:R-:W-:Y:S05]  /*3f00*/  BRA `(.L_x_645) ;  /* 0x00000d3000007947 */ /* 0x000fea0003800000 */
.L_x_646:
[----:B------:R-:W2:Y:S02]  /*3f10*/  LDG.E.U16 R2, [R2.64] ;  /* 0x0000002402027981 */ /* 0x000ea4000c1e1500 */
[----:B--2---:R-:W0:Y:S02]  /*3f20*/  I2F.S16 R0, R2 ;  /* 0x0000000200007306 */ /* 0x004e240000101400 */
[----:B0-----:R-:W-:Y:S01]  /*3f30*/  F2FP.PACK_AB R0, RZ, R0 ;  /* 0x00000000ff00723e */ /* 0x001fe200000000ff */
[----:B------:R-:W-:Y:S05]  /*3f40*/  BRA `(.L_x_645) ;  /* 0x00000cf000007947 */ /* 0x000fea0003800000 */
.L_x_641:
        /* <DEDUP_REMOVED lines=9> */
.L_x_649:
[----:B------:R0:W5:Y:S01]  /*3fe0*/  LDG.E.U16 R0, [R2.64] ;  /* 0x0000002402007981 */ /* 0x000162000c1e1500 */
[----:B------:R-:W-:Y:S05]  /*3ff0*/  BRA `(.L_x_645) ;  /* 0x00000c4000007947 */ /* 0x000fea0003800000 */
.L_x_648:
        /* <DEDUP_REMOVED lines=9> */
.L_x_651:
[----:B------:R0:W5:Y:S01]  /*4090*/  LDG.E.U16 R0, [R2.64] ;  /* 0x0000002402007981 */ /* 0x000162000c1e1500 */
[----:B------:R-:W-:Y:S05]  /*40a0*/  BRA `(.L_x_645) ;  /* 0x00000b9000007947 */ /* 0x000fea0003800000 */
.L_x_650:
[----:B------:R-:W2:Y:S02]  /*40b0*/  LDG.E.64 R2, [R2.64] ;  /* 0x0000002402027981 */ /* 0x000ea4000c1e1b00 */
[----:B--2---:R-:W0:Y:S01]  /*40c0*/  F2F.F32.F64 R0, R2 ;  /* 0x0000000200007310 */ /* 0x004e220000301000 */
[----:B------:R-:W0:-:S14]  /*40d0*/  DSETP.GEU.AND P0, PT, |R2|, c[0x2][0x0], PT ;  /* 0x008000000200762a */ /* 0x000e1c0003f0e200 */
[----:B0-----:R-:W-:-:S05]  /*40e0*/  @!P0 FMUL R0, R0, 1.175494350822287508e-38 ;  /* 0x0080000000008820 */ /* 0x001fca0000400000 */
[----:B------:R-:W-:Y:S01]  /*40f0*/  F2FP.PACK_AB R0, RZ, R0 ;  /* 0x00000000ff00723e */ /* 0x000fe200000000ff */
[----:B------:R-:W-:Y:S05]  /*4100*/  BRA `(.L_x_645) ;  /* 0x00000b3000007947 */ /* 0x000fea0003800000 */
.L_x_640:
        /* <DEDUP_REMOVED lines=13> */
.L_x_654:
[----:B------:R-:W2:Y:S02]  /*41e0*/  LDG.E.64 R2, [R2.64] ;  /* 0x0000002402027981 */ /* 0x000ea4000c1e1b00 */
[----:B--2---:R-:W0:Y:S01]  /*41f0*/  F2F.F32.F64 R0, R2 ;  /* 0x0000000200007310 */ /* 0x004e220000301000 */
[----:B------:R-:W0:-:S14]  /*4200*/  DSETP.GEU.AND P0, PT, |R2|, c[0x2][0x0], PT ;  /* 0x008000000200762a */ /* 0x000e1c0003f0e200 */
[----:B0-----:R-:W-:-:S05]  /*4210*/  @!P0 FMUL R0, R0, 1.175494350822287508e-38 ;  /* 0x0080000000008820 */ /* 0x001fca0000400000 */
[----:B------:R-:W-:Y:S01]  /*4220*/  F2FP.PACK_AB R0, RZ, R0 ;  /* 0x00000000ff00723e */ /* 0x000fe200000000ff */
[----:B------:R-:W-:Y:S05]  /*4230*/  BRA `(.L_x_645) ;  /* 0x00000a0000007947 */ /* 0x000fea0003800000 */
.L_x_653:
        /* <DEDUP_REMOVED lines=28> */
.L_x_656:
        /* <DEDUP_REMOVED lines=15> */
.L_x_655:
[----:B------:R-:W2:Y:S02]  /*44f0*/  LDG.E.U16 R0, [R2.64] ;  /* 0x0000002402007981 */ /* 0x000ea4000c1e1500 */
[----:B--2---:R-:W-:-:S04]  /*4500*/  PRMT R0, RZ, 0x5410, R0 ;  /* 0x00005410ff007816 */ /* 0x004fc80000000000 */
[----:B------:R-:W-:Y:S01]  /*4510*/  F2FP.PACK_AB R0, RZ, R0 ;  /* 0x00000000ff00723e */ /* 0x000fe200000000ff */
[----:B------:R-:W-:Y:S05]  /*4520*/  BRA `(.L_x_645) ;  /* 0x0000071000007947 */ /* 0x000fea0003800000 */
.L_x_652:
        /* <DEDUP_REMOVED lines=12> */
.L_x_659:
        /* <DEDUP_REMOVED lines=21> */
.L_x_663:
[----:B------:R-:W-:Y:S05]  /*4740*/  BSYNC B1 ;  /* 0x0000000000017941 */ /* 0x000fea0003800000 */
.L_x_662:
[----:B------:R-:W-:Y:S01]  /*4750*/  LEA R3, R0, 0x3b800000, 0x17 ;  /* 0x3b80000000037811 */ /* 0x000fe200078eb8ff */
[----:B------:R-:W-:-:S05]  /*4760*/  IMAD.SHL.U32 R0, R2, 0x100000, RZ ;  /* 0x0010000002007824 */ /* 0x000fca00078e00ff */
[----:B------:R-:W-:Y:S02]  /*4770*/  LOP3.LUT R0, R3, R0, R4, 0xfe, !PT ;  /* 0x0000000003007212 */ /* 0x000fe400078efe04 */
.L_x_661:
[----:B------:R-:W-:Y:S05]  /*4780*/  BSYNC B0 ;  /* 0x0000000000007941 */ /* 0x000fea0003800000 */
.L_x_660:
[----:B------:R-:W-:Y:S01]  /*4790*/  F2FP.PACK_AB R0, RZ, R0 ;  /* 0x00000000ff00723e */ /* 0x000fe200000000ff */
[----:B------:R-:W-:Y:S05]  /*47a0*/  BRA `(.L_x_645) ;  /* 0x0000049000007947 */ /* 0x000fea0003800000 */
.L_x_658:
        /* <DEDUP_REMOVED lines=21> */
.L_x_667:
[----:B------:R-:W-:Y:S05]  /*4900*/  BSYNC B1 ;  /* 0x0000000000017941 */ /* 0x000fea0003800000 */
.L_x_666:
[----:B------:R-:W-:Y:S01]  /*4910*/  LEA R3, R0, 0x37800000, 0x17 ;  /* 0x3780000000037811 */ /* 0x000fe200078eb8ff */
[----:B------:R-:W-:-:S05]  /*4920*/  IMAD.SHL.U32 R0, R2, 0x200000, RZ ;  /* 0x0020000002007824 */ /* 0x000fca00078e00ff */
[----:B------:R-:W-:Y:S02]  /*4930*/  LOP3.LUT R0, R3, R0, R4, 0xfe, !PT ;  /* 0x0000000003007212 */ /* 0x000fe400078efe04 */
.L_x_665:
[----:B------:R-:W-:Y:S05]  /*4940*/  BSYNC B0 ;  /* 0x0000000000007941 */ /* 0x000fea0003800000 */
.L_x_664:
[----:B------:R-:W-:Y:S01]  /*4950*/  F2FP.PACK_AB R0, RZ, R0 ;  /* 0x00000000ff00723e */ /* 0x000fe200000000ff */
[----:B------:R-:W-:Y:S05]  /*4960*/  BRA `(.L_x_645) ;  /* 0x000002d000007947 */ /* 0x000fea0003800000 */
.L_x_657:
        /* <DEDUP_REMOVED lines=14> */
.L_x_671:
[----:B------:R-:W-:Y:S05]  /*4a50*/  BSYNC B0 ;  /* 0x0000000000007941 */ /* 0x000fea0003800000 */
.L_x_670:
[----:B------:R-:W-:Y:S01]  /*4a60*/  F2FP.PACK_AB R0, RZ, R0 ;  /* 0x00000000ff00723e */ /* 0x000fe200000000ff */
[----:B------:R-:W-:Y:S05]  /*4a70*/  BRA `(.L_x_645) ;  /* 0x000001c000007947 */ /* 0x000fea0003800000 */
.L_x_644:
        /* <DEDUP_REMOVED lines=21> */
.L_x_669:
[----:B------:R-:W2:Y:S02]  /*4bd0*/  LDG.E.64 R2, [R2.64] ;  /* 0x0000002402027981 */ /* 0x000ea4000c1e1b00 */
[----:B--2---:R-:W0:Y:S02]  /*4be0*/  I2F.U64 R0, R2 ;  /* 0x0000000200007312 */ /* 0x004e240000301000 */
[----:B0-----:R-:W-:Y:S01]  /*4bf0*/  F2FP.PACK_AB R0, RZ, R0 ;  /* 0x00000000ff00723e */ /* 0x001fe200000000ff */
[----:B------:R-:W-:Y:S05]  /*4c00*/  BRA `(.L_x_645) ;  /* 0x0000003000007947 */ /* 0x000fea0003800000 */
.L_x_668:
[----:B------:R-:W2:Y:S02]  /*4c10*/  LDG.E R2, [R2.64] ;  /* 0x0000002402027981 */ /* 0x000ea4000c1e1900 */
[----:B--2---:R-:W0:Y:S02]  /*4c20*/  I2F.U32 R0, R2 ;  /* 0x0000000200007306 */ /* 0x004e240000201000 */
[----:B0-----:R-:W-:-:S06]  /*4c30*/  F2FP.PACK_AB R0, RZ, R0 ;  /* 0x00000000ff00723e */ /* 0x001fcc00000000ff */
.L_x_645:
        /* <DEDUP_REMOVED lines=20> */
.L_x_675:
[----:B------:R-:W-:-:S06]  /*4d80*/  HADD2.F32 R3, -RZ, R2.H0_H0 ;  /* 0x20000002ff037230 */ /* 0x000fcc0000004100 */
[----:B------:R-:W0:Y:S02]  /*4d90*/  F2I.S64.TRUNC R2, R3 ;  /* 0x0000000300027311 */ /* 0x000e24000020d900 */
[----:B0-----:R0:W-:Y:S01]  /*4da0*/  STG.E.U8 [R16.64], R2 ;  /* 0x0000000210007986 */ /* 0x0011e2000c101124 */
[----:B------:R-:W-:Y:S05]  /*4db0*/  BRA `(.L_x_677) ;  /* 0x00000e4000007947 */ /* 0x000fea0003800000 */
.L_x_674:
        /* <DEDUP_REMOVED lines=10> */
.L_x_679:
[----:B------:R-:W-:-:S04]  /*4e60*/  HADD2.F32 R2, -RZ, R2.H0_H0 ;  /* 0x20000002ff027230 */ /* 0x000fc80000004100 */
[----:B------:R-:W0:Y:S02]  /*4e70*/  F2I.FTZ.TRUNC.NTZ R3, R2 ;  /* 0x0000000200037305 */ /* 0x000e24000021f100 */
[----:B0-----:R0:W-:Y:S01]  /*4e80*/  STG.E [R16.64], R3 ;  /* 0x0000000310007986 */ /* 0x0011e2000c101924 */
[----:B------:R-:W-:Y:S05]  /*4e90*/  BRA `(.L_x_677) ;  /* 0x00000d6000007947 */ /* 0x000fea0003800000 */
.L_x_678:
[----:B------:R-:W-:-:S04]  /*4ea0*/  HADD2.F32 R2, -RZ, R2.H0_H0 ;  /* 0x20000002ff027230 */ /* 0x000fc80000004100 */
[----:B------:R-:W0:Y:S02]  /*4eb0*/  F2I.FTZ.TRUNC.NTZ R3, R2 ;  /* 0x0000000200037305 */ /* 0x000e24000021f100 */
[----:B0-----:R0:W-:Y:S01]  /*4ec0*/  STG.E.U16 [R16.64], R3 ;  /* 0x0000000310007986 */ /* 0x0011e2000c101524 */
[----:B------:R-:W-:Y:S05]  /*4ed0*/  BRA `(.L_x_677) ;  /* 0x00000d2000007947 */ /* 0x000fea0003800000 */
.L_x_673:
        /* <DEDUP_REMOVED lines=9> */
.L_x_681:
[----:B------:R0:W-:Y:S01]  /*4f70*/  STG.E.U16 [R16.64], R2 ;  /* 0x0000000210007986 */ /* 0x0001e2000c101524 */
[----:B------:R-:W-:Y:S05]  /*4f80*/  BRA `(.L_x_677) ;  /* 0x00000c7000007947 */ /* 0x000fea0003800000 */
.L_x_680:
        /* <DEDUP_REMOVED lines=10> */
.L_x_683:
[----:B------:R-:W-:-:S05]  /*5030*/  HADD2.F32 R0, -RZ, R2.H0_H0 ;  /* 0x20000002ff007230 */ /* 0x000fca0000004100 */
[----:B------:R-:W-:-:S04]  /*5040*/  F2FP.PACK_AB R0, RZ, R0 ;  /* 0x00000000ff00723e */ /* 0x000fc800000000ff */
[----:B------:R-:W-:-:S05]  /*5050*/  PRMT R0, R0, 0x5410, RZ ;  /* 0x0000541000007816 */ /* 0x000fca00000000ff */
[----:B------:R0:W-:Y:S01]  /*5060*/  STG.E [R16.64], R0 ;  /* 0x0000000010007986 */ /* 0x0001e2000c101924 */
[----:B------:R-:W-:Y:S05]  /*5070*/  BRA `(.L_x_677) ;  /* 0x00000b8000007947 */ /* 0x000fea0003800000 */
.L_x_682:
[----:B------:R-:W-:-:S05]  /*5080*/  HADD2.F32 R2, -RZ, R2.H0_H0 ;  /* 0x20000002ff027230 */ /* 0x000fca0000004100 */
[----:B------:R-:W-:-:S06]  /*5090*/  FMUL.FTZ R2, R2, 1 ;  /* 0x3f80000002027820 */ /* 0x000fcc0000410000 */
[----:B------:R-:W0:Y:S02]  /*50a0*/  F2F.F64.F32 R2, R2 ;  /* 0x0000000200027310 */ /* 0x000e240000201800 */
[----:B0-----:R0:W-:Y:S01]  /*50b0*/  STG.E.64 [R16.64], R2 ;  /* 0x0000000210007986 */ /* 0x0011e2000c101b24 */
[----:B------:R-:W-:Y:S05]  /*50c0*/  BRA `(.L_x_677) ;  /* 0x00000b3000007947 */ /* 0x000fea0003800000 */
.L_x_672:
        /* <DEDUP_REMOVED lines=13> */
.L_x_686:
[----:B------:R-:W-:Y:S01]  /*51a0*/  HADD2.F32 R2, -RZ, R2.H0_H0 ;  /* 0x20000002ff027230 */ /* 0x000fe20000004100 */
[----:B------:R-:W-:-:S04]  /*51b0*/  CS2R R6, SRZ ;  /* 0x0000000000067805 */ /* 0x000fc8000001ff00 */
[----:B------:R-:W-:-:S04]  /*51c0*/  FMUL.FTZ R2, R2, 1 ;  /* 0x3f80000002027820 */ /* 0x000fc80000410000 */
[----:B------:R-:W0:Y:S02]  /*51d0*/  F2F.F64.F32 R4, R2 ;  /* 0x0000000200047310 */ /* 0x000e240000201800 */
[----:B0-----:R0:W-:Y:S01]  /*51e0*/  STG.E.128 [R16.64], R4 ;  /* 0x0000000410007986 */ /* 0x0011e2000c101d24 */
[----:B------:R-:W-:Y:S05]  /*51f0*/  BRA `(.L_x_677) ;  /* 0x00000a0000007947 */ /* 0x000fea0003800000 */
.L_x_685:
        /* <DEDUP_REMOVED lines=21> */
.L_x_690:
[----:B------:R-:W-:Y:S05]  /*5350*/  BSYNC B0 ;  /* 0x0000000000007941 */ /* 0x000fea0003800000 */
.L_x_689:
[----:B------:R-:W-:-:S05]  /*5360*/  LOP3.LUT R3, R0, R3, RZ, 0xfc, !PT ;  /* 0x0000000300037212 */ /* 0x000fca00078efcff */
[----:B------:R0:W-:Y:S01]  /*5370*/  STG.E.U8 [R16.64], R3 ;  /* 0x0000000310007986 */ /* 0x0001e2000c101124 */
[----:B------:R-:W-:Y:S05]  /*5380*/  BRA `(.L_x_677) ;  /* 0x0000087000007947 */ /* 0x000fea0003800000 */
.L_x_688:
        /* <DEDUP_REMOVED lines=13> */
.L_x_692:
[----:B------:R-:W-:Y:S01]  /*5460*/  IMAD.MOV.U32 R0, RZ, RZ, 0x7f ;  /* 0x0000007fff007424 */ /* 0x000fe200078e00ff */
[----:B------:R-:W-:-:S04]  /*5470*/  ISETP.GT.U32.AND P0, PT, R2, 0x7f800000, PT ;  /* 0x7f8000000200780c */ /* 0x000fc80003f04070 */
[----:B------:R-:W-:-:S04]  /*5480*/  SEL R0, R0, 0x7c, P0 ;  /* 0x0000007c00007807 */ /* 0x000fc80000000000 */
.L_x_693:
[----:B------:R-:W-:Y:S05]  /*5490*/  BSYNC B0 ;  /* 0x0000000000007941 */ /* 0x000fea0003800000 */
.L_x_691:
[----:B------:R-:W-:-:S04]  /*54a0*/  LOP3.LUT R2, R3, 0x80000000, RZ, 0xc0, !PT ;  /* 0x8000000003027812 */ /* 0x000fc800078ec0ff */
[----:B------:R-:W-:-:S04]  /*54b0*/  SHF.R.U32.HI R3, RZ, 0x18, R2 ;  /* 0x00000018ff037819 */ /* 0x000fc80000011602 */
[----:B------:R-:W-:-:S05]  /*54c0*/  LOP3.LUT R3, R0, R3, RZ, 0xfc, !PT ;  /* 0x0000000300037212 */ /* 0x000fca00078efcff */
[----:B------:R0:W-:Y:S01]  /*54d0*/  STG.E.U8 [R16.64], R3 ;  /* 0x0000000310007986 */ /* 0x0001e2000c101124 */
[----:B------:R-:W-:Y:S05]  /*54e0*/  BRA `(.L_x_677) ;  /* 0x0000071000007947 */ /* 0x000fea0003800000 */
.L_x_687:
[----:B------:R-:W-:-:S05]  /*54f0*/  HADD2.F32 R0, -RZ, R2.H0_H0 ;  /* 0x20000002ff007230 */ /* 0x000fca0000004100 */
[----:B------:R-:W-:-:S05]  /*5500*/  F2FP.BF16.PACK_AB R0, RZ, R0 ;  /* 0x00000000ff00723e */ /* 0x000fca00000010ff */
[----:B------:R0:W-:Y:S01]  /*5510*/  STG.E.U16 [R16.64], R0 ;  /* 0x0000000010007986 */ /* 0x0001e2000c101524 */
[----:B------:R-:W-:Y:S05]  /*5520*/  BRA `(.L_x_677) ;  /* 0x000006d000007947 */ /* 0x000fea0003800000 */
.L_x_684:
        /* <DEDUP_REMOVED lines=12> */
.L_x_696:
        /* <DEDUP_REMOVED lines=17> */
.L_x_699:
[----:B------:R-:W-:-:S04]  /*5700*/  LOP3.LUT R2, R3, 0x80000000, RZ, 0xc0, !PT ;  /* 0x8000000003027812 */ /* 0x000fc800078ec0ff */
[----:B------:R-:W-:-:S04]  /*5710*/  SHF.R.U32.HI R3, RZ, 0x18, R2 ;  /* 0x00000018ff037819 */ /* 0x000fc80000011602 */
[----:B------:R-:W-:-:S04]  /*5720*/  LOP3.LUT R0, R0, R3, RZ, 0xfc, !PT ;  /* 0x0000000300007212 */ /* 0x000fc800078efcff */
[----:B------:R-:W-:Y:S02]  /*5730*/  PRMT R8, R0, 0x7610, R8 ;  /* 0x0000761000087816 */ /* 0x000fe40000000008 */
.L_x_698:
[----:B------:R-:W-:Y:S05]  /*5740*/  BSYNC B0 ;  /* 0x0000000000007941 */ /* 0x000fea0003800000 */
.L_x_697:
[----:B------:R0:W-:Y:S01]  /*5750*/  STG.E.U8 [R16.64], R8 ;  /* 0x0000000810007986 */ /* 0x0001e2000c101124 */
[----:B------:R-:W-:Y:S05]  /*5760*/  BRA `(.L_x_677) ;  /* 0x0000049000007947 */ /* 0x000fea0003800000 */
.L_x_695:
        /* <DEDUP_REMOVED lines=17> */
.L_x_702:
[----:B------:R-:W-:-:S04]  /*5880*/  LOP3.LUT R2, R3, 0x80000000, RZ, 0xc0, !PT ;  /* 0x8000000003027812 */ /* 0x000fc800078ec0ff */
[----:B------:R-:W-:-:S04]  /*5890*/  SHF.R.U32.HI R3, RZ, 0x18, R2 ;  /* 0x00000018ff037819 */ /* 0x000fc80000011602 */
[----:B------:R-:W-:-:S04]  /*58a0*/  LOP3.LUT R0, R0, R3, RZ, 0xfc, !PT ;  /* 0x0000000300007212 */ /* 0x000fc800078efcff */
[----:B------:R-:W-:Y:S02]  /*58b0*/  PRMT R8, R0, 0x7610, R8 ;  /* 0x0000761000087816 */ /* 0x000fe40000000008 */
.L_x_701:
[----:B------:R-:W-:Y:S05]  /*58c0*/  BSYNC B0 ;  /* 0x0000000000007941 */ /* 0x000fea0003800000 */
.L_x_700:
[----:B------:R0:W-:Y:S01]  /*58d0*/  STG.E.U8 [R16.64], R8 ;  /* 0x0000000810007986 */ /* 0x0001e2000c101124 */
[----:B------:R-:W-:Y:S05]  /*58e0*/  BRA `(.L_x_677) ;  /* 0x0000031000007947 */ /* 0x000fea0003800000 */
.L_x_694:
        /* <DEDUP_REMOVED lines=22> */
.L_x_676:
        /* <DEDUP_REMOVED lines=20> */
.L_x_704:
[----:B------:R-:W-:-:S06]  /*5b90*/  HADD2.F32 R2, -RZ, R2.H0_H0 ;  /* 0x20000002ff027230 */ /* 0x000fcc0000004100 */
[----:B------:R-:W0:Y:S02]  /*5ba0*/  F2I.U64.TRUNC R2, R2 ;  /* 0x0000000200027311 */ /* 0x000e24000020d800 */
[----:B0-----:R0:W-:Y:S01]  /*5bb0*/  STG.E.64 [R16.64], R2 ;  /* 0x0000000210007986 */ /* 0x0011e2000c101b24 */
[----:B------:R-:W-:Y:S05]  /*5bc0*/  BRA `(.L_x_677) ;  /* 0x0000003000007947 */ /* 0x000fea0003800000 */
.L_x_703:
[----:B------:R-:W-:-:S04]  /*5bd0*/  HADD2.F32 R2, -RZ, R2.H0_H0 ;  /* 0x20000002ff027230 */ /* 0x000fc80000004100 */
[----:B------:R-:W0:Y:S02]  /*5be0*/  F2I.FTZ.U32.TRUNC.NTZ R3, R2 ;  /* 0x0000000200037305 */ /* 0x000e24000021f000 */
[----:B0-----:R0:W-:Y:S02]  /*5bf0*/  STG.E [R16.64], R3 ;  /* 0x0000000310007986 */ /* 0x0011e4000c101924 */
.L_x_677:
        /* <DEDUP_REMOVED lines=231> */
.L_x_705:
        /* <DEDUP_REMOVED lines=20> */
.L_x_709:
[----:B------:R-:W2:Y:S02]  /*6bb0*/  LDG.E.U8 R2, [R2.64] ;  /* 0x0000002402027981 */ /* 0x000ea4000c1e1100 */
[----:B--2---:R-:W0:Y:S02]  /*6bc0*/  I2F.U16 R0, R2 ;  /* 0x0000000200007306 */ /* 0x004e240000101000 */
[----:B0-----:R-:W-:Y:S01]  /*6bd0*/  F2FP.PACK_AB R0, RZ, R0 ;  /* 0x00000000ff00723e */ /* 0x001fe200000000ff */
[----:B------:R-:W-:Y:S05]  /*6be0*/  BRA `(.L_x_711) ;  /* 0x00000e1000007947 */ /* 0x000fea0003800000 */
.L_x_708:
        /* <DEDUP_REMOVED lines=10> */
.L_x_713:
[----:B------:R-:W2:Y:S02]  /*6c90*/  LDG.E R2, [R2.64] ;  /* 0x0000002402027981 */ /* 0x000ea4000c1e1900 */
[----:B--2---:R-:W0:Y:S02]  /*6ca0*/  I2F R0, R2 ;  /* 0x0000000200007306 */ /* 0x004e240000201400 */
[----:B0-----:R-:W-:Y:S01]  /*6cb0*/  F2FP.PACK_AB R0, RZ, R0 ;  /* 0x00000000ff00723e */ /* 0x001fe200000000ff */
[----:B------:R-:W-:Y:S05]  /*6cc0*/  BRA `(.L_x_711) ;  /* 0x00000d3000007947 */ /* 0x000fea0003800000 */
.L_x_712:
[----:B------:R-:W2:Y:S02]  /*6cd0*/  LDG.E.U16 R2, [R2.64] ;  /* 0x0000002402027981 */ /* 0x000ea4000c1e1500 */
[----:B--2---:R-:W0:Y:S02]  /*6ce0*/  I2F.S16 R0, R2 ;  /* 0x0000000200007306 */ /* 0x004e240000101400 */
[----:B0-----:R-:W-:Y:S01]  /*6cf0*/  F2FP.PACK_AB R0, RZ, R0 ;  /* 0x00000000ff00723e */ /* 0x001fe200000000ff */
[----:B------:R-:W-:Y:S05]  /*6d00*/  BRA `(.L_x_711) ;  /* 0x00000cf000007947 */ /* 0x000fea0003800000 */
.L_x_707:
        /* <DEDUP_REMOVED lines=9> */
.L_x_715:
[----:B------:R0:W5:Y:S01]  /*6da0*/  LDG.E.U16 R0, [R2.64] ;  /* 0x0000002402007981 */ /* 0x000162000c1e1500 */
[----:B------:R-:W-:Y:S05]  /*6db0*/  BRA `(.L_x_711) ;  /* 0x00000c4000007947 */ /* 0x000fea0003800000 */
.L_x_714:
        /* <DEDUP_REMOVED lines=9> */
.L_x_717:
[----:B------:R0:W5:Y:S01]  /*6e50*/  LDG.E.U16 R0, [R2.64] ;  /* 0x0000002402007981 */ /* 0x000162000c1e1500 */
[----:B------:R-:W-:Y:S05]  /*6e60*/  BRA `(.L_x_711) ;  /* 0x00000b9000007947 */ /* 0x000fea0003800000 */
.L_x_716:
[----:B------:R-:W2:Y:S02]  /*6e70*/  LDG.E.64 R2, [R2.64] ;  /* 0x0000002402027981 */ /* 0x000ea4000c1e1b00 */
[----:B--2---:R-:W0:Y:S01]  /*6e80*/  F2F.F32.F64 R0, R2 ;  /* 0x0000000200007310 */ /* 0x004e220000301000 */
[----:B------:R-:W0:-:S14]  /*6e90*/  DSETP.GEU.AND P0, PT, |R2|, c[0x2][0x0], PT ;  /* 0x008000000200762a */ /* 0x000e1c0003f0e200 */
[----:B0-----:R-:W-:-:S05]  /*6ea0*/  @!P0 FMUL R0, R0, 1.175494350822287508e-38 ;  /* 0x0080000000008820 */ /* 0x001fca0000400000 */
[----:B------:R-:W-:Y:S01]  /*6eb0*/  F2FP.PACK_AB R0, RZ, R0 ;  /* 0x00000000ff00723e */ /* 0x000fe200000000ff */
[----:B------:R-:W-:Y:S05]  /*6ec0*/  BRA `(.L_x_711) ;  /* 0x00000b3000007947 */ /* 0x000fea0003800000 */
.L_x_706:
        /* <DEDUP_REMOVED lines=13> */
.L_x_720:
[----:B------:R-:W2:Y:S02]  /*6fa0*/  LDG.E.64 R2, [R2.64] ;  /* 0x0000002402027981 */ /* 0x000ea4000c1e1b00 */
[----:B--2---:R-:W0:Y:S01]  /*6fb0*/  F2F.F32.F64 R0, R2 ;  /* 0x0000000200007310 */ /* 0x004e220000301000 */
[----:B------:R-:W0:-:S14]  /*6fc0*/  DSETP.GEU.AND P0, PT, |R2|, c[0x2][0x0], PT ;  /* 0x008000000200762a */ /* 0x000e1c0003f0e200 */
[----:B0-----:R-:W-:-:S05]  /*6fd0*/  @!P0 FMUL R0, R0, 1.175494350822287508e-38 ;  /* 0x0080000000008820 */ /* 0x001fca0000400000 */
[----:B------:R-:W-:Y:S01]  /*6fe0*/  F2FP.PACK_AB R0, RZ, R0 ;  /* 0x00000000ff00723e */ /* 0x000fe200000000ff */
[----:B------:R-:W-:Y:S05]  /*6ff0*/  BRA `(.L_x_711) ;  /* 0x00000a0000007947 */ /* 0x000fea0003800000 */
.L_x_719:
        /* <DEDUP_REMOVED lines=28> */
.L_x_722:
        /* <DEDUP_REMOVED lines=15> */
.L_x_721:
[----:B------:R-:W2:Y:S02]  /*72b0*/  LDG.E.U16 R0, [R2.64] ;  /* 0x0000002402007981 */ /* 0x000ea4000c1e1500 */
[----:B--2---:R-:W-:-:S04]  /*72c0*/  PRMT R0, RZ, 0x5410, R0 ;  /* 0x00005410ff007816 */ /* 0x004fc80000000000 */
[----:B------:R-:W-:Y:S01]  /*72d0*/  F2FP.PACK_AB R0, RZ, R0 ;  /* 0x00000000ff00723e */ /* 0x000fe200000000ff */
[----:B------:R-:W-:Y:S05]  /*72e0*/  BRA `(.L_x_711) ;  /* 0x0000071000007947 */ /* 0x000fea0003800000 */
.L_x_718:
        /* <DEDUP_REMOVED lines=12> */
.L_x_725:
        /* <DEDUP_REMOVED lines=21> */
.L_x_729:
[----:B------:R-:W-:Y:S05]  /*7500*/  BSYNC B1 ;  /* 0x0000000000017941 */ /* 0x000fea0003800000 */
.L_x_728:
[----:B------:R-:W-:Y:S01]  /*7510*/  LEA R3, R0, 0x3b800000, 0x17 ;  /* 0x3b80000000037811 */ /* 0x000fe200078eb8ff */
[----:B------:R-:W-:-:S05]  /*7520*/  IMAD.SHL.U32 R0, R2, 0x100000, RZ ;  /* 0x0010000002007824 */ /* 0x000fca00078e00ff */
[----:B------:R-:W-:Y:S02]  /*7530*/  LOP3.LUT R0, R3, R0, R4, 0xfe, !PT ;  /* 0x0000000003007212 */ /* 0x000fe400078efe04 */
.L_x_727:
[----:B------:R-:W-:Y:S05]  /*7540*/  BSYNC B0 ;  /* 0x0000000000007941 */ /* 0x000fea0003800000 */
.L_x_726:
[----:B------:R-:W-:Y:S01]  /*7550*/  F2FP.PACK_AB R0, RZ, R0 ;  /* 0x00000000ff00723e */ /* 0x000fe200000000ff */
[----:B------:R-:W-:Y:S05]  /*7560*/  BRA `(.L_x_711) ;  /* 0x0000049000007947 */ /* 0x000fea0003800000 */
.L_x_724:
        /* <DEDUP_REMOVED lines=21> */
.L_x_733:
[----:B------:R-:W-:Y:S05]  /*76c0*/  BSYNC B1 ;  /* 0x0000000000017941 */ /* 0x000fea0003800000 */
.L_x_732:
[----:B------:R-:W-:Y:S01]  /*76d0*/  LEA R3, R0, 0x37800000, 0x17 ;  /* 0x3780000000037811 */ /* 0x000fe200078eb8ff */
[----:B------:R-:W-:-:S05]  /*76e0*/  IMAD.SHL.U32 R0, R2, 0x200000, RZ ;  /* 0x0020000002007824 */ /* 0x000fca00078e00ff */
[----:B------:R-:W-:Y:S02]  /*76f0*/  LOP3.LUT R0, R3, R0, R4, 0xfe, !PT ;  /* 0x0000000003007212 */ /* 0x000fe400078efe04 */
.L_x_731:
[----:B------:R-:W-:Y:S05]  /*7700*/  BSYNC B0 ;  /* 0x0000000000007941 */ /* 0x000fea0003800000 */
.L_x_730:
[----:B------:R-:W-:Y:S01]  /*7710*/  F2FP.PACK_AB R0, RZ, R0 ;  /* 0x00000000ff00723e */ /* 0x000fe200000000ff */
[----:B------:R-:W-:Y:S05]  /*7720*/  BRA `(.L_x_711) ;  /* 0x000002d000007947 */ /* 0x000fea0003800000 */
.L_x_723:
        /* <DEDUP_REMOVED lines=14> */
.L_x_737:
[----:B------:R-:W-:Y:S05]  /*7810*/  BSYNC B0 ;  /* 0x0000000000007941 */ /* 0x000fea0003800000 */
.L_x_736:
[----:B------:R-:W-:Y:S01]  /*7820*/  F2FP.PACK_AB R0, RZ, R0 ;  /* 0x00000000ff00723e */ /* 0x000fe200000000ff */
[----:B------:R-:W-:Y:S05]  /*7830*/  BRA `(.L_x_711) ;  /* 0x000001c000007947 */ /* 0x000fea0003800000 */
.L_x_710:
        /* <DEDUP_REMOVED lines=21> */
.L_x_735:
[----:B------:R-:W2:Y:S02]  /*7990*/  LDG.E.64 R2, [R2.64] ;  /* 0x0000002402027981 */ /* 0x000ea4000c1e1b00 */
[----:B--2---:R-:W0:Y:S02]  /*79a0*/  I2F.U64 R0, R2 ;  /* 0x0000000200007312 */ /* 0x004e240000301000 */
[----:B0-----:R-:W-:Y:S01]  /*79b0*/  F2FP.PACK_AB R0, RZ, R0 ;  /* 0x00000000ff00723e */ /* 0x001fe200000000ff */
[----:B------:R-:W-:Y:S05]  /*79c0*/  BRA `(.L_x_711) ;  /* 0x0000003000007947 */ /* 0x000fea0003800000 */
.L_x_734:
[----:B------:R-:W2:Y:S02]  /*79d0*/  LDG.E R2, [R2.64] ;  /* 0x0000002402027981 */ /* 0x000ea4000c1e1900 */
[----:B--2---:R-:W0:Y:S02]  /*79e0*/  I2F.U32 R0, R2 ;  /* 0x0000000200007306 */ /* 0x004e240000201000 */
[----:B0-----:R-:W-:-:S06]  /*79f0*/  F2FP.PACK_AB R0, RZ, R0 ;  /* 0x00000000ff00723e */ /* 0x001fcc00000000ff */
.L_x_711:
        /* <DEDUP_REMOVED lines=20> */
.L_x_741:
[----:B------:R-:W-:-:S06]  /*7b40*/  HADD2.F32 R3, -RZ, R2.H0_H0 ;  /* 0x20000002ff037230 */ /* 0x000fcc0000004100 */
[----:B------:R-:W0:Y:S02]  /*7b50*/  F2I.S64.TRUNC R2, R3 ;  /* 0x0000000300027311 */ /* 0x000e24000020d900 */
[----:B0-----:R0:W-:Y:S01]  /*7b60*/  STG.E.U8 [R16.64], R2 ;  /* 0x0000000210007986 */ /* 0x0011e2000c101124 */
[----:B------:R-:W-:Y:S05]  /*7b70*/  BRA `(.L_x_743) ;  /* 0x00000e4000007947 */ /* 0x000fea0003800000 */
.L_x_740:
        /* <DEDUP_REMOVED lines=10> */
.L_x_745:
[----:B------:R-:W-:-:S04]  /*7c20*/  HADD2.F32 R2, -RZ, R2.H0_H0 ;  /* 0x20000002ff027230 */ /* 0x000fc80000004100 */
[----:B------:R-:W0:Y:S02]  /*7c30*/  F2I.FTZ.TRUNC.NTZ R3, R2 ;  /* 0x0000000200037305 */ /* 0x000e24000021f100 */
[----:B0-----:R0:W-:Y:S01]  /*7c40*/  STG.E [R16.64], R3 ;  /* 0x0000000310007986 */ /* 0x0011e2000c101924 */
[----:B------:R-:W-:Y:S05]  /*7c50*/  BRA `(.L_x_743) ;  /* 0x00000d6000007947 */ /* 0x000fea0003800000 */
.L_x_744:
[----:B------:R-:W-:-:S04]  /*7c60*/  HADD2.F32 R2, -RZ, R2.H0_H0 ;  /* 0x20000002ff027230 */ /* 0x000fc80000004100 */
[----:B------:R-:W0:Y:S02]  /*7c70*/  F2I.FTZ.TRUNC.NTZ R3, R2 ;  /* 0x0000000200037305 */ /* 0x000e24000021f100 */
[----:B0-----:R0:W-:Y:S01]  /*7c80*/  STG.E.U16 [R16.64], R3 ;  /* 0x0000000310007986 */ /* 0x0011e2000c101524 */
[----:B------:R-:W-:Y:S05]  /*7c90*/  BRA `(.L_x_743) ;  /* 0x00000d2000007947 */ /* 0x000fea0003800000 */
.L_x_739:
        /* <DEDUP_REMOVED lines=9> */
.L_x_747:
[----:B------:R0:W-:Y:S01]  /*7d30*/  STG.E.U16 [R16.64], R2 ;  /* 0x0000000210007986 */ /* 0x0001e2000c101524 */
[----:B------:R-:W-:Y:S05]  /*7d40*/  BRA `(.L_x_743) ;  /* 0x00000c7000007947 */ /* 0x000fea0003800000 */
.L_x_746:
        /* <DEDUP_REMOVED lines=10> */
.L_x_749:
[----:B------:R-:W-:-:S05]  /*7df0*/  HADD2.F32 R0, -RZ, R2.H0_H0 ;  /* 0x20000002ff007230 */ /* 0x000fca0000004100 */
[----:B------:R-:W-:-:S04]  /*7e00*/  F2FP.PACK_AB R0, RZ, R0 ;  /* 0x00000000ff00723e */ /* 0x000fc800000000ff */
[----:B------:R-:W-:-:S05]  /*7e10*/  PRMT R0, R0, 0x5410, RZ ;  /* 0x0000541000007816 */ /* 0x000fca00000000ff */
[----:B------:R0:W-:Y:S01]  /*7e20*/  STG.E [R16.64], R0 ;  /* 0x0000000010007986 */ /* 0x0001e2000c101924 */
[----:B------:R-:W-:Y:S05]  /*7e30*/  BRA `(.L_x_743) ;  /* 0x00000b8000007947 */ /* 0x000fea0003800000 */
.L_x_748:
[----:B------:R-:W-:-:S05]  /*7e40*/  HADD2.F32 R2, -RZ, R2.H0_H0 ;  /* 0x20000002ff027230 */ /* 0x000fca0000004100 */
[----:B------:R-:W-:-:S06]  /*7e50*/  FMUL.FTZ R2, R2, 1 ;  /* 0x3f80000002027820 */ /* 0x000fcc0000410000 */
[----:B------:R-:W0:Y:S02]  /*7e60*/  F2F.F64.F32 R2, R2 ;  /* 0x0000000200027310 */ /* 0x000e240000201800 */
[----:B0-----:R0:W-:Y:S01]  /*7e70*/  STG.E.64 [R16.64], R2 ;  /* 0x0000000210007986 */ /* 0x0011e2000c101b24 */
[----:B------:R-:W-:Y:S05]  /*7e80*/  BRA `(.L_x_743) ;  /* 0x00000b3000007947 */ /* 0x000fea0003800000 */
.L_x_738:
        /* <DEDUP_REMOVED lines=13> */
.L_x_752:
[----:B------:R-:W-:Y:S01]  /*7f60*/  HADD2.F32 R2, -RZ, R2.H0_H0 ;  /* 0x20000002ff027230 */ /* 0x000fe20000004100 */
[----:B------:R-:W-:-:S04]  /*7f70*/  CS2R R6, SRZ ;  /* 0x0000000000067805 */ /* 0x000fc8000001ff00 */
[----:B------:R-:W-:-:S04]  /*7f80*/  FMUL.FTZ R2, R2, 1 ;  /* 0x3f80000002027820 */ /* 0x000fc80000410000 */
[----:B------:R-:W0:Y:S02]  /*7f90*/  F2F.F64.F32 R4, R2 ;  /* 0x0000000200047310 */ /* 0x000e240000201800 */
[----:B0-----:R0:W-:Y:S01]  /*7fa0*/  STG.E.128 [R16.64], R4 ;  /* 0x0000000410007986 */ /* 0x0011e2000c101d24 */
[----:B------:R-:W-:Y:S05]  /*7fb0*/  BRA `(.L_x_743) ;  /* 0x00000a0000007947 */ /* 0x000fea0003800000 */
.L_x_751:
        /* <DEDUP_REMOVED lines=21> */
.L_x_756:
[----:B------:R-:W-:Y:S05]  /*8110*/  BSYNC B0 ;  /* 0x0000000000007941 */ /* 0x000fea0003800000 */
.L_x_755:
[----:B------:R-:W-:-:S05]  /*8120*/  LOP3.LUT R3, R0, R3, RZ, 0xfc, !PT ;  /* 0x0000000300037212 */ /* 0x000fca00078efcff */
[----:B------:R0:W-:Y:S01]  /*8130*/  STG.E.U8 [R16.64], R3 ;  /* 0x0000000310007986 */ /* 0x0001e2000c101124 */
[----:B------:R-:W-:Y:S05]  /*8140*/  BRA `(.L_x_743) ;  /* 0x0000087000007947 */ /* 0x000fea0003800000 */
.L_x_754:
        /* <DEDUP_REMOVED lines=13> */
.L_x_758:
[----:B------:R-:W-:Y:S01]  /*8220*/  IMAD.MOV.U32 R0, RZ, RZ, 0x7f ;  /* 0x0000007fff007424 */ /* 0x000fe200078e00ff */
[----:B------:R-:W-:-:S04]  /*8230*/  ISETP.GT.U32.AND P0, PT, R2, 0x7f800000, PT ;  /* 0x7f8000000200780c */ /* 0x000fc80003f04070 */
[----:B------:R-:W-:-:S04]  /*8240*/  SEL R0, R0, 0x7c, P0 ;  /* 0x0000007c00007807 */ /* 0x000fc80000000000 */
.L_x_759:
[----:B------:R-:W-:Y:S05]  /*8250*/  BSYNC B0 ;  /* 0x0000000000007941 */ /* 0x000fea0003800000 */
.L_x_757:
[----:B------:R-:W-:-:S04]  /*8260*/  LOP3.LUT R2, R3, 0x80000000, RZ, 0xc0, !PT ;  /* 0x8000000003027812 */ /* 0x000fc800078ec0ff */
[----:B------:R-:W-:-:S04]  /*8270*/  SHF.R.U32.HI R3, RZ, 0x18, R2 ;  /* 0x00000018ff037819 */ /* 0x000fc80000011602 */
[----:B------:R-:W-:-:S05]  /*8280*/  LOP3.LUT R3, R0, R3, RZ, 0xfc, !PT ;  /* 0x0000000300037212 */ /* 0x000fca00078efcff */
[----:B------:R0:W-:Y:S01]  /*8290*/  STG.E.U8 [R16.64], R3 ;  /* 0x0000000310007986 */ /* 0x0001e2000c101124 */
[----:B------:R-:W-:Y:S05]  /*82a0*/  BRA `(.L_x_743) ;  /* 0x0000071000007947 */ /* 0x000fea0003800000 */
.L_x_753:
[----:B------:R-:W-:-:S05]  /*82b0*/  HADD2.F32 R0, -RZ, R2.H0_H0 ;  /* 0x20000002ff007230 */ /* 0x000fca0000004100 */
[----:B------:R-:W-:-:S05]  /*82c0*/  F2FP.BF16.PACK_AB R0, RZ, R0 ;  /* 0x00000000ff00723e */ /* 0x000fca00000010ff */
[----:B------:R0:W-:Y:S01]  /*82d0*/  STG.E.U16 [R16.64], R0 ;  /* 0x0000000010007986 */ /* 0x0001e2000c101524 */
[----:B------:R-:W-:Y:S05]  /*82e0*/  BRA `(.L_x_743) ;  /* 0x000006d000007947 */ /* 0x000fea0003800000 */
.L_x_750:
        /* <DEDUP_REMOVED lines=12> */
.L_x_762:
        /* <DEDUP_REMOVED lines=17> */
.L_x_765:
[----:B------:R-:W-:-:S04]  /*84c0*/  LOP3.LUT R2, R3, 0x80000000, RZ, 0xc0, !PT ;  /* 0x8000000003027812 */ /* 0x000fc800078ec0ff */
[----:B------:R-:W-:-:S04]  /*84d0*/  SHF.R.U32.HI R3, RZ, 0x18, R2 ;  /* 0x00000018ff037819 */ /* 0x000fc80000011602 */
[----:B------:R-:W-:-:S04]  /*84e0*/  LOP3.LUT R0, R0, R3, RZ, 0xfc, !PT ;  /* 0x0000000300007212 */ /* 0x000fc800078efcff */
[----:B------:R-:W-:Y:S02]  /*84f0*/  PRMT R8, R0, 0x7610, R8 ;  /* 0x0000761000087816 */ /* 0x000fe40000000008 */
.L_x_764:
[----:B------:R-:W-:Y:S05]  /*8500*/  BSYNC B0 ;  /* 0x0000000000007941 */ /* 0x000fea0003800000 */
.L_x_763:
[----:B------:R0:W-:Y:S01]  /*8510*/  STG.E.U8 [R16.64], R8 ;  /* 0x0000000810007986 */ /* 0x0001e2000c101124 */
[----:B------:R-:W-:Y:S05]  /*8520*/  BRA `(.L_x_743) ;  /* 0x0000049000007947 */ /* 0x000fea0003800000 */
.L_x_761:
        /* <DEDUP_REMOVED lines=17> */
.L_x_768:
[----:B------:R-:W-:-:S04]  /*8640*/  LOP3.LUT R2, R3, 0x80000000, RZ, 0xc0, !PT ;  /* 0x8000000003027812 */ /* 0x000fc800078ec0ff */
[----:B------:R-:W-:-:S04]  /*8650*/  SHF.R.U32.HI R3, RZ, 0x18, R2 ;  /* 0x00000018ff037819 */ /* 0x000fc80000011602 */
[----:B------:R-:W-:-:S04]  /*8660*/  LOP3.LUT R0, R0, R3, RZ, 0xfc, !PT ;  /* 0x0000000300007212 */ /* 0x000fc800078efcff */
[----:B------:R-:W-:Y:S02]  /*8670*/  PRMT R8, R0, 0x7610, R8 ;  /* 0x0000761000087816 */ /* 0x000fe40000000008 */
.L_x_767:
[----:B------:R-:W-:Y:S05]  /*8680*/  BSYNC B0 ;  /* 0x0000000000007941 */ /* 0x000fea0003800000 */
.L_x_766:
[----:B------:R0:W-:Y:S01]  /*8690*/  STG.E.U8 [R16.64], R8 ;  /* 0x0000000810007986 */ /* 0x0001e2000c101124 */
[----:B------:R-:W-:Y:S05]  /*86a0*/  BRA `(.L_x_743) ;  /* 0x0000031000007947 */ /* 0x000fea0003800000 */
.L_x_760:
        /* <DEDUP_REMOVED lines=22> */
.L_x_742:
        /* <DEDUP_REMOVED lines=20> */
.L_x_770:
[----:B------:R-:W-:-:S06]  /*8950*/  HADD2.F32 R2, -RZ, R2.H0_H0 ;  /* 0x20000002ff027230 */ /* 0x000fcc0000004100 */
[----:B------:R-:W0:Y:S02]  /*8960*/  F2I.U64.TRUNC R2, R2 ;  /* 0x0000000200027311 */ /* 0x000e24000020d800 */
[----:B0-----:R0:W-:Y:S01]  /*8970*/  STG.E.64 [R16.64], R2 ;  /* 0x0000000210007986 */ /* 0x0011e2000c101b24 */
[----:B------:R-:W-:Y:S05]  /*8980*/  BRA `(.L_x_743) ;  /* 0x0000003000007947 */ /* 0x000fea0003800000 */
.L_x_769:
[----:B------:R-:W-:-:S04]  /*8990*/  HADD2.F32 R2, -RZ, R2.H0_H0 ;  /* 0x20000002ff027230 */ /* 0x000fc80000004100 */
[----:B------:R-:W0:Y:S02]  /*89a0*/  F2I.FTZ.U32.TRUNC.NTZ R3, R2 ;  /* 0x0000000200037305 */ /* 0x000e24000021f000 */
[----:B0-----:R0:W-:Y:S02]  /*89b0*/  STG.E [R16.64], R3 ;  /* 0x0000000310007986 */ /* 0x0011e4000c101924 */
.L_x_743:
[----:B------:R-:W-:Y:S02]  /*89c0*/  IADD3 R19, R19, 0x80, RZ ;  /* 0x0000008013137810 */ /* 0x000fe40007ffe0ff */
.L_x_638:
[----:B------:R-:W-:Y:S05]  /*89d0*/  BSYNC B6 ;  /* 0x0000000000067941 */ /* 0x000fea0003800000 */
.L_x_637:
        /* <DEDUP_REMOVED lines=230> */
.L_x_771:
        /* <DEDUP_REMOVED lines=20> */
.L_x_775:
[----:B------:R-:W2:Y:S02]  /*9980*/  LDG.E.U8 R2, [R2.64] ;  /* 0x0000002402027981 */ /* 0x000ea4000c1e1100 */
[----:B--2---:R-:W0:Y:S02]  /*9990*/  I2F.U16 R0, R2 ;  /* 0x0000000200007306 */ /* 0x004e240000101000 */
[----:B0-----:R-:W-:Y:S01]  /*99a0*/  F2FP.PACK_AB R0, RZ, R0 ;  /* 0x00000000ff00723e */ /* 0x001fe200000000ff */
[----:B------:R-:W-:Y:S05]  /*99b0*/  BRA `(.L_x_777) ;  /* 0x00000e1000007947 */ /* 0x000fea0003800000 */
.L_x_774:
        /* <DEDUP_REMOVED lines=10> */
.L_x_779:
[----:B------:R-:W2:Y:S02]  /*9a60*/  LDG.E R2, [R2.64] ;  /* 0x0000002402027981 */ /* 0x000ea4000c1e1900 */
[----:B--2---:R-:W0:Y:S02]  /*9a70*/  I2F R0, R2 ;  /* 0x0000000200007306 */ /* 0x004e240000201400 */
[----:B0-----:R-:W-:Y:S01]  /*9a80*/  F2FP.PACK_AB R0, RZ, R0 ;  /* 0x00000000ff00723e */ /* 0x001fe200000000ff */
[----:B------:R-:W-:Y:S05]  /*9a90*/  BRA `(.L_x_777) ;  /* 0x00000d3000007947 */ /* 0x000fea0003800000 */
.L_x_778:
[----:B------:R-:W2:Y:S02]  /*9aa0*/  LDG.E.U16 R2, [R2.64] ;  /* 0x0000002402027981 */ /* 0x000ea4000c1e1500 */
[----:B--2---:R-:W0:Y:S02]  /*9ab0*/  I2F.S16 R0, R2 ;  /* 0x0000000200007306 */ /* 0x004e240000101400 */
[----:B0-----:R-:W-:Y:S01]  /*9ac0*/  F2FP.PACK_AB R0, RZ, R0 ;  /* 0x00000000ff00723e */ /* 0x001fe200000000ff */
[----:B------:R-:W-:Y:S05]  /*9ad0*/  BRA `(.L_x_777) ;  /* 0x00000cf000007947 */ /* 0x000fea0003800000 */
.L_x_773:
        /* <DEDUP_REMOVED lines=9> */
.L_x_781:
[----:B------:R0:W5:Y:S01]  /*9b70*/  LDG.E.U16 R0, [R2.64] ;  /* 0x0000002402007981 */ /* 0x000162000c1e1500 */
[----:B------:R-:W-:Y:S05]  /*9b80*/  BRA `(.L_x_777) ;  /* 0x00000c4000007947 */ /* 0x000fea0003800000 */
.L_x_780:
        /* <DEDUP_REMOVED lines=9> */
.L_x_783:
[----:B------:R0:W5:Y:S01]  /*9c20*/  LDG.E.U16 R0, [R2.64] ;  /* 0x0000002402007981 */ /* 0x000162000c1e1500 */
[----:B------:R-:W-:Y:S05]  /*9c30*/  BRA `(.L_x_777) ;  /* 0x00000b9000007947 */ /* 0x000fea0003800000 */
.L_x_782:
[----:B------:R-:W2:Y:S02]  /*9c40*/  LDG.E.64 R2, [R2.64] ;  /* 0x0000002402027981 */ /* 0x000ea4000c1e1b00 */
[----:B--2---:R-:W0:Y:S01]  /*9c50*/  F2F.F32.F64 R0, R2 ;  /* 0x0000000200007310 */ /* 0x004e220000301000 */
[----:B------:R-:W0:-:S14]  /*9c60*/  DSETP.GEU.AND P0, PT, |R2|, c[0x2][0x0], PT ;  /* 0x008000000200762a */ /* 0x000e1c0003f0e200 */
[----:B0-----:R-:W-:-:S05]  /*9c70*/  @!P0 FMUL R0, R0, 1.175494350822287508e-38 ;  /* 0x0080000000008820 */ /* 0x001fca0000400000 */
[----:B------:R-:W-:Y:S01]  /*9c80*/  F2FP.PACK_AB R0, RZ, R0 ;  /* 0x00000000ff00723e */ /* 0x000fe200000000ff */
[----:B------:R-:W-:Y:S05]  /*9c90*/  BRA `(.L_x_777) ;  /* 0x00000b3000007947 */ /* 0x000fea0003800000 */
.L_x_772:
        /* <DEDUP_REMOVED lines=13> */
.L_x_786:
[----:B------:R-:W2:Y:S02]  /*9d70*/  LDG.E.64 R2, [R2.64] ;  /* 0x0000002402027981 */ /* 0x000ea4000c1e1b00 */
[----:B--2---:R-:W0:Y:S01]  /*9d80*/  F2F.F32.F64 R0, R2 ;  /* 0x0000000200007310 */ /* 0x004e220000301000 */
[----:B------:R-:W0:-:S14]  /*9d90*/  DSETP.GEU.AND P0, PT, |R2|, c[0x2][0x0], PT ;  /* 0x008000000200762a */ /* 0x000e1c0003f0e200 */
[----:B0-----:R-:W-:-:S05]  /*9da0*/  @!P0 FMUL R0, R0, 1.175494350822287508e-38 ;  /* 0x0080000000008820 */ /* 0x001fca0000400000 */
[----:B------:R-:W-:Y:S01]  /*9db0*/  F2FP.PACK_AB R0, RZ, R0 ;  /* 0x00000000ff00723e */ /* 0x000fe200000000ff */
[----:B------:R-:W-:Y:S05]  /*9dc0*/  BRA `(.L_x_777) ;  /* 0x00000a0000007947 */ /* 0x000fea0003800000 */
.L_x_785:
        /* <DEDUP_REMOVED lines=28> */
.L_x_788:
        /* <DEDUP_REMOVED lines=15> */
.L_x_787:
[----:B------:R-:W2:Y:S02]  /*a080*/  LDG.E.U16 R0, [R2.64] ;  /* 0x0000002402007981 */ /* 0x000ea4000c1e1500 */
[----:B--2---:R-:W-:-:S04]  /*a090*/  PRMT R0, RZ, 0x5410, R0 ;  /* 0x00005410ff007816 */ /* 0x004fc80000000000 */
[----:B------:R-:W-:Y:S01]  /*a0a0*/  F2FP.PACK_AB R0, RZ, R0 ;  /* 0x00000000ff00723e */ /* 0x000fe200000000ff */
[----:B------:R-:W-:Y:S05]  /*a0b0*/  BRA `(.L_x_777) ;  /* 0x0000071000007947 */ /* 0x000fea0003800000 */
.L_x_784:
        /* <DEDUP_REMOVED lines=12> */
.L_x_791:
        /* <DEDUP_REMOVED lines=21> */
.L_x_795:
[----:B------:R-:W-:Y:S05]  /*a2d0*/  BSYNC B1 ;  /* 0x0000000000017941 */ /* 0x000fea0003800000 */
.L_x_794:
[----:B------:R-:W-:Y:S01]  /*a2e0*/  LEA R3, R0, 0x3b800000, 0x17 ;  /* 0x3b80000000037811 */ /* 0x000fe200078eb8ff */
[----:B------:R-:W-:-:S05]  /*a2f0*/  IMAD.SHL.U32 R0, R2, 0x100000, RZ ;  /* 0x0010000002007824 */ /* 0x000fca00078e00ff */
[----:B------:R-:W-:Y:S02]  /*a300*/  LOP3.LUT R0, R3, R0, R4, 0xfe, !PT ;  /* 0x0000000003007212 */ /* 0x000fe400078efe04 */
.L_x_793:
[----:B------:R-:W-:Y:S05]  /*a310*/  BSYNC B0 ;  /* 0x0000000000007941 */ /* 0x000fea0003800000 */
.L_x_792:
[----:B------:R-:W-:Y:S01]  /*a320*/  F2FP.PACK_AB R0, RZ, R0 ;  /* 0x00000000ff00723e */ /* 0x000fe200000000ff */
[----:B------:R-:W-:Y:S05]  /*a330*/  BRA `(.L_x_777) ;  /* 0x0000049000007947 */ /* 0x000fea0003800000 */
.L_x_790:
        /* <DEDUP_REMOVED lines=21> */
.L_x_799:
[----:B------:R-:W-:Y:S05]  /*a490*/  BSYNC B1 ;  /* 0x0000000000017941 */ /* 0x000fea0003800000 */
.L_x_798:
[----:B------:R-:W-:Y:S01]  /*a4a0*/  LEA R3, R0, 0x37800000, 0x17 ;  /* 0x3780000000037811 */ /* 0x000fe200078eb8ff */
[----:B------:R-:W-:-:S05]  /*a4b0*/  IMAD.SHL.U32 R0, R2, 0x200000, RZ ;  /* 0x0020000002007824 */ /* 0x000fca00078e00ff */
[----:B------:R-:W-:Y:S02]  /*a4c0*/  LOP3.LUT R0, R3, R0, R4, 0xfe, !PT ;  /* 0x0000000003007212 */ /* 0x000fe400078efe04 */
.L_x_797:
[----:B------:R-:W-:Y:S05]  /*a4d0*/  BSYNC B0 ;  /* 0x0000000000007941 */ /* 0x000fea0003800000 */
.L_x_796:
[----:B------:R-:W-:Y:S01]  /*a4e0*/  F2FP.PACK_AB R0, RZ, R0 ;  /* 0x00000000ff00723e */ /* 0x000fe200000000ff */
[----:B------:R-:W-:Y:S05]  /*a4f0*/  BRA `(.L_x_777) ;  /* 0x000002d000007947 */ /* 0x000fea0003800000 */
.L_x_789:
        /* <DEDUP_REMOVED lines=14> */
.L_x_803:
[----:B------:R-:W-:Y:S05]  /*a5e0*/  BSYNC B0 ;  /* 0x0000000000007941 */ /* 0x000fea0003800000 */
.L_x_802:
[----:B------:R-:W-:Y:S01]  /*a5f0*/  F2FP.PACK_AB R0, RZ, R0 ;  /* 0x00000000ff00723e */ /* 0x000fe200000000ff */
[----:B------:R-:W-:Y:S05]  /*a600*/  BRA `(.L_x_777) ;  /* 0x000001c000007947 */ /* 0x000fea0003800000 */
.L_x_776:
        /* <DEDUP_REMOVED lines=21> */
.L_x_801:
[----:B------:R-:W2:Y:S02]  /*a760*/  LDG.E.64 R2, [R2.64] ;  /* 0x0000002402027981 */ /* 0x000ea4000c1e1b00 */
[----:B--2---:R-:W0:Y:S02]  /*a770*/  I2F.U64 R0, R2 ;  /* 0x0000000200007312 */ /* 0x004e240000301000 */
[----:B0-----:R-:W-:Y:S01]  /*a780*/  F2FP.PACK_AB R0, RZ, R0 ;  /* 0x00000000ff00723e */ /* 0x001fe200000000ff */
[----:B------:R-:W-:Y:S05]  /*a790*/  BRA `(.L_x_777) ;  /* 0x0000003000007947 */ /* 0x000fea0003800000 */
.L_x_800:
[----:B------:R-:W2:Y:S02]  /*a7a0*/  LDG.E R2, [R2.64] ;  /* 0x0000002402027981 */ /* 0x000ea4000c1e1900 */
[----:B--2---:R-:W0:Y:S02]  /*a7b0*/  I2F.U32 R0, R2 ;  /* 0x0000000200007306 */ /* 0x004e240000201000 */
[----:B0-----:R-:W-:-:S06]  /*a7c0*/  F2FP.PACK_AB R0, RZ, R0 ;  /* 0x00000000ff00723e */ /* 0x001fcc00000000ff */
.L_x_777:
        /* <DEDUP_REMOVED lines=18> */
[----:B0-----:R-:W-:Y:S01]  /*a8f0*/  STG.E.U8 [R16.64], R3 ;  /* 0x0000000310007986 */ /* 0x001fe2000c101124 */
[----:B------:R-:W-:Y:S05]  /*a900*/  EXIT ;  /* 0x000000000000794d */ /* 0x000fea0003800000 */
.L_x_807:
[----:B------:R-:W-:-:S06]  /*a910*/  HADD2.F32 R3, -RZ, R2.H0_H0 ;  /* 0x20000002ff037230 */ /* 0x000fcc0000004100 */
[----:B------:R-:W0:Y:S02]  /*a920*/  F2I.S64.TRUNC R2, R3 ;  /* 0x0000000300027311 */ /* 0x000e24000020d900 */
[----:B0-----:R-:W-:Y:S01]  /*a930*/  STG.E.U8 [R16.64], R2 ;  /* 0x0000000210007986 */ /* 0x001fe2000c101124 */
[----:B------:R-:W-:Y:S05]  /*a940*/  EXIT ;  /* 0x000000000000794d */ /* 0x000fea0003800000 */
.L_x_806:
        /* <DEDUP_REMOVED lines=8> */
[----:B0-----:R-:W-:Y:S01]  /*a9d0*/  STG.E.64 [R16.64], R2 ;  /* 0x0000000210007986 */ /* 0x001fe2000c101b24 */
[----:B------:R-:W-:Y:S05]  /*a9e0*/  EXIT ;  /* 0x000000000000794d */ /* 0x000fea0003800000 */
.L_x_810:
[----:B------:R-:W-:-:S04]  /*a9f0*/  HADD2.F32 R2, -RZ, R2.H0_H0 ;  /* 0x20000002ff027230 */ /* 0x000fc80000004100 */
[----:B------:R-:W0:Y:S02]  /*aa00*/  F2I.FTZ.TRUNC.NTZ R3, R2 ;  /* 0x0000000200037305 */ /* 0x000e24000021f100 */
[----:B0-----:R-:W-:Y:S01]  /*aa10*/  STG.E [R16.64], R3 ;  /* 0x0000000310007986 */ /* 0x001fe2000c101924 */
[----:B------:R-:W-:Y:S05]  /*aa20*/  EXIT ;  /* 0x000000000000794d */ /* 0x000fea0003800000 */
.L_x_809:
[----:B------:R-:W-:-:S04]  /*aa30*/  HADD2.F32 R2, -RZ, R2.H0_H0 ;  /* 0x20000002ff027230 */ /* 0x000fc80000004100 */
[----:B------:R-:W0:Y:S02]  /*aa40*/  F2I.FTZ.TRUNC.NTZ R3, R2 ;  /* 0x0000000200037305 */ /* 0x000e24000021f100 */
[----:B0-----:R-:W-:Y:S01]  /*aa50*/  STG.E.U16 [R16.64], R3 ;  /* 0x0000000310007986 */ /* 0x001fe2000c101524 */
[----:B------:R-:W-:Y:S05]  /*aa60*/  EXIT ;  /* 0x000000000000794d */ /* 0x000fea0003800000 */
.L_x_805:
[----:B------:R-:W-:-:S13]  /*aa70*/  ISETP.GT.AND P0, PT, R3, 0x6, PT ;  /* 0x000000060300780c */ /* 0x000fda0003f04270 */
[----:B------:R-:W-:Y:S05]  /*aa80*/  @P0 BRA `(.L_x_811) ;  /* 0x0000009000000947 */ /* 0x000fea0003800000 */
[----:B------:R-:W-:-:S13]  /*aa90*/  ISETP.NE.AND P0, PT, R3, 0x5, PT ;  /* 0x000000050300780c */ /* 0x000fda0003f05270 */
[----:B------:R-:W-:Y:S05]  /*aaa0*/  @!P0 BRA `(.L_x_812) ;  /* 0x0000005000008947 */ /* 0x000fea0003800000 */
[----:B------:R-:W-:-:S13]  /*aab0*/  ISETP.NE.AND P0, PT, R3, 0x6, PT ;  /* 0x000000060300780c */ /* 0x000fda0003f05270 */
[----:B------:R-:W-:Y:S05]  /*aac0*/  @P0 BRA `(.L_x_808) ;  /* 0x00000b1000000947 */ /* 0x000fea0003800000 */
[----:B------:R-:W-:-:S05]  /*aad0*/  HADD2.F32 R3, -RZ, R2.H0_H0 ;  /* 0x20000002ff037230 */ /* 0x000fca0000004100 */
[----:B------:R-:W-:Y:S01]  /*aae0*/  STG.E [R16.64], R3 ;  /* 0x0000000310007986 */ /* 0x000fe2000c101924 */
[----:B------:R-:W-:Y:S05]  /*aaf0*/  EXIT ;  /* 0x000000000000794d */ /* 0x000fea0003800000 */
.L_x_812:
[----:B------:R-:W-:Y:S01]  /*ab00*/  STG.E.U16 [R16.64], R2 ;  /* 0x0000000210007986 */ /* 0x000fe2000c101524 */
[----:B------:R-:W-:Y:S05]  /*ab10*/  EXIT ;  /* 0x000000000000794d */ /* 0x000fea0003800000 */
.L_x_811:
        /* <DEDUP_REMOVED lines=8> */
[----:B------:R-:W-:Y:S01]  /*aba0*/  STG.E.64 [R16.64], R2 ;  /* 0x0000000210007986 */ /* 0x000fe2000c101b24 */
[----:B------:R-:W-:Y:S05]  /*abb0*/  EXIT ;  /* 0x000000000000794d */ /* 0x000fea0003800000 */
.L_x_814:
[----:B------:R-:W-:-:S05]  /*abc0*/  HADD2.F32 R0, -RZ, R2.H0_H0 ;  /* 0x20000002ff007230 */ /* 0x000fca0000004100 */
[----:B------:R-:W-:-:S04]  /*abd0*/  F2FP.PACK_AB R0, RZ, R0 ;  /* 0x00000000ff00723e */ /* 0x000fc800000000ff */
[----:B------:R-:W-:-:S05]  /*abe0*/  PRMT R0, R0, 0x5410, RZ ;  /* 0x0000541000007816 */ /* 0x000fca00000000ff */
[----:B------:R-:W-:Y:S01]  /*abf0*/  STG.E [R16.64], R0 ;  /* 0x0000000010007986 */ /* 0x000fe2000c101924 */
[----:B------:R-:W-:Y:S05]  /*ac00*/  EXIT ;  /* 0x000000000000794d */ /* 0x000fea0003800000 */
.L_x_813:
[----:B------:R-:W-:-:S05]  /*ac10*/  HADD2.F32 R2, -RZ, R2.H0_H0 ;  /* 0x20000002ff027230 */ /* 0x000fca0000004100 */
[----:B------:R-:W-:-:S06]  /*ac20*/  FMUL.FTZ R2, R2, 1 ;  /* 0x3f80000002027820 */ /* 0x000fcc0000410000 */
[----:B------:R-:W0:Y:S02]  /*ac30*/  F2F.F64.F32 R2, R2 ;  /* 0x0000000200027310 */ /* 0x000e240000201800 */
[----:B0-----:R-:W-:Y:S01]  /*ac40*/  STG.E.64 [R16.64], R2 ;  /* 0x0000000210007986 */ /* 0x001fe2000c101b24 */
[----:B------:R-:W-:Y:S05]  /*ac50*/  EXIT ;  /* 0x000000000000794d */ /* 0x000fea0003800000 */
.L_x_804:
        /* <DEDUP_REMOVED lines=11> */
[----:B------:R-:W-:Y:S01]  /*ad10*/  STG.E.U8 [R16.64], R3 ;  /* 0x0000000310007986 */ /* 0x000fe2000c101124 */
[----:B------:R-:W-:Y:S05]  /*ad20*/  EXIT ;  /* 0x000000000000794d */ /* 0x000fea0003800000 */
.L_x_817:
[----:B------:R-:W-:Y:S01]  /*ad30*/  HADD2.F32 R2, -RZ, R2.H0_H0 ;  /* 0x20000002ff027230 */ /* 0x000fe20000004100 */
[----:B------:R-:W-:-:S04]  /*ad40*/  CS2R R6, SRZ ;  /* 0x0000000000067805 */ /* 0x000fc8000001ff00 */
[----:B------:R-:W-:-:S04]  /*ad50*/  FMUL.FTZ R2, R2, 1 ;  /* 0x3f80000002027820 */ /* 0x000fc80000410000 */
[----:B------:R-:W0:Y:S02]  /*ad60*/  F2F.F64.F32 R4, R2 ;  /* 0x0000000200047310 */ /* 0x000e240000201800 */
[----:B0-----:R-:W-:Y:S01]  /*ad70*/  STG.E.128 [R16.64], R4 ;  /* 0x0000000410007986 */ /* 0x001fe2000c101d24 */
[----:B------:R-:W-:Y:S05]  /*ad80*/  EXIT ;  /* 0x000000000000794d */ /* 0x000fea0003800000 */
.L_x_816:
        /* <DEDUP_REMOVED lines=21> */
.L_x_821:
[----:B------:R-:W-:Y:S05]  /*aee0*/  BSYNC B0 ;  /* 0x0000000000007941 */ /* 0x000fea0003800000 */
.L_x_820:
[----:B------:R-:W-:-:S05]  /*aef0*/  LOP3.LUT R3, R0, R3, RZ, 0xfc, !PT ;  /* 0x0000000300037212 */ /* 0x000fca00078efcff */
[----:B------:R-:W-:Y:S01]  /*af00*/  STG.E.U8 [R16.64], R3 ;  /* 0x0000000310007986 */ /* 0x000fe2000c101124 */
[----:B------:R-:W-:Y:S05]  /*af10*/  EXIT ;  /* 0x000000000000794d */ /* 0x000fea0003800000 */
.L_x_819:
        /* <DEDUP_REMOVED lines=13> */
.L_x_823:
[----:B------:R-:W-:Y:S01]  /*aff0*/  IMAD.MOV.U32 R0, RZ, RZ, 0x7f ;  /* 0x0000007fff007424 */ /* 0x000fe200078e00ff */
[----:B------:R-:W-:-:S04]  /*b000*/  ISETP.GT.U32.AND P0, PT, R2, 0x7f800000, PT ;  /* 0x7f8000000200780c */ /* 0x000fc80003f04070 */
[----:B------:R-:W-:-:S04]  /*b010*/  SEL R0, R0, 0x7c, P0 ;  /* 0x0000007c00007807 */ /* 0x000fc80000000000 */
.L_x_824:
[----:B------:R-:W-:Y:S05]  /*b020*/  BSYNC B0 ;  /* 0x0000000000007941 */ /* 0x000fea0003800000 */
.L_x_822:
[----:B------:R-:W-:-:S04]  /*b030*/  LOP3.LUT R2, R3, 0x80000000, RZ, 0xc0, !PT ;  /* 0x8000000003027812 */ /* 0x000fc800078ec0ff */
[----:B------:R-:W-:-:S04]  /*b040*/  SHF.R.U32.HI R3, RZ, 0x18, R2 ;  /* 0x00000018ff037819 */ /* 0x000fc80000011602 */
[----:B------:R-:W-:-:S05]  /*b050*/  LOP3.LUT R3, R0, R3, RZ, 0xfc, !PT ;  /* 0x0000000300037212 */ /* 0x000fca00078efcff */
[----:B------:R-:W-:Y:S01]  /*b060*/  STG.E.U8 [R16.64], R3 ;  /* 0x0000000310007986 */ /* 0x000fe2000c101124 */
[----:B------:R-:W-:Y:S05]  /*b070*/  EXIT ;  /* 0x000000000000794d */ /* 0x000fea0003800000 */
.L_x_818:
[----:B------:R-:W-:-:S05]  /*b080*/  HADD2.F32 R0, -RZ, R2.H0_H0 ;  /* 0x20000002ff007230 */ /* 0x000fca0000004100 */
[----:B------:R-:W-:-:S05]  /*b090*/  F2FP.BF16.PACK_AB R0, RZ, R0 ;  /* 0x00000000ff00723e */ /* 0x000fca00000010ff */
[----:B------:R-:W-:Y:S01]  /*b0a0*/  STG.E.U16 [R16.64], R0 ;  /* 0x0000000010007986 */ /* 0x000fe2000c101524 */
[----:B------:R-:W-:Y:S05]  /*b0b0*/  EXIT ;  /* 0x000000000000794d */ /* 0x000fea0003800000 */
.L_x_815:
        /* <DEDUP_REMOVED lines=10> */
[----:B0-----:R-:W-:Y:S01]  /*b160*/  STG.E.U16 [R16.64], R3 ;  /* 0x0000000310007986 */ /* 0x001fe2000c101524 */
[----:B------:R-:W-:Y:S05]  /*b170*/  EXIT ;  /* 0x000000000000794d */ /* 0x000fea0003800000 */
.L_x_827:
        /* <DEDUP_REMOVED lines=17> */
.L_x_830:
[----:B------:R-:W-:-:S04]  /*b290*/  LOP3.LUT R2, R3, 0x80000000, RZ, 0xc0, !PT ;  /* 0x8000000003027812 */ /* 0x000fc800078ec0ff */
[----:B------:R-:W-:-:S04]  /*b2a0*/  SHF.R.U32.HI R3, RZ, 0x18, R2 ;  /* 0x00000018ff037819 */ /* 0x000fc80000011602 */
[----:B------:R-:W-:-:S04]  /*b2b0*/  LOP3.LUT R0, R0, R3, RZ, 0xfc, !PT ;  /* 0x0000000300007212 */ /* 0x000fc800078efcff */
[----:B------:R-:W-:Y:S02]  /*b2c0*/  PRMT R8, R0, 0x7610, R8 ;  /* 0x0000761000087816 */ /* 0x000fe40000000008 */
.L_x_829:
[----:B------:R-:W-:Y:S05]  /*b2d0*/  BSYNC B0 ;  /* 0x0000000000007941 */ /* 0x000fea0003800000 */
.L_x_828:
[----:B------:R-:W-:Y:S01]  /*b2e0*/  STG.E.U8 [R16.64], R8 ;  /* 0x0000000810007986 */ /* 0x000fe2000c101124 */
[----:B------:R-:W-:Y:S05]  /*b2f0*/  EXIT ;  /* 0x000000000000794d */ /* 0x000fea0003800000 */
.L_x_826:
        /* <DEDUP_REMOVED lines=17> */
.L_x_833:
[----:B------:R-:W-:-:S04]  /*b410*/  LOP3.LUT R2, R3, 0x80000000, RZ, 0xc0, !PT ;  /* 0x8000000003027812 */ /* 0x000fc800078ec0ff */
[----:B------:R-:W-:-:S04]  /*b420*/  SHF.R.U32.HI R3, RZ, 0x18, R2 ;  /* 0x00000018ff037819 */ /* 0x000fc80000011602 */
[----:B------:R-:W-:-:S04]  /*b430*/  LOP3.LUT R0, R0, R3, RZ, 0xfc, !PT ;  /* 0x0000000300007212 */ /* 0x000fc800078efcff */
[----:B------:R-:W-:Y:S02]  /*b440*/  PRMT R8, R0, 0x7610, R8 ;  /* 0x0000761000087816 */ /* 0x000fe40000000008 */
.L_x_832:
[----:B------:R-:W-:Y:S05]  /*b450*/  BSYNC B0 ;  /* 0x0000000000007941 */ /* 0x000fea0003800000 */
.L_x_831:
[----:B------:R-:W-:Y:S01]  /*b460*/  STG.E.U8 [R16.64], R8 ;  /* 0x0000000810007986 */ /* 0x000fe2000c101124 */
[----:B------:R-:W-:Y:S05]  /*b470*/  EXIT ;  /* 0x000000000000794d */ /* 0x000fea0003800000 */
.L_x_825:
        /* <DEDUP_REMOVED lines=22> */
.L_x_808:
        /* <DEDUP_REMOVED lines=20> */
.L_x_835:
[----:B------:R-:W-:-:S06]  /*b720*/  HADD2.F32 R2, -RZ, R2.H0_H0 ;  /* 0x20000002ff027230 */ /* 0x000fcc0000004100 */
[----:B------:R-:W0:Y:S02]  /*b730*/  F2I.U64.TRUNC R2, R2 ;  /* 0x0000000200027311 */ /* 0x000e24000020d800 */
[----:B0-----:R-:W-:Y:S01]  /*b740*/  STG.E.64 [R16.64], R2 ;  /* 0x0000000210007986 */ /* 0x001fe2000c101b24 */
[----:B------:R-:W-:Y:S05]  /*b750*/  EXIT ;  /* 0x000000000000794d */ /* 0x000fea0003800000 */
.L_x_834:
[----:B------:R-:W-:-:S04]  /*b760*/  HADD2.F32 R2, -RZ, R2.H0_H0 ;  /* 0x20000002ff027230 */ /* 0x000fc80000004100 */
[----:B------:R-:W0:Y:S02]  /*b770*/  F2I.FTZ.U32.TRUNC.NTZ R3, R2 ;  /* 0x0000000200037305 */ /* 0x000e24000021f000 */
[----:B0-----:R-:W-:Y:S01]  /*b780*/  STG.E [R16.64], R3 ;  /* 0x0000000310007986 */ /* 0x001fe2000c101924 */
[----:B------:R-:W-:Y:S05]  /*b790*/  EXIT ;  /* 0x000000000000794d */ /* 0x000fea0003800000 */
.L_x_836:
        /* <DEDUP_REMOVED lines=14> */
.L_x_2450:


//--------------------- .text._ZN2at6native27unrolled_elementwise_kernelIZZZNS0_15cos_kernel_cudaERNS_18TensorIteratorBaseEENKUlvE0_clEvENKUlvE1_clEvEUlN3c104HalfEE_St5arrayIPcLm2EELi4E23TrivialOffsetCalculatorILi1EjESD_NS0_6memory12LoadWithCastILi1EEENSE_13StoreWithCastILi1EEEEEviT_T0_T2_T3_T4_T5_ --------------------------
	.section	.text._ZN2at6native27unrolled_elementwise_kernelIZZZNS0_15cos_kernel_cudaERNS_18TensorIteratorBaseEENKUlvE0_clEvENKUlvE1_clEvEUlN3c104HalfEE_St5arrayIPcLm2EELi4E23TrivialOffsetCalculatorILi1EjESD_NS0_6memory12LoadWithCastILi1EEENSE_13StoreWithCastILi1EEEEEviT_T0_T2_T3_T4_T5_,"ax",@progbits
	.sectioninfo	@"SHI_REGISTERS=28"
	.align	128
        .global         _ZN2at6native27unrolled_elementwise_kernelIZZZNS0_15cos_kernel_cudaERNS_18TensorIteratorBaseEENKUlvE0_clEvENKUlvE1_clEvEUlN3c104HalfEE_St5arrayIPcLm2EELi4E23TrivialOffsetCalculatorILi1EjESD_NS0_6memory12LoadWithCastILi1EEENSE_13StoreWithCastILi1EEEEEviT_T0_T2_T3_T4_T5_
        .type           _ZN2at6native27unrolled_elementwise_kernelIZZZNS0_15cos_kernel_cudaERNS_18TensorIteratorBaseEENKUlvE0_clEvENKUlvE1_clEvEUlN3c104HalfEE_St5arrayIPcLm2EELi4E23TrivialOffsetCalculatorILi1EjESD_NS0_6memory12LoadWithCastILi1EEENSE_13StoreWithCastILi1EEEEEviT_T0_T2_T3_T4_T5_,@function
        .size           _ZN2at6native27unrolled_elementwise_kernelIZZZNS0_15cos_kernel_cudaERNS_18TensorIteratorBaseEENKUlvE0_clEvENKUlvE1_clEvEUlN3c104HalfEE_St5arrayIPcLm2EELi4E23TrivialOffsetCalculatorILi1EjESD_NS0_6memory12LoadWithCastILi1EEENSE_13StoreWithCastILi1EEEEEviT_T0_T2_T3_T4_T5_,(.L_x_2451 - _ZN2at6native27unrolled_elementwise_kernelIZZZNS0_15cos_kernel_cudaERNS_18TensorIteratorBaseEENKUlvE0_clEvENKUlvE1_clEvEUlN3c104HalfEE_St5arrayIPcLm2EELi4E23TrivialOffsetCalculatorILi1EjESD_NS0_6memory12LoadWithCastILi1EEENSE_13StoreWithCastILi1EEEEEviT_T0_T2_T3_T4_T5_)
        .other          _ZN2at6native27unrolled_elementwise_kernelIZZZNS0_15cos_kernel_cudaERNS_18TensorIteratorBaseEENKUlvE0_clEvENKUlvE1_clEvEUlN3c104HalfEE_St5arrayIPcLm2EELi4E23TrivialOffsetCalculatorILi1EjESD_NS0_6memory12LoadWithCastILi1EEENSE_13StoreWithCastILi1EEEEEviT_T0_T2_T3_T4_T5_,@"STO_CUDA_ENTRY STV_DEFAULT"
_ZN2at6native27unrolled_elementwise_kernelIZZZNS0_15cos_kernel_cudaERNS_18TensorIteratorBaseEENKUlvE0_clEvENKUlvE1_clEvEUlN3c104HalfEE_St5arrayIPcLm2EELi4E23TrivialOffsetCalculatorILi1EjESD_NS0_6memory12LoadWithCastILi1EEENSE_13StoreWithCastILi1EEEEEviT_T0_T2_T3_T4_T5_:
.text._ZN2at6native27unrolled_elementwise_kernelIZZZNS0_15cos_kernel_cudaERNS_18TensorIteratorBaseEENKUlvE0_clEvENKUlvE1_clEvEUlN3c104HalfEE_St5arrayIPcLm2EELi4E23TrivialOffsetCalculatorILi1EjESD_NS0_6memory12LoadWithCastILi1EEENSE_13StoreWithCastILi1EEEEEviT_T0_T2_T3_T4_T5_:
        /* <DEDUP_REMOVED lines=29> */
[----:B0-----:R-:W-:-:S04]  /*01d0*/  F2FP.PACK_AB R0, RZ, R0 ;  /* 0x00000000ff00723e */ /* 0x001fc800000000ff */
[----:B------:R-:W-:Y:S01]  /*01e0*/  PRMT R22, R0, 0x7610, R22 ;  /* 0x0000761000167816 */ /* 0x000fe20000000016 */
[----:B------:R-:W-:Y:S05]  /*01f0*/  BRA `(.L_x_844) ;  /* 0x00000f3000007947 */ /* 0x000fea0003800000 */
.L_x_842:
[----:B------:R-:W2:Y:S02]  /*0200*/  LDG.E.U8 R2, [R2.64] ;  /* 0x0000002402027981 */ /* 0x000ea4000c1e1100 */
[----:B--2---:R-:W0:Y:S02]  /*0210*/  I2F.U16 R0, R2 ;  /* 0x0000000200007306 */ /* 0x004e240000101000 */
[----:B0-----:R-:W-:-:S04]  /*0220*/  F2FP.PACK_AB R0, RZ, R0 ;  /* 0x00000000ff00723e */ /* 0x001fc800000000ff */
[----:B------:R-:W-:Y:S01]  /*0230*/  PRMT R22, R0, 0x7610, R22 ;  /* 0x0000761000167816 */ /* 0x000fe20000000016 */
[----:B------:R-:W-:Y:S05]  /*0240*/  BRA `(.L_x_844) ;  /* 0x00000ee000007947 */ /* 0x000fea0003800000 */
.L_x_841:
        /* <DEDUP_REMOVED lines=8> */
[----:B0-----:R-:W-:-:S04]  /*02d0*/  F2FP.PACK_AB R0, RZ, R0 ;  /* 0x00000000ff00723e */ /* 0x001fc800000000ff */
[----:B------:R-:W-:Y:S01]  /*02e0*/  PRMT R22, R0, 0x7610, R22 ;  /* 0x0000761000167816 */ /* 0x000fe20000000016 */
[----:B------:R-:W-:Y:S05]  /*02f0*/  BRA `(.L_x_844) ;  /* 0x00000e3000007947 */ /* 0x000fea0003800000 */
.L_x_846:
[----:B------:R-:W2:Y:S02]  /*0300*/  LDG.E R2, [R2.64] ;  /* 0x0000002402027981 */ /* 0x000ea4000c1e1900 */
[----:B--2---:R-:W0:Y:S02]  /*0310*/  I2F R0, R2 ;  /* 0x0000000200007306 */ /* 0x004e240000201400 */
[----:B0-----:R-:W-:-:S04]  /*0320*/  F2FP.PACK_AB R0, RZ, R0 ;  /* 0x00000000ff00723e */ /* 0x001fc800000000ff */
[----:B------:R-:W-:Y:S01]  /*0330*/  PRMT R22, R0, 0x7610, R22 ;  /* 0x0000761000167816 */ /* 0x000fe20000000016 */
[----:B------:R-:W-:Y:S05]  /*0340*/  BRA `(.L_x_844) ;  /* 0x00000de000007947 */ /* 0x000fea0003800000 */
.L_x_845:
[----:B------:R-:W2:Y:S02]  /*0350*/  LDG.E.U16 R2, [R2.64] ;  /* 0x0000002402027981 */ /* 0x000ea4000c1e1500 */
[----:B--2---:R-:W0:Y:S02]  /*0360*/  I2F.S16 R0, R2 ;  /* 0x0000000200007306 */ /* 0x004e240000101400 */
[----:B0-----:R-:W-:-:S04]  /*0370*/  F2FP.PACK_AB R0, RZ, R0 ;  /* 0x00000000ff00723e */ /* 0x001fc800000000ff */
[----:B------:R-:W-:Y:S01]  /*0380*/  PRMT R22, R0, 0x7610, R22 ;  /* 0x0000761000167816 */ /* 0x000fe20000000016 */
[----:B------:R-:W-:Y:S05]  /*0390*/  BRA `(.L_x_844) ;  /* 0x00000d9000007947 */ /* 0x000fea0003800000 */
.L_x_840:
        /* <DEDUP_REMOVED lines=9> */
.L_x_848:
[----:B------:R0:W5:Y:S01]  /*0430*/  LDG.E.U16 R22, [R2.64] ;  /* 0x0000002402167981 */ /* 0x000162000c1e1500 */
[----:B------:R-:W-:Y:S05]  /*0440*/  BRA `(.L_x_844) ;  /* 0x00000ce000007947 */ /* 0x000fea0003800000 */
.L_x_847:
        /* <DEDUP_REMOVED lines=9> */
.L_x_850:
[----:B------:R0:W5:Y:S01]  /*04e0*/  LDG.E.U16 R22, [R2.64] ;  /* 0x0000002402167981 */ /* 0x000162000c1e1500 */
[----:B------:R-:W-:Y:S05]  /*04f0*/  BRA `(.L_x_844) ;  /* 0x00000c3000007947 */ /* 0x000fea0003800000 */
.L_x_849:
[----:B------:R-:W2:Y:S02]  /*0500*/  LDG.E.64 R2, [R2.64] ;  /* 0x0000002402027981 */ /* 0x000ea4000c1e1b00 */
[----:B--2---:R-:W0:Y:S01]  /*0510*/  F2F.F32.F64 R0, R2 ;  /* 0x0000000200007310 */ /* 0x004e220000301000 */
[----:B------:R-:W0:-:S14]  /*0520*/  DSETP.GEU.AND P0, PT, |R2|, c[0x2][0x0], PT ;  /* 0x008000000200762a */ /* 0x000e1c0003f0e200 */
[----:B0-----:R-:W-:-:S05]  /*0530*/  @!P0 FMUL R0, R0, 1.175494350822287508e-38 ;  /* 0x0080000000008820 */ /* 0x001fca0000400000 */
[----:B------:R-:W-:-:S04]  /*0540*/  F2FP.PACK_AB R0, RZ, R0 ;  /* 0x00000000ff00723e */ /* 0x000fc800000000ff */
[----:B------:R-:W-:Y:S01]  /*0550*/  PRMT R22, R0, 0x7610, R22 ;  /* 0x0000761000167816 */ /* 0x000fe20000000016 */
[----:B------:R-:W-:Y:S05]  /*0560*/  BRA `(.L_x_844) ;  /* 0x00000bc000007947 */ /* 0x000fea0003800000 */
.L_x_839:
        /* <DEDUP_REMOVED lines=11> */
[----:B------:R-:W-:-:S04]  /*0620*/  F2FP.PACK_AB R0, RZ, R0 ;  /* 0x00000000ff00723e */ /* 0x000fc800000000ff */
[----:B------:R-:W-:Y:S01]  /*0630*/  PRMT R22, R0, 0x7610, R22 ;  /* 0x0000761000167816 */ /* 0x000fe20000000016 */
[----:B------:R-:W-:Y:S05]  /*0640*/  BRA `(.L_x_844) ;  /* 0x00000ae000007947 */ /* 0x000fea0003800000 */
.L_x_853:
[----:B------:R-:W2:Y:S02]  /*0650*/  LDG.E.64 R2, [R2.64] ;  /* 0x0000002402027981 */ /* 0x000ea4000c1e1b00 */
[----:B--2---:R-:W0:Y:S01]  /*0660*/  F2F.F32.F64 R0, R2 ;  /* 0x0000000200007310 */ /* 0x004e220000301000 */
[----:B------:R-:W0:-:S14]  /*0670*/  DSETP.GEU.AND P0, PT, |R2|, c[0x2][0x0], PT ;  /* 0x008000000200762a */ /* 0x000e1c0003f0e200 */
[----:B0-----:R-:W-:-:S05]  /*0680*/  @!P0 FMUL R0, R0, 1.175494350822287508e-38 ;  /* 0x0080000000008820 */ /* 0x001fca0000400000 */
[----:B------:R-:W-:-:S04]  /*0690*/  F2FP.PACK_AB R0, RZ, R0 ;  /* 0x00000000ff00723e */ /* 0x000fc800000000ff */
[----:B------:R-:W-:Y:S01]  /*06a0*/  PRMT R22, R0, 0x7610, R22 ;  /* 0x0000761000167816 */ /* 0x000fe20000000016 */
[----:B------:R-:W-:Y:S05]  /*06b0*/  BRA `(.L_x_844) ;  /* 0x00000a7000007947 */ /* 0x000fea0003800000 */
.L_x_852:
        /* <DEDUP_REMOVED lines=28> */
.L_x_855:
        /* <DEDUP_REMOVED lines=16> */
.L_x_854:
[----:B------:R-:W2:Y:S02]  /*0980*/  LDG.E.U16 R0, [R2.64] ;  /* 0x0000002402007981 */ /* 0x000ea4000c1e1500 */
[----:B--2---:R-:W-:-:S04]  /*0990*/  PRMT R0, RZ, 0x5410, R0 ;  /* 0x00005410ff007816 */ /* 0x004fc80000000000 */
[----:B------:R-:W-:-:S04]  /*09a0*/  F2FP.PACK_AB R0, RZ, R0 ;  /* 0x00000000ff00723e */ /* 0x000fc800000000ff */
[----:B------:R-:W-:Y:S01]  /*09b0*/  PRMT R22, R0, 0x7610, R22 ;  /* 0x0000761000167816 */ /* 0x000fe20000000016 */
[----:B------:R-:W-:Y:S05]  /*09c0*/  BRA `(.L_x_844) ;  /* 0x0000076000007947 */ /* 0x000fea0003800000 */
.L_x_851:
        /* <DEDUP_REMOVED lines=12> */
.L_x_858:
        /* <DEDUP_REMOVED lines=21> */
.L_x_862:
[----:B------:R-:W-:Y:S05]  /*0be0*/  BSYNC B1 ;  /* 0x0000000000017941 */ /* 0x000fea0003800000 */
.L_x_861:
[----:B------:R-:W-:Y:S01]  /*0bf0*/  LEA R3, R0, 0x3b800000, 0x17 ;  /* 0x3b80000000037811 */ /* 0x000fe200078eb8ff */
[----:B------:R-:W-:-:S05]  /*0c00*/  IMAD.SHL.U32 R0, R2, 0x100000, RZ ;  /* 0x0010000002007824 */ /* 0x000fca00078e00ff */
[----:B------:R-:W-:Y:S02]  /*0c10*/  LOP3.LUT R0, R3, R0, R4, 0xfe, !PT ;  /* 0x0000000003007212 */ /* 0x000fe400078efe04 */
.L_x_860:
[----:B------:R-:W-:Y:S05]  /*0c20*/  BSYNC B0 ;  /* 0x0000000000007941 */ /* 0x000fea0003800000 */
.L_x_859:
[----:B------:R-:W-:-:S04]  /*0c30*/  F2FP.PACK_AB R0, RZ, R0 ;  /* 0x00000000ff00723e */ /* 0x000fc800000000ff */
[----:B------:R-:W-:Y:S01]  /*0c40*/  PRMT R22, R0, 0x7610, R22 ;  /* 0x0000761000167816 */ /* 0x000fe20000000016 */
[----:B------:R-:W-:Y:S05]  /*0c50*/  BRA `(.L_x_844) ;  /* 0x000004d000007947 */ /* 0x000fea0003800000 */
.L_x_857:
        /* <DEDUP_REMOVED lines=21> */
.L_x_866:
[----:B------:R-:W-:Y:S05]  /*0db0*/  BSYNC B1 ;  /* 0x0000000000017941 */ /* 0x000fea0003800000 */
.L_x_865:
[----:B------:R-:W-:Y:S01]  /*0dc0*/  LEA R3, R0, 0x37800000, 0x17 ;  /* 0x3780000000037811 */ /* 0x000fe200078eb8ff */
[----:B------:R-:W-:-:S05]  /*0dd0*/  IMAD.SHL.U32 R0, R2, 0x200000, RZ ;  /* 0x0020000002007824 */ /* 0x000fca00078e00ff */
[----:B------:R-:W-:Y:S02]  /*0de0*/  LOP3.LUT R0, R3, R0, R4, 0xfe, !PT ;  /* 0x0000000003007212 */ /* 0x000fe400078efe04 */
.L_x_864:
[----:B------:R-:W-:Y:S05]  /*0df0*/  BSYNC B0 ;  /* 0x0000000000007941 */ /* 0x000fea0003800000 */
.L_x_863:
[----:B------:R-:W-:-:S04]  /*0e00*/  F2FP.PACK_AB R0, RZ, R0 ;  /* 0x00000000ff00723e */ /* 0x000fc800000000ff */
[----:B------:R-:W-:Y:S01]  /*0e10*/  PRMT R22, R0, 0x7610, R22 ;  /* 0x0000761000167816 */ /* 0x000fe20000000016 */
[----:B------:R-:W-:Y:S05]  /*0e20*/  BRA `(.L_x_844) ;  /* 0x0000030000007947 */ /* 0x000fea0003800000 */
.L_x_856:
        /* <DEDUP_REMOVED lines=14> */
.L_x_870:
[----:B------:R-:W-:Y:S05]  /*0f10*/  BSYNC B0 ;  /* 0x0000000000007941 */ /* 0x000fea0003800000 */
.L_x_869:
[----:B------:R-:W-:-:S04]  /*0f20*/  F2FP.PACK_AB R0, RZ, R0 ;  /* 0x00000000ff00723e */ /* 0x000fc800000000ff */
[----:B------:R-:W-:Y:S01]  /*0f30*/  PRMT R22, R0, 0x7610, R22 ;  /* 0x0000761000167816 */ /* 0x000fe20000000016 */
[----:B------:R-:W-:Y:S05]  /*0f40*/  BRA `(.L_x_844) ;  /* 0x000001e000007947 */ /* 0x000fea0003800000 */
.L_x_843:
        /* <DEDUP_REMOVED lines=21> */
.L_x_868:
[----:B------:R-:W2:Y:S02]  /*10a0*/  LDG.E.64 R2, [R2.64] ;  /* 0x0000002402027981 */ /* 0x000ea4000c1e1b00 */
[----:B--2---:R-:W0:Y:S02]  /*10b0*/  I2F.U64 R0, R2 ;  /* 0x0000000200007312 */ /* 0x004e240000301000 */
[----:B0-----:R-:W-:-:S04]  /*10c0*/  F2FP.PACK_AB R0, RZ, R0 ;  /* 0x00000000ff00723e */ /* 0x001fc800000000ff */
[----:B------:R-:W-:Y:S01]  /*10d0*/  PRMT R22, R0, 0x7610, R22 ;  /* 0x0000761000167816 */ /* 0x000fe20000000016 */
[----:B------:R-:W-:Y:S05]  /*10e0*/  BRA `(.L_x_844) ;  /* 0x0000004000007947 */ /* 0x000fea0003800000 */
.L_x_867:
[----:B------:R-:W2:Y:S02]  /*10f0*/  LDG.E R2, [R2.64] ;  /* 0x0000002402027981 */ /* 0x000ea4000c1e1900 */
[----:B--2---:R-:W0:Y:S02]  /*1100*/  I2F.U32 R0, R2 ;  /* 0x0000000200007306 */ /* 0x004e240000201000 */
[----:B0-----:R-:W-:-:S04]  /*1110*/  F2FP.PACK_AB R0, RZ, R0 ;  /* 0x00000000ff00723e */ /* 0x001fc800000000ff */
[----:B------:R-:W-:Y:S02]  /*1120*/  PRMT R22, R0, 0x7610, R22 ;  /* 0x0000761000167816 */ /* 0x000fe40000000016 */
.L_x_844:
[----:B------:R-:W1:Y:S02]  /*1130*/  S2R R24, SR_TID.X ;  /* 0x0000000000187919 */ /* 0x000e640000002100 */
[----:B-1----:R-:W-:-:S03]  /*1140*/  IADD3 R24, R24, 0x80, RZ ;  /* 0x0000008018187810 */ /* 0x002fc60007ffe0ff */
.L_x_838:
[----:B-1----:R-:W-:Y:S05]  /*1150*/  BSYNC B6 ;  /* 0x0000000000067941 */ /* 0x002fea0003800000 */
.L_x_837:
        /* <DEDUP_REMOVED lines=24> */
.L_x_876:
[----:B------:R-:W2:Y:S02]  /*12e0*/  LDG.E.U8 R2, [R2.64] ;  /* 0x0000002402027981 */ /* 0x000ea4000c1e1100 */
[----:B--2---:R-:W0:Y:S02]  /*12f0*/  I2F.U16 R0, R2 ;  /* 0x0000000200007306 */ /* 0x004e240000101000 */
[----:B0-----:R-:W-:-:S04]  /*1300*/  F2FP.PACK_AB R0, RZ, R0 ;  /* 0x00000000ff00723e */ /* 0x001fc800000000ff */
[----:B------:R-:W-:Y:S01]  /*1310*/  PRMT R18, R0, 0x7610, R18 ;  /* 0x0000761000127816 */ /* 0x000fe20000000012 */
[----:B------:R-:W-:Y:S05]  /*1320*/  BRA `(.L_x_878) ;  /* 0x00000ed000007947 */ /* 0x000fea0003800000 */
.L_x_875:
        /* <DEDUP_REMOVED lines=11> */
.L_x_880:
[----:B------:R-:W2:Y:S02]  /*13e0*/  LDG.E R2, [R2.64] ;  /* 0x0000002402027981 */ /* 0x000ea4000c1e1900 */
[----:B--2---:R-:W0:Y:S02]  /*13f0*/  I2F R0, R2 ;  /* 0x0000000200007306 */ /* 0x004e240000201400 */
[----:B0-----:R-:W-:-:S04]  /*1400*/  F2FP.PACK_AB R0, RZ, R0 ;  /* 0x00000000ff00723e */ /* 0x001fc800000000ff */
[----:B------:R-:W-:Y:S01]  /*1410*/  PRMT R18, R0, 0x7610, R18 ;  /* 0x0000761000127816 */ /* 0x000fe20000000012 */
[----:B------:R-:W-:Y:S05]  /*1420*/  BRA `(.L_x_878) ;  /* 0x00000dd000007947 */ /* 0x000fea0003800000 */
.L_x_879:
[----:B------:R-:W2:Y:S02]  /*1430*/  LDG.E.U16 R2, [R2.64] ;  /* 0x0000002402027981 */ /* 0x000ea4000c1e1500 */
[----:B--2---:R-:W0:Y:S02]  /*1440*/  I2F.S16 R0, R2 ;  /* 0x0000000200007306 */ /* 0x004e240000101400 */
[----:B0-----:R-:W-:-:S04]  /*1450*/  F2FP.PACK_AB R0, RZ, R0 ;  /* 0x00000000ff00723e */ /* 0x001fc800000000ff */
[----:B------:R-:W-:Y:S01]  /*1460*/  PRMT R18, R0, 0x7610, R18 ;  /* 0x0000761000127816 */ /* 0x000fe20000000012 */
[----:B------:R-:W-:Y:S05]  /*1470*/  BRA `(.L_x_878) ;  /* 0x00000d8000007947 */ /* 0x000fea0003800000 */
.L_x_874:
        /* <DEDUP_REMOVED lines=9> */
.L_x_882:
[----:B------:R0:W5:Y:S01]  /*1510*/  LDG.E.U16 R18, [R2.64] ;  /* 0x0000002402127981 */ /* 0x000162000c1e1500 */
[----:B------:R-:W-:Y:S05]  /*1520*/  BRA `(.L_x_878) ;  /* 0x00000cd000007947 */ /* 0x000fea0003800000 */
.L_x_881:
        /* <DEDUP_REMOVED lines=9> */
.L_x_884:
[----:B------:R0:W5:Y:S01]  /*15c0*/  LDG.E.U16 R18, [R2.64] ;  /* 0x0000002402127981 */ /* 0x000162000c1e1500 */
[----:B------:R-:W-:Y:S05]  /*15d0*/  BRA `(.L_x_878) ;  /* 0x00000c2000007947 */ /* 0x000fea0003800000 */
.L_x_883:
[----:B------:R-:W2:Y:S02]  /*15e0*/  LDG.E.64 R2, [R2.64] ;  /* 0x0000002402027981 */ /* 0x000ea4000c1e1b00 */
[----:B--2---:R-:W0:Y:S01]  /*15f0*/  F2F.F32.F64 R0, R2 ;  /* 0x0000000200007310 */ /* 0x004e220000301000 */
[----:B------:R-:W0:-:S14]  /*1600*/  DSETP.GEU.AND P0, PT, |R2|, c[0x2][0x0], PT ;  /* 0x008000000200762a */ /* 0x000e1c0003f0e200 */
[----:B0-----:R-:W-:-:S05]  /*1610*/  @!P0 FMUL R0, R0, 1.175494350822287508e-38 ;  /* 0x0080000000008820 */ /* 0x001fca0000400000 */
[----:B------:R-:W-:-:S04]  /*1620*/  F2FP.PACK_AB R0, RZ, R0 ;  /* 0x00000000ff00723e */ /* 0x000fc800000000ff */
[----:B------:R-:W-:Y:S01]  /*1630*/  PRMT R18, R0, 0x7610, R18 ;  /* 0x0000761000127816 */ /* 0x000fe20000000012 */
[----:B------:R-:W-:Y:S05]  /*1640*/  BRA `(.L_x_878) ;  /* 0x00000bb000007947 */ /* 0x000fea0003800000 */
.L_x_873:
        /* <DEDUP_REMOVED lines=14> */
.L_x_887:
[----:B------:R-:W2:Y:S02]  /*1730*/  LDG.E.64 R2, [R2.64] ;  /* 0x0000002402027981 */ /* 0x000ea4000c1e1b00 */
[----:B--2---:R-:W0:Y:S01]  /*1740*/  F2F.F32.F64 R0, R2 ;  /* 0x0000000200007310 */ /* 0x004e220000301000 */
[----:B------:R-:W0:-:S14]  /*1750*/  DSETP.GEU.AND P0, PT, |R2|, c[0x2][0x0], PT ;  /* 0x008000000200762a */ /* 0x000e1c0003f0e200 */
[----:B0-----:R-:W-:-:S05]  /*1760*/  @!P0 FMUL R0, R0, 1.175494350822287508e-38 ;  /* 0x0080000000008820 */ /* 0x001fca0000400000 */
[----:B------:R-:W-:-:S04]  /*1770*/  F2FP.PACK_AB R0, RZ, R0 ;  /* 0x00000000ff00723e */ /* 0x000fc800000000ff */
[----:B------:R-:W-:Y:S01]  /*1780*/  PRMT R18, R0, 0x7610, R18 ;  /* 0x0000761000127816 */ /* 0x000fe20000000012 */
[----:B------:R-:W-:Y:S05]  /*1790*/  BRA `(.L_x_878) ;  /* 0x00000a6000007947 */ /* 0x000fea0003800000 */
.L_x_886:
        /* <DEDUP_REMOVED lines=28> */
.L_x_889:
        /* <DEDUP_REMOVED lines=15> */
.L_x_888:
[----:B------:R-:W2:Y:S02]  /*1a50*/  LDG.E.U16 R0, [R2.64] ;  /* 0x0000002402007981 */ /* 0x000ea4000c1e1500 */
[----:B--2---:R-:W-:-:S04]  /*1a60*/  PRMT R0, RZ, 0x5410, R0 ;  /* 0x00005410ff007816 */ /* 0x004fc80000000000 */
[----:B------:R-:W-:-:S04]  /*1a70*/  F2FP.PACK_AB R0, RZ, R0 ;  /* 0x00000000ff00723e */ /* 0x000fc800000000ff */
[----:B------:R-:W-:Y:S01]  /*1a80*/  PRMT R18, R0, 0x7610, R18 ;  /* 0x0000761000127816 */ /* 0x000fe20000000012 */
[----:B------:R-:W-:Y:S05]  /*1a90*/  BRA `(.L_x_878) ;  /* 0x0000076000007947 */ /* 0x000fea0003800000 */
.L_x_885:
        /* <DEDUP_REMOVED lines=12> */
.L_x_892:
        /* <DEDUP_REMOVED lines=21> */
.L_x_896:
[----:B------:R-:W-:Y:S05]  /*1cb0*/  BSYNC B1 ;  /* 0x0000000000017941 */ /* 0x000fea0003800000 */
.L_x_895:
[----:B------:R-:W-:Y:S01]  /*1cc0*/  LEA R3, R0, 0x3b800000, 0x17 ;  /* 0x3b80000000037811 */ /* 0x000fe200078eb8ff */
[----:B------:R-:W-:-:S05]  /*1cd0*/  IMAD.SHL.U32 R0, R2, 0x100000, RZ ;  /* 0x0010000002007824 */ /* 0x000fca00078e00ff */
[----:B------:R-:W-:Y:S02]  /*1ce0*/  LOP3.LUT R0, R3, R0, R4, 0xfe, !PT ;  /* 0x0000000003007212 */ /* 0x000fe400078efe04 */
.L_x_894:
[----:B------:R-:W-:Y:S05]  /*1cf0*/  BSYNC B0 ;  /* 0x0000000000007941 */ /* 0x000fea0003800000 */
.L_x_893:
[----:B------:R-:W-:-:S04]  /*1d00*/  F2FP.PACK_AB R0, RZ, R0 ;  /* 0x00000000ff00723e */ /* 0x000fc800000000ff */
[----:B------:R-:W-:Y:S01]  /*1d10*/  PRMT R18, R0, 0x7610, R18 ;  /* 0x0000761000127816 */ /* 0x000fe20000000012 */
[----:B------:R-:W-:Y:S05]  /*1d20*/  BRA `(.L_x_878) ;  /* 0x000004d000007947 */ /* 0x000fea0003800000 */
.L_x_891:
        /* <DEDUP_REMOVED lines=21> */
.L_x_900:
[----:B------:R-:W-:Y:S05]  /*1e80*/  BSYNC B1 ;  /* 0x0000000000017941 */ /* 0x000fea0003800000 */
.L_x_899:
[----:B------:R-:W-:Y:S01]  /*1e90*/  LEA R3, R0, 0x37800000, 0x17 ;  /* 0x3780000000037811 */ /* 0x000fe200078eb8ff */
[----:B------:R-:W-:-:S05]  /*1ea0*/  IMAD.SHL.U32 R0, R2, 0x200000, RZ ;  /* 0x0020000002007824 */ /* 0x000fca00078e00ff */
[----:B------:R-:W-:Y:S02]  /*1eb0*/  LOP3.LUT R0, R3, R0, R4, 0xfe, !PT ;  /* 0x0000000003007212 */ /* 0x000fe400078efe04 */
.L_x_898:
[----:B------:R-:W-:Y:S05]  /*1ec0*/  BSYNC B0 ;  /* 0x0000000000007941 */ /* 0x000fea0003800000 */
.L_x_897:
[----:B------:R-:W-:-:S04]  /*1ed0*/  F2FP.PACK_AB R0, RZ, R0 ;  /* 0x00000000ff00723e */ /* 0x000fc800000000ff */
[----:B------:R-:W-:Y:S01]  /*1ee0*/  PRMT R18, R0, 0x7610, R18 ;  /* 0x0000761000127816 */ /* 0x000fe20000000012 */
[----:B------:R-:W-:Y:S05]  /*1ef0*/  BRA `(.L_x_878) ;  /* 0x0000030000007947 */ /* 0x000fea0003800000 */
.L_x_890:
        /* <DEDUP_REMOVED lines=14> */
.L_x_904:
[----:B------:R-:W-:Y:S05]  /*1fe0*/  BSYNC B0 ;  /* 0x0000000000007941 */ /* 0x000fea0003800000 */
.L_x_903:
[----:B------:R-:W-:-:S04]  /*1ff0*/  F2FP.PACK_AB R0, RZ, R0 ;  /* 0x00000000ff00723e */ /* 0x000fc800000000ff */
[----:B------:R-:W-:Y:S01]  /*2000*/  PRMT R18, R0, 0x7610, R18 ;  /* 0x0000761000127816 */ /* 0x000fe20000000012 */
[----:B------:R-:W-:Y:S05]  /*2010*/  BRA `(.L_x_878) ;  /* 0x000001e000007947 */ /* 0x000fea0003800000 */
.L_x_877:
        /* <DEDUP_REMOVED lines=21> */
.L_x_902:
[----:B------:R-:W2:Y:S02]  /*2170*/  LDG.E.64 R2, [R2.64] ;  /* 0x0000002402027981 */ /* 0x000ea4000c1e1b00 */
[----:B--2---:R-:W0:Y:S02]  /*2180*/  I2F.U64 R0, R2 ;  /* 0x0000000200007312 */ /* 0x004e240000301000 */
[----:B0-----:R-:W-:-:S04]  /*2190*/  F2FP.PACK_AB R0, RZ, R0 ;  /* 0x00000000ff00723e */ /* 0x001fc800000000ff */
[----:B------:R-:W-:Y:S01]  /*21a0*/  PRMT R18, R0, 0x7610, R18 ;  /* 0x0000761000127816 */ /* 0x000fe20000000012 */
[----:B------:R-:W-:Y:S05]  /*21b0*/  BRA `(.L_x_878) ;  /* 0x0000004000007947 */ /* 0x000fea0003800000 */
.L_x_901:
[----:B------:R-:W2:Y:S02]  /*21c0*/  LDG.E R2, [R2.64] ;  /* 0x0000002402027981 */ /* 0x000ea4000c1e1900 */
[----:B--2---:R-:W0:Y:S02]  /*21d0*/  I2F.U32 R0, R2 ;  /* 0x0000000200007306 */ /* 0x004e240000201000 */
[----:B0-----:R-:W-:-:S04]  /*21e0*/  F2FP.PACK_AB R0, RZ, R0 ;  /* 0x00000000ff00723e */ /* 0x001fc800000000ff */
[----:B------:R-:W-:Y:S02]  /*21f0*/  PRMT R18, R0, 0x7610, R18 ;  /* 0x0000761000127816 */ /* 0x000fe40000000012 */
.L_x_878:
[----:B------:R-:W-:-:S05]  /*2200*/  IADD3 R24, R24, 0x80, RZ ;  /* 0x0000008018187810 */ /* 0x000fca0007ffe0ff */
.L_x_872:
[----:B------:R-:W-:Y:S05]  /*2210*/  BSYNC B6 ;  /* 0x0000000000067941 */ /* 0x000fea0003800000 */
.L_x_871:
        /* <DEDUP_REMOVED lines=26> */
.L_x_910:
[----:B------:R-:W2:Y:S02]  /*23c0*/  LDG.E.U8 R2, [R2.64] ;  /* 0x0000002402027981 */ /* 0x000ea4000c1e1100 */
[----:B--2---:R-:W0:Y:S02]  /*23d0*/  I2F.U16 R0, R2 ;  /* 0x0000000200007306 */ /* 0x004e240000101000 */
[----:B0-----:R-:W-:-:S04]  /*23e0*/  F2FP.PACK_AB R0, RZ, R0 ;  /* 0x00000000ff00723e */ /* 0x001fc800000000ff */
[----:B------:R-:W-:Y:S01]  /*23f0*/  PRMT R25, R0, 0x7610, R25 ;  /* 0x0000761000197816 */ /* 0x000fe20000000019 */
[----:B------:R-:W-:Y:S05]  /*2400*/  BRA `(.L_x_912) ;  /* 0x00000ed000007947 */ /* 0x000fea0003800000 */
.L_x_909:
        /* <DEDUP_REMOVED lines=11> */
.L_x_914:
[----:B------:R-:W2:Y:S02]  /*24c0*/  LDG.E R2, [R2.64] ;  /* 0x0000002402027981 */ /* 0x000ea4000c1e1900 */
[----:B--2---:R-:W0:Y:S02]  /*24d0*/  I2F R0, R2 ;  /* 0x0000000200007306 */ /* 0x004e240000201400 */
[----:B0-----:R-:W-:-:S04]  /*24e0*/  F2FP.PACK_AB R0, RZ, R0 ;  /* 0x00000000ff00723e */ /* 0x001fc800000000ff */
[----:B------:R-:W-:Y:S01]  /*24f0*/  PRMT R25, R0, 0x7610, R25 ;  /* 0x0000761000197816 */ /* 0x000fe20000000019 */
[----:B------:R-:W-:Y:S05]  /*2500*/  BRA `(.L_x_912) ;  /* 0x00000dd000007947 */ /* 0x000fea0003800000 */
.L_x_913:
[----:B------:R-:W2:Y:S02]  /*2510*/  LDG.E.U16 R2, [R2.64] ;  /* 0x0000002402027981 */ /* 0x000ea4000c1e1500 */
[----:B--2---:R-:W0:Y:S02]  /*2520*/  I2F.S16 R0, R2 ;  /* 0x0000000200007306 */ /* 0x004e240000101400 */
[----:B0-----:R-:W-:-:S04]  /*2530*/  F2FP.PACK_AB R0, RZ, R0 ;  /* 0x00000000ff00723e */ /* 0x001fc800000000ff */
[----:B------:R-:W-:Y:S01]  /*2540*/  PRMT R25, R0, 0x7610, R25 ;  /* 0x0000761000197816 */ /* 0x000fe20000000019 */
[----:B------:R-:W-:Y:S05]  /*2550*/  BRA `(.L_x_912) ;  /* 0x00000d8000007947 */ /* 0x000fea0003800000 */
.L_x_908:
        /* <DEDUP_REMOVED lines=9> */
.L_x_916:
[----:B------:R0:W5:Y:S01]  /*25f0*/  LDG.E.U16 R25, [R2.64] ;  /* 0x0000002402197981 */ /* 0x000162000c1e1500 */
[----:B------:R-:W-:Y:S05]  /*2600*/  BRA `(.L_x_912) ;  /* 0x00000cd000007947 */ /* 0x000fea0003800000 */
.L_x_915:
        /* <DEDUP_REMOVED lines=9> */
.L_x_918:
[----:B------:R0:W5:Y:S01]  /*26a0*/  LDG.E.U16 R25, [R2.64] ;  /* 0x0000002402197981 */ /* 0x000162000c1e1500 */
[----:B------:R-:W-:Y:S05]  /*26b0*/  BRA `(.L_x_912) ;  /* 0x00000c2000007947 */ /* 0x000fea0003800000 */
.L_x_917:
[----:B------:R-:W2:Y:S02]  /*26c0*/  LDG.E.64 R2, [R2.64] ;  /* 0x0000002402027981 */ /* 0x000ea4000c1e1b00 */
[----:B--2---:R-:W0:Y:S01]  /*26d0*/  F2F.F32.F64 R0, R2 ;  /* 0x0000000200007310 */ /* 0x004e220000301000 */
[----:B------:R-:W0:-:S14]  /*26e0*/  DSETP.GEU.AND P0, PT, |R2|, c[0x2][0x0], PT ;  /* 0x008000000200762a */ /* 0x000e1c0003f0e200 */
[----:B0-----:R-:W-:-:S05]  /*26f0*/  @!P0 FMUL R0, R0, 1.175494350822287508e-38 ;  /* 0x0080000000008820 */ /* 0x001fca0000400000 */
[----:B------:R-:W-:-:S04]  /*2700*/  F2FP.PACK_AB R0, RZ, R0 ;  /* 0x00000000ff00723e */ /* 0x000fc800000000ff */
[----:B------:R-:W-:Y:S01]  /*2710*/  PRMT R25, R0, 0x7610, R25 ;  /* 0x0000761000197816 */ /* 0x000fe20000000019 */
[----:B------:R-:W-:Y:S05]  /*2720*/  BRA `(.L_x_912) ;  /* 0x00000bb000007947 */ /* 0x000fea0003800000 */
.L_x_907:
        /* <DEDUP_REMOVED lines=14> */
.L_x_921:
[----:B------:R-:W2:Y:S02]  /*2810*/  LDG.E.64 R2, [R2.64] ;  /* 0x0000002402027981 */ /* 0x000ea4000c1e1b00 */
[----:B--2---:R-:W0:Y:S01]  /*2820*/  F2F.F32.F64 R0, R2 ;  /* 0x0000000200007310 */ /* 0x004e220000301000 */
[----:B------:R-:W0:-:S14]  /*2830*/  DSETP.GEU.AND P0, PT, |R2|, c[0x2][0x0], PT ;  /* 0x008000000200762a */ /* 0x000e1c0003f0e200 */
[----:B0-----:R-:W-:-:S05]  /*2840*/  @!P0 FMUL R0, R0, 1.175494350822287508e-38 ;  /* 0x0080000000008820 */ /* 0x001fca0000400000 */
[----:B------:R-:W-:-:S04]  /*2850*/  F2FP.PACK_AB R0, RZ, R0 ;  /* 0x00000000ff00723e */ /* 0x000fc800000000ff */
[----:B------:R-:W-:Y:S01]  /*2860*/  PRMT R25, R0, 0x7610, R25 ;  /* 0x0000761000197816 */ /* 0x000fe20000000019 */
[----:B------:R-:W-:Y:S05]  /*2870*/  BRA `(.L_x_912) ;  /* 0x00000a6000007947 */ /* 0x000fea0003800000 */
.L_x_920:
        /* <DEDUP_REMOVED lines=28> */
.L_x_923:
        /* <DEDUP_REMOVED lines=15> */
.L_x_922:
[----:B------:R-:W2:Y:S02]  /*2b30*/  LDG.E.U16 R0, [R2.64] ;  /* 0x0000002402007981 */ /* 0x000ea4000c1e1500 */
[----:B--2---:R-:W-:-:S04]  /*2b40*/  PRMT R0, RZ, 0x5410, R0 ;  /* 0x00005410ff007816 */ /* 0x004fc80000000000 */
[----:B------:R-:W-:-:S04]  /*2b50*/  F2FP.PACK_AB R0, RZ, R0 ;  /* 0x00000000ff00723e */ /* 0x000fc800000000ff */
[----:B------:R-:W-:Y:S01]  /*2b60*/  PRMT R25, R0, 0x7610, R25 ;  /* 0x0000761000197816 */ /* 0x000fe20000000019 */
[----:B------:R-:W-:Y:S05]  /*2b70*/  BRA `(.L_x_912) ;  /* 0x0000076000007947 */ /* 0x000fea0003800000 */
.L_x_919:
        /* <DEDUP_REMOVED lines=12> */
.L_x_926:
        /* <DEDUP_REMOVED lines=21> */
.L_x_930:
[----:B------:R-:W-:Y:S05]  /*2d90*/  BSYNC B1 ;  /* 0x0000000000017941 */ /* 0x000fea0003800000 */
.L_x_929:
[----:B------:R-:W-:Y:S01]  /*2da0*/  LEA R3, R0, 0x3b800000, 0x17 ;  /* 0x3b80000000037811 */ /* 0x000fe200078eb8ff */
[----:B------:R-:W-:-:S05]  /*2db0*/  IMAD.SHL.U32 R0, R2, 0x100000, RZ ;  /* 0x0010000002007824 */ /* 0x000fca00078e00ff */
[----:B------:R-:W-:Y:S02]  /*2dc0*/  LOP3.LUT R0, R3, R0, R4, 0xfe, !PT ;  /* 0x0000000003007212 */ /* 0x000fe400078efe04 */
.L_x_928:
[----:B------:R-:W-:Y:S05]  /*2dd0*/  BSYNC B0 ;  /* 0x0000000000007941 */ /* 0x000fea0003800000 */
.L_x_927:
[----:B------:R-:W-:-:S04]  /*2de0*/  F2FP.PACK_AB R0, RZ, R0 ;  /* 0x00000000ff00723e */ /* 0x000fc800000000ff */
[----:B------:R-:W-:Y:S01]  /*2df0*/  PRMT R25, R0, 0x7610, R25 ;  /* 0x0000761000197816 */ /* 0x000fe20000000019 */
[----:B------:R-:W-:Y:S05]  /*2e00*/  BRA `(.L_x_912) ;  /* 0x000004d000007947 */ /* 0x000fea0003800000 */
.L_x_925:
        /* <DEDUP_REMOVED lines=21> */
.L_x_934:
[----:B------:R-:W-:Y:S05]  /*2f60*/  BSYNC B1 ;  /* 0x0000000000017941 */ /* 0x000fea0003800000 */
.L_x_933:
[----:B------:R-:W-:Y:S01]  /*2f70*/  LEA R3, R0, 0x37800000, 0x17 ;  /* 0x3780000000037811 */ /* 0x000fe200078eb8ff */
[----:B------:R-:W-:-:S05]  /*2f80*/  IMAD.SHL.U32 R0, R2, 0x200000, RZ ;  /* 0x0020000002007824 */ /* 0x000fca00078e00ff */
[----:B------:R-:W-:Y:S02]  /*2f90*/  LOP3.LUT R0, R3, R0, R4, 0xfe, !PT ;  /* 0x0000000003007212 */ /* 0x000fe400078efe04 */
.L_x_932:
[----:B------:R-:W-:Y:S05]  /*2fa0*/  BSYNC B0 ;  /* 0x0000000000007941 */ /* 0x000fea0003800000 */
.L_x_931:
[----:B------:R-:W-:-:S04]  /*2fb0*/  F2FP.PACK_AB R0, RZ, R0 ;  /* 0x00000000ff00723e */ /* 0x000fc800000000ff */
[----:B------:R-:W-:Y:S01]  /*2fc0*/  PRMT R25, R0, 0x7610, R25 ;  /* 0x0000761000197816 */ /* 0x000fe20000000019 */
[----:B------:R-:W-:Y:S05]  /*2fd0*/  BRA `(.L_x_912) ;  /* 0x0000030000007947 */ /* 0x000fea0003800000 */
.L_x_924:
        /* <DEDUP_REMOVED lines=14> */
.L_x_938:
[----:B------:R-:W-:Y:S05]  /*30c0*/  BSYNC B0 ;  /* 0x0000000000007941 */ /* 0x000fea0003800000 */
.L_x_937:
[----:B------:R-:W-:-:S04]  /*30d0*/  F2FP.PACK_AB R0, RZ, R0 ;  /* 0x00000000ff00723e */ /* 0x000fc800000000ff */
[----:B------:R-:W-:Y:S01]  /*30e0*/  PRMT R25, R0, 0x7610, R25 ;  /* 0x0000761000197816 */ /* 0x000fe20000000019 */
[----:B------:R-:W-:Y:S05]  /*30f0*/  BRA `(.L_x_912) ;  /* 0x000001e000007947 */ /* 0x000fea0003800000 */
.L_x_911:
        /* <DEDUP_REMOVED lines=21> */
.L_x_936:
[----:B------:R-:W2:Y:S02]  /*3250*/  LDG.E.64 R2, [R2.64] ;  /* 0x0000002402027981 */ /* 0x000ea4000c1e1b00 */
[----:B--2---:R-:W0:Y:S02]  /*3260*/  I2F.U64 R0, R2 ;  /* 0x0000000200007312 */ /* 0x004e240000301000 */
[----:B0-----:R-:W-:-:S04]  /*3270*/  F2FP.PACK_AB R0, RZ, R0 ;  /* 0x00000000ff00723e */ /* 0x001fc800000000ff */
[----:B------:R-:W-:Y:S01]  /*3280*/  PRMT R25, R0, 0x7610, R25 ;  /* 0x0000761000197816 */ /* 0x000fe20000000019 */
[----:B------:R-:W-:Y:S05]  /*3290*/  BRA `(.L_x_912) ;  /* 0x0000004000007947 */ /* 0x000fea0003800000 */
.L_x_935:
[----:B------:R-:W2:Y:S02]  /*32a0*/  LDG.E R2, [R2.64] ;  /* 0x0000002402027981 */ /* 0x000ea4000c1e1900 */
[----:B--2---:R-:W0:Y:S02]  /*32b0*/  I2F.U32 R0, R2 ;  /* 0x0000000200007306 */ /* 0x004e240000201000 */
[----:B0-----:R-:W-:-:S04]  /*32c0*/  F2FP.PACK_AB R0, RZ, R0 ;  /* 0x00000000ff00723e */ /* 0x001fc800000000ff */
[----:B------:R-:W-:Y:S02]  /*32d0*/  PRMT R25, R0, 0x7610, R25 ;  /* 0x0000761000197816 */ /* 0x000fe40000000019 */
.L_x_912:
[----:B------:R-:W-:-:S05]  /*32e0*/  IADD3 R24, R24, 0x80, RZ ;  /* 0x0000008018187810 */ /* 0x000fca0007ffe0ff */
.L_x_906:
[----:B------:R-:W-:Y:S05]  /*32f0*/  BSYNC B6 ;  /* 0x0000000000067941 */ /* 0x000fea0003800000 */
.L_x_905:
        /* <DEDUP_REMOVED lines=23> */
.L_x_944:
[----:B------:R-:W2:Y:S02]  /*3470*/  LDG.E.U8 R2, [R2.64] ;  /* 0x0000002402027981 */ /* 0x000ea4000c1e1100 */
[----:B--2---:R-:W0:Y:S02]  /*3480*/  I2F.U16 R0, R2 ;  /* 0x0000000200007306 */ /* 0x004e240000101000 */
[----:B0-----:R-:W-:-:S04]  /*3490*/  F2FP.PACK_AB R0, RZ, R0 ;  /* 0x00000000ff00723e */ /* 0x001fc800000000ff */
[----:B------:R-:W-:Y:S01]  /*34a0*/  PRMT R23, R0, 0x7610, R23 ;  /* 0x0000761000177816 */ /* 0x000fe20000000017 */
[----:B------:R-:W-:Y:S05]  /*34b0*/  BRA `(.L_x_940) ;  /* 0x00000ed000007947 */ /* 0x000fea0003800000 */
.L_x_943:
        /* <DEDUP_REMOVED lines=11> */
.L_x_947:
[----:B------:R-:W2:Y:S02]  /*3570*/  LDG.E R2, [R2.64] ;  /* 0x0000002402027981 */ /* 0x000ea4000c1e1900 */
[----:B--2---:R-:W0:Y:S02]  /*3580*/  I2F R0, R2 ;  /* 0x0000000200007306 */ /* 0x004e240000201400 */
[----:B0-----:R-:W-:-:S04]  /*3590*/  F2FP.PACK_AB R0, RZ, R0 ;  /* 0x00000000ff00723e */ /* 0x001fc800000000ff */
[----:B------:R-:W-:Y:S01]  /*35a0*/  PRMT R23, R0, 0x7610, R23 ;  /* 0x0000761000177816 */ /* 0x000fe20000000017 */
[----:B------:R-:W-:Y:S05]  /*35b0*/  BRA `(.L_x_940) ;  /* 0x00000dd000007947 */ /* 0x000fea0003800000 */
.L_x_946:
[----:B------:R-:W2:Y:S02]  /*35c0*/  LDG.E.U16 R2, [R2.64] ;  /* 0x0000002402027981 */ /* 0x000ea4000c1e1500 */
[----:B--2---:R-:W0:Y:S02]  /*35d0*/  I2F.S16 R0, R2 ;  /* 0x0000000200007306 */ /* 0x004e240000101400 */
[----:B0-----:R-:W-:-:S04]  /*35e0*/  F2FP.PACK_AB R0, RZ, R0 ;  /* 0x00000000ff00723e */ /* 0x001fc800000000ff */
[----:B------:R-:W-:Y:S01]  /*35f0*/  PRMT R23, R0, 0x7610, R23 ;  /* 0x0000761000177816 */ /* 0x000fe20000000017 */
[----:B------:R-:W-:Y:S05]  /*3600*/  BRA `(.L_x_940) ;  /* 0x00000d8000007947 */ /* 0x000fea0003800000 */
.L_x_942:
        /* <DEDUP_REMOVED lines=9> */
.L_x_949:
[----:B------:R0:W5:Y:S01]  /*36a0*/  LDG.E.U16 R23, [R2.64] ;  /* 0x0000002402177981 */ /* 0x000162000c1e1500 */
[----:B------:R-:W-:Y:S05]  /*36b0*/  BRA `(.L_x_940) ;  /* 0x00000cd000007947 */ /* 0x000fea0003800000 */
.L_x_948:
        /* <DEDUP_REMOVED lines=9> */
.L_x_951:
[----:B------:R0:W5:Y:S01]  /*3750*/  LDG.E.U16 R23, [R2.64] ;  /* 0x0000002402177981 */ /* 0x000162000c1e1500 */
[----:B------:R-:W-:Y:S05]  /*3760*/  BRA `(.L_x_940) ;  /* 0x00000c2000007947 */ /* 0x000fea0003800000 */
.L_x_950:
[----:B------:R-:W2:Y:S02]  /*3770*/  LDG.E.64 R2, [R2.64] ;  /* 0x0000002402027981 */ /* 0x000ea4000c1e1b00 */
[----:B--2---:R-:W0:Y:S01]  /*3780*/  F2F.F32.F64 R0, R2 ;  /* 0x0000000200007310 */ /* 0x004e220000301000 */
[----:B------:R-:W0:-:S14]  /*3790*/  DSETP.GEU.AND P0, PT, |R2|, c[0x2][0x0], PT ;  /* 0x008000000200762a */ /* 0x000e1c0003f0e200 */
[----:B0-----:R-:W-:-:S05]  /*37a0*/  @!P0 FMUL R0, R0, 1.175494350822287508e-38 ;  /* 0x0080000000008820 */ /* 0x001fca0000400000 */
[----:B------:R-:W-:-:S04]  /*37b0*/  F2FP.PACK_AB R0, RZ, R0 ;  /* 0x00000000ff00723e */ /* 0x000fc800000000ff */
[----:B------:R-:W-:Y:S01]  /*37c0*/  PRMT R23, R0, 0x7610, R23 ;  /* 0x0000761000177816 */ /* 0x000fe20000000017 */
[----:B------:R-:W-:Y:S05]  /*37d0*/  BRA `(.L_x_940) ;  /* 0x00000bb000007947 */ /* 0x000fea0003800000 */
.L_x_941:
        /* <DEDUP_REMOVED lines=14> */
.L_x_954:
[----:B------:R-:W2:Y:S02]  /*38c0*/  LDG.E.64 R2, [R2.64] ;  /* 0x0000002402027981 */ /* 0x000ea4000c1e1b00 */
[----:B--2---:R-:W0:Y:S01]  /*38d0*/  F2F.F32.F64 R0, R2 ;  /* 0x0000000200007310 */ /* 0x004e220000301000 */
[----:B------:R-:W0:-:S14]  /*38e0*/  DSETP.GEU.AND P0, PT, |R2|, c[0x2][0x0], PT ;  /* 0x008000000200762a */ /* 0x000e1c0003f0e200 */
[----:B0-----:R-:W-:-:S05]  /*38f0*/  @!P0 FMUL R0, R0, 1.175494350822287508e-38 ;  /* 0x0080000000008820 */ /* 0x001fca0000400000 */
[----:B------:R-:W-:-:S04]  /*3900*/  F2FP.PACK_AB R0, RZ, R0 ;  /* 0x00000000ff00723e */ /* 0x000fc800000000ff */
[----:B------:R-:W-:Y:S01]  /*3910*/  PRMT R23, R0, 0x7610, R23 ;  /* 0x0000761000177816 */ /* 0x000fe20000000017 */
[----:B------:R-:W-:Y:S05]  /*3920*/  BRA `(.L_x_940) ;  /* 0x00000a6000007947 */ /* 0x000fea0003800000 */
.L_x_953:
        /* <DEDUP_REMOVED lines=28> */
.L_x_956:
        /* <DEDUP_REMOVED lines=15> */
.L_x_955:
[----:B------:R-:W2:Y:S02]  /*3be0*/  LDG.E.U16 R0, [R2.64] ;  /* 0x0000002402007981 */ /* 0x000ea4000c1e1500 */
[----:B--2---:R-:W-:-:S04]  /*3bf0*/  PRMT R0, RZ, 0x5410, R0 ;  /* 0x00005410ff007816 */ /* 0x004fc80000000000 */
[----:B------:R-:W-:-:S04]  /*3c00*/  F2FP.PACK_AB R0, RZ, R0 ;  /* 0x00000000ff00723e */ /* 0x000fc800000000ff */
[----:B------:R-:W-:Y:S01]  /*3c10*/  PRMT R23, R0, 0x7610, R23 ;  /* 0x0000761000177816 */ /* 0x000fe20000000017 */
[----:B------:R-:W-:Y:S05]  /*3c20*/  BRA `(.L_x_940) ;  /* 0x0000076000007947 */ /* 0x000fea0003800000 */
.L_x_952:
        /* <DEDUP_REMOVED lines=12> */
.L_x_959:
        /* <DEDUP_REMOVED lines=21> */
.L_x_963:
[----:B------:R-:W-:Y:S05]  /*3e40*/  BSYNC B1 ;  /* 0x0000000000017941 */ /* 0x000fea0003800000 */
.L_x_962:
[----:B------:R-:W-:Y:S01]  /*3e50*/  LEA R3, R0, 0x3b800000, 0x17 ;  /* 0x3b80000000037811 */ /* 0x000fe200078eb8ff */
[----:B------:R-:W-:-:S05]  /*3e60*/  IMAD.SHL.U32 R0, R2, 0x100000, RZ ;  /* 0x0010000002007824 */ /* 0x000fca00078e00ff */
[----:B------:R-:W-:Y:S02]  /*3e70*/  LOP3.LUT R0, R3, R0, R4, 0xfe, !PT ;  /* 0x0000000003007212 */ /* 0x000fe400078efe04 */
.L_x_961:
[----:B------:R-:W-:Y:S05]  /*3e80*/  BSYNC B0 ;  /* 0x0000000000007941 */ /* 0x000fea0003800000 */
.L_x_960:
[----:B------:R-:W-:-:S04]  /*3e90*/  F2FP.PACK_AB R0, RZ, R0 ;  /* 0x00000000ff00723e */ /* 0x000fc800000000ff */
[----:B------:R-:W-:Y:S01]  /*3ea0*/  PRMT R23, R0, 0x7610, R23 ;  /* 0x0000761000177816 */ /* 0x000fe20000000017 */
[----:B------:R-:W-:Y:S05]  /*3eb0*/  BRA `(.L_x_940) ;  /* 0x000004d000007947 */ /* 0x000fea0003800000 */
.L_x_958:
        /* <DEDUP_REMOVED lines=21> */
.L_x_967:
[----:B------:R-:W-:Y:S05]  /*4010*/  BSYNC B1 ;  /* 0x0000000000017941 */ /* 0x000fea0003800000 */
.L_x_966:
[----:B------:R-:W-:Y:S01]  /*4020*/  LEA R3, R0, 0x37800000, 0x17 ;  /* 0x3780000000037811 */ /* 0x000fe200078eb8ff */
[----:B------:R-:W-:-:S05]  /*4030*/  IMAD.SHL.U32 R0, R2, 0x200000, RZ ;  /* 0x0020000002007824 */ /* 0x000fca00078e00ff */
[----:B------:R-:W-:Y:S02]  /*4040*/  LOP3.LUT R0, R3, R0, R4, 0xfe, !PT ;  /* 0x0000000003007212 */ /* 0x000fe400078efe04 */
.L_x_965:
[----:B------:R-:W-:Y:S05]  /*4050*/  BSYNC B0 ;  /* 0x0000000000007941 */ /* 0x000fea0003800000 */
.L_x_964:
[----:B------:R-:W-:-:S04]  /*4060*/  F2FP.PACK_AB R0, RZ, R0 ;  /* 0x00000000ff00723e */ /* 0x000fc800000000ff */
[----:B------:R-:W-:Y:S01]  /*4070*/  PRMT R23, R0, 0x7610, R23 ;  /* 0x0000761000177816 */ /* 0x000fe20000000017 */
[----:B------:R-:W-:Y:S05]  /*4080*/  BRA `(.L_x_940) ;  /* 0x0000030000007947 */ /* 0x000fea0003800000 */
.L_x_957:
        /* <DEDUP_REMOVED lines=14> */
.L_x_971:
[----:B------:R-:W-:Y:S05]  /*4170*/  BSYNC B0 ;  /* 0x0000000000007941 */ /* 0x000fea0003800000 */
.L_x_970:
[----:B------:R-:W-:-:S04]  /*4180*/  F2FP.PACK_AB R0, RZ, R0 ;  /* 0x00000000ff00723e */ /* 0x000fc800000000ff */
[----:B------:R-:W-:Y:S01]  /*4190*/  PRMT R23, R0, 0x7610, R23 ;  /* 0x0000761000177816 */ /* 0x000fe20000000017 */
[----:B------:R-:W-:Y:S05]  /*41a0*/  BRA `(.L_x_940) ;  /* 0x000001e000007947 */ /* 0x000fea0003800000 */
.L_x_945:
        /* <DEDUP_REMOVED lines=21> */
.L_x_969:
[----:B------:R-:W2:Y:S02]  /*4300*/  LDG.E.64 R2, [R2.64] ;  /* 0x0000002402027981 */ /* 0x000ea4000c1e1b00 */
[----:B--2---:R-:W0:Y:S02]  /*4310*/  I2F.U64 R0, R2 ;  /* 0x0000000200007312 */ /* 0x004e240000301000 */
[----:B0-----:R-:W-:-:S04]  /*4320*/  F2FP.PACK_AB R0, RZ, R0 ;  /* 0x00000000ff00723e */ /* 0x001fc800000000ff */
[----:B------:R-:W-:Y:S01]  /*4330*/  PRMT R23, R0, 0x7610, R23 ;  /* 0x0000761000177816 */ /* 0x000fe20000000017 */
[----:B------:R-:W-:Y:S05]  /*4340*/  BRA `(.L_x_940) ;  /* 0x0000004000007947 */ /* 0x000fea0003800000 */
.L_x_968:
[----:B------:R-:W2:Y:S02]  /*4350*/  LDG.E R2, [R2.64] ;  /* 0x0000002402027981 */ /* 0x000ea4000c1e1900 */
[----:B--2---:R-:W0:Y:S02]  /*4360*/  I2F.U32 R0, R2 ;  /* 0x0000000200007306 */ /* 0x004e240000201000 */
[----:B0-----:R-:W-:-:S04]  /*4370*/  F2FP.PACK_AB R0, RZ, R0 ;  /* 0x00000000ff00723e */ /* 0x001fc800000000ff */
[----:B------:R-:W-:Y:S02]  /*4380*/  PRMT R23, R0, 0x7610, R23 ;  /* 0x0000761000177816 */ /* 0x000fe40000000017 */
.L_x_940:
[----:B------:R-:W-:Y:S05]  /*4390*/  BSYNC B6 ;  /* 0x0000000000067941 */ /* 0x000fea0003800000 */
.L_x_939:
        /* <DEDUP_REMOVED lines=9> */
[----:B-----5:R-:W-:-:S04]  /*4430*/  @!P1 HADD2.F32 R25, -RZ, R25.H0_H0 ;  /* 0x20000019ff199230 */ /* 0x020fc80000004100 */
[----:B------:R-:W-:Y:S01]  /*4440*/  @!P3 HADD2.F32 R22, -RZ, R22.H0_H0 ;  /* 0x20000016ff16b230 */ /* 0x000fe20000004100 */
[----:B0-----:R-:W-:Y:S01]  /*4450*/  @!P1 FMUL.RZ R3, R25, 0.15915493667125701904 ;  /* 0x3e22f98319039820 */ /* 0x001fe2000040c000 */
[----:B------:R-:W-:Y:S02]  /*4460*/  @!P0 HADD2.F32 R18, -RZ, R18.H0_H0 ;  /* 0x20000012ff128230 */ /* 0x000fe40000004100 */
[----:B------:R-:W-:Y:S01]  /*4470*/  @!P2 HADD2.F32 R23, -RZ, R23.H0_H0 ;  /* 0x20000017ff17a230 */ /* 0x000fe20000004100 */
[----:B------:R-:W-:Y:S02]  /*4480*/  @!P3 FMUL.RZ R0, R22, 0.15915493667125701904 ;  /* 0x3e22f9831600b820 */ /* 0x000fe4000040c000 */
[----:B------:R-:W-:Y:S01]  /*4490*/  @!P0 FMUL.RZ R2, R18, 0.15915493667125701904 ;  /* 0x3e22f98312028820 */ /* 0x000fe2000040c000 */
[----:B------:R-:W0:Y:S01]  /*44a0*/  @!P1 MUFU.COS R22, R3 ;  /* 0x0000000300169308 */ /* 0x000e220000000000 */
[----:B------:R-:W-:Y:S01]  /*44b0*/  @!P2 FMUL.RZ R4, R23, 0.15915493667125701904 ;  /* 0x3e22f9831704a820 */ /* 0x000fe2000040c000 */
[----:B------:R-:W1:Y:S06]  /*44c0*/  LDC.U8 R18, c[0x0][0x184] ;  /* 0x00006100ff127b82 */ /* 0x000e6c0000000000 */
[----:B------:R-:W2:Y:S08]  /*44d0*/  @!P3 MUFU.COS R0, R0 ;  /* 0x000000000000b308 */ /* 0x000eb00000000000 */
[----:B------:R-:W3:Y:S01]  /*44e0*/  @!P2 MUFU.COS R23, R4 ;  /* 0x000000040017a308 */ /* 0x000ee20000000000 */
[----:B0-----:R-:W-:-:S07]  /*44f0*/  @!P1 F2FP.PACK_AB R22, RZ, R22 ;  /* 0x00000016ff16923e */ /* 0x001fce00000000ff */
[----:B------:R-:W0:Y:S01]  /*4500*/  @!P0 MUFU.COS R25, R2 ;  /* 0x0000000200198308 */ /* 0x000e220000000000 */
[----:B--2---:R-:W-:Y:S02]  /*4510*/  @!P3 F2FP.PACK_AB R5, RZ, R0 ;  /* 0x00000000ff05b23e */ /* 0x004fe400000000ff */
[----:B---3--:R-:W-:Y:S02]  /*4520*/  @!P2 F2FP.PACK_AB R23, RZ, R23 ;  /* 0x00000017ff17a23e */ /* 0x008fe400000000ff */
[----:B0-----:R-:W-:Y:S01]  /*4530*/  @!P0 F2FP.PACK_AB R25, RZ, R25 ;  /* 0x00000019ff19823e */ /* 0x001fe200000000ff */
        /* <DEDUP_REMOVED lines=17> */
[----:B------:R-:W-:Y:S01]  /*4650*/  HADD2.F32 R0, -RZ, R5.H0_H0 ;  /* 0x20000005ff007230 */ /* 0x000fe20000004100 */
[----:B------:R-:W-:-:S03]  /*4660*/  IMAD.MOV.U32 R19, RZ, RZ, R24 ;  /* 0x000000ffff137224 */ /* 0x000fc600078e0018 */
[----:B------:R-:W0:Y:S02]  /*4670*/  F2I.FTZ.TRUNC.NTZ R5, R0 ;  /* 0x0000000000057305 */ /* 0x000e24000021f100 */
[----:B0-----:R0:W-:Y:S01]  /*4680*/  STG.E.U8 [R2.64], R5 ;  /* 0x0000000502007986 */ /* 0x0011e2000c101124 */
[----:B------:R-:W-:Y:S05]  /*4690*/  BRA `(.L_x_973) ;  /* 0x00000fd000007947 */ /* 0x000fea0003800000 */
.L_x_977:
[----:B------:R-:W-:Y:S01]  /*46a0*/  HADD2.F32 R5, -RZ, R5.H0_H0 ;  /* 0x20000005ff057230 */ /* 0x000fe20000004100 */
[----:B------:R-:W-:-:S05]  /*46b0*/  IMAD.MOV.U32 R19, RZ, RZ, R24 ;  /* 0x000000ffff137224 */ /* 0x000fca00078e0018 */
[----:B------:R-:W0:Y:S02]  /*46c0*/  F2I.S64.TRUNC R4, R5 ;  /* 0x0000000500047311 */ /* 0x000e24000020d900 */
[----:B0-----:R0:W-:Y:S01]  /*46d0*/  STG.E.U8 [R2.64], R4 ;  /* 0x0000000402007986 */ /* 0x0011e2000c101124 */
[----:B------:R-:W-:Y:S05]  /*46e0*/  BRA `(.L_x_973) ;  /* 0x00000f8000007947 */ /* 0x000fea0003800000 */
.L_x_976:
[----:B------:R-:W-:-:S13]  /*46f0*/  ISETP.NE.AND P0, PT, R0, 0x2, PT ;  /* 0x000000020000780c */ /* 0x000fda0003f05270 */
[----:B------:R-:W-:Y:S05]  /*4700*/  @!P0 BRA `(.L_x_979) ;  /* 0x000000e000008947 */ /* 0x000fea0003800000 */
[----:B------:R-:W-:-:S13]  /*4710*/  ISETP.NE.AND P0, PT, R0, 0x3, PT ;  /* 0x000000030000780c */ /* 0x000fda0003f05270 */
[----:B------:R-:W-:Y:S05]  /*4720*/  @!P0 BRA `(.L_x_980) ;  /* 0x0000007000008947 */ /* 0x000fea0003800000 */
[----:B------:R-:W-:-:S13]  /*4730*/  ISETP.NE.AND P0, PT, R0, 0x4, PT ;  /* 0x000000040000780c */ /* 0x000fda0003f05270 */
[----:B------:R-:W-:Y:S05]  /*4740*/  @P0 BRA `(.L_x_978) ;  /* 0x00000d4000000947 */ /* 0x000fea0003800000 */
[----:B------:R-:W-:Y:S01]  /*4750*/  HADD2.F32 R5, -RZ, R5.H0_H0 ;  /* 0x20000005ff057230 */ /* 0x000fe20000004100 */
[----:B------:R-:W-:-:S05]  /*4760*/  IMAD.MOV.U32 R19, RZ, RZ, R24 ;  /* 0x000000ffff137224 */ /* 0x000fca00078e0018 */
[----:B------:R-:W0:Y:S02]  /*4770*/  F2I.S64.TRUNC R4, R5 ;  /* 0x0000000500047311 */ /* 0x000e24000020d900 */
[----:B0-----:R0:W-:Y:S01]  /*4780*/  STG.E.64 [R2.64], R4 ;  /* 0x0000000402007986 */ /* 0x0011e2000c101b24 */
[----:B------:R-:W-:Y:S05]  /*4790*/  BRA `(.L_x_973) ;  /* 0x00000ed000007947 */ /* 0x000fea0003800000 */
.L_x_980:
[----:B------:R-:W-:Y:S01]  /*47a0*/  HADD2.F32 R5, -RZ, R5.H0_H0 ;  /* 0x20000005ff057230 */ /* 0x000fe20000004100 */
[----:B------:R-:W-:-:S05]  /*47b0*/  IMAD.MOV.U32 R19, RZ, RZ, R24 ;  /* 0x000000ffff137224 */ /* 0x000fca00078e0018 */
[----:B------:R-:W0:Y:S02]  /*47c0*/  F2I.FTZ.TRUNC.NTZ R5, R5 ;  /* 0x0000000500057305 */ /* 0x000e24000021f100 */
[----:B0-----:R0:W-:Y:S01]  /*47d0*/  STG.E [R2.64], R5 ;  /* 0x0000000502007986 */ /* 0x0011e2000c101924 */
[----:B------:R-:W-:Y:S05]  /*47e0*/  BRA `(.L_x_973) ;  /* 0x00000e8000007947 */ /* 0x000fea0003800000 */
.L_x_979:
[----:B------:R-:W-:Y:S01]  /*47f0*/  HADD2.F32 R5, -RZ, R5.H0_H0 ;  /* 0x20000005ff057230 */ /* 0x000fe20000004100 */
[----:B------:R-:W-:-:S05]  /*4800*/  IMAD.MOV.U32 R19, RZ, RZ, R24 ;  /* 0x000000ffff137224 */ /* 0x000fca00078e0018 */
[----:B------:R-:W0:Y:S02]  /*4810*/  F2I.FTZ.TRUNC.NTZ R5, R5 ;  /* 0x0000000500057305 */ /* 0x000e24000021f100 */
[----:B0-----:R0:W-:Y:S01]  /*4820*/  STG.E.U16 [R2.64], R5 ;  /* 0x0000000502007986 */ /* 0x0011e2000c101524 */
[----:B------:R-:W-:Y:S05]  /*4830*/  BRA `(.L_x_973) ;  /* 0x00000e3000007947 */ /* 0x000fea0003800000 */
.L_x_975:
[----:B------:R-:W-:-:S13]  /*4840*/  ISETP.GT.AND P0, PT, R0, 0x6, PT ;  /* 0x000000060000780c */ /* 0x000fda0003f04270 */
[----:B------:R-:W-:Y:S05]  /*4850*/  @P0 BRA `(.L_x_981) ;  /* 0x000000b000000947 */ /* 0x000fea0003800000 */
[----:B------:R-:W-:-:S13]  /*4860*/  ISETP.NE.AND P0, PT, R0, 0x5, PT ;  /* 0x000000050000780c */ /* 0x000fda0003f05270 */
[----:B------:R-:W-:Y:S05]  /*4870*/  @!P0 BRA `(.L_x_982) ;  /* 0x0000006000008947 */ /* 0x000fea0003800000 */
[----:B------:R-:W-:-:S13]  /*4880*/  ISETP.NE.AND P0, PT, R0, 0x6, PT ;  /* 0x000000060000780c */ /* 0x000fda0003f05270 */
[----:B------:R-:W-:Y:S05]  /*4890*/  @P0 BRA `(.L_x_978) ;  /* 0x00000bf000000947 */ /* 0x000fea0003800000 */
[----:B------:R-:W-:Y:S01]  /*48a0*/  HADD2.F32 R5, -RZ, R5.H0_H0 ;  /* 0x20000005ff057230 */ /* 0x000fe20000004100 */
[----:B------:R-:W-:-:S04]  /*48b0*/  IMAD.MOV.U32 R19, RZ, RZ, R24 ;  /* 0x000000ffff137224 */ /* 0x000fc800078e0018 */
[----:B------:R0:W-:Y:S01]  /*48c0*/  STG.E [R2.64], R5 ;  /* 0x0000000502007986 */ /* 0x0001e2000c101924 */
[----:B------:R-:W-:Y:S05]  /*48d0*/  BRA `(.L_x_973) ;  /* 0x00000d9000007947 */ /* 0x000fea0003800000 */
.L_x_982:
[----:B------:R0:W-:Y:S01]  /*48e0*/  STG.E.U16 [R2.64], R5 ;  /* 0x0000000502007986 */ /* 0x0001e2000c101524 */
[----:B------:R-:W-:Y:S01]  /*48f0*/  IMAD.MOV.U32 R19, RZ, RZ, R24 ;  /* 0x000000ffff137224 */ /* 0x000fe200078e0018 */
[----:B------:R-:W-:Y:S05]  /*4900*/  BRA `(.L_x_973) ;  /* 0x00000d6000007947 */ /* 0x000fea0003800000 */
.L_x_981:
[----:B------:R-:W-:-:S13]  /*4910*/  ISETP.NE.AND P0, PT, R0, 0x7, PT ;  /* 0x000000070000780c */ /* 0x000fda0003f05270 */
[----:B------:R-:W-:Y:S05]  /*4920*/  @!P0 BRA `(.L_x_983) ;  /* 0x000000f000008947 */ /* 0x000fea0003800000 */
[----:B------:R-:W-:-:S13]  /*4930*/  ISETP.NE.AND P0, PT, R0, 0x8, PT ;  /* 0x000000080000780c */ /* 0x000fda0003f05270 */
[----:B------:R-:W-:Y:S05]  /*4940*/  @!P0 BRA `(.L_x_984) ;  /* 0x0000007000008947 */ /* 0x000fea0003800000 */
[----:B------:R-:W-:-:S13]  /*4950*/  ISETP.NE.AND P0, PT, R0, 0x9, PT ;  /* 0x000000090000780c */ /* 0x000fda0003f05270 */
[----:B------:R-:W-:Y:S05]  /*4960*/  @P0 BRA `(.L_x_978) ;  /* 0x00000b2000000947 */ /* 0x000fea0003800000 */
[----:B------:R-:W-:Y:S01]  /*4970*/  HADD2.F32 R4, -RZ, R5.H0_H0 ;  /* 0x20000005ff047230 */ /* 0x000fe20000004100 */
[----:B------:R-:W-:Y:S02]  /*4980*/  IMAD.MOV.U32 R5, RZ, RZ, RZ ;  /* 0x000000ffff057224 */ /* 0x000fe400078e00ff */
[----:B------:R-:W-:-:S03]  /*4990*/  IMAD.MOV.U32 R19, RZ, RZ, R24 ;  /* 0x000000ffff137224 */ /* 0x000fc600078e0018 */
[----:B------:R0:W-:Y:S01]  /*49a0*/  STG.E.64 [R2.64], R4 ;  /* 0x0000000402007986 */ /* 0x0001e2000c101b24 */
[----:B------:R-:W-:Y:S05]  /*49b0*/  BRA `(.L_x_973) ;  /* 0x00000cb000007947 */ /* 0x000fea0003800000 */
.L_x_984:
[----:B------:R-:W-:Y:S01]  /*49c0*/  HADD2.F32 R0, -RZ, R5.H0_H0 ;  /* 0x20000005ff007230 */ /* 0x000fe20000004100 */
[----:B------:R-:W-:-:S04]  /*49d0*/  IMAD.MOV.U32 R19, RZ, RZ, R24 ;  /* 0x000000ffff137224 */ /* 0x000fc800078e0018 */
[----:B------:R-:W-:-:S04]  /*49e0*/  F2FP.PACK_AB R0, RZ, R0 ;  /* 0x00000000ff00723e */ /* 0x000fc800000000ff */
[----:B------:R-:W-:-:S05]  /*49f0*/  PRMT R0, R0, 0x5410, RZ ;  /* 0x0000541000007816 */ /* 0x000fca00000000ff */
[----:B------:R0:W-:Y:S01]  /*4a00*/  STG.E [R2.64], R0 ;  /* 0x0000000002007986 */ /* 0x0001e2000c101924 */
[----:B------:R-:W-:Y:S05]  /*4a10*/  BRA `(.L_x_973) ;  /* 0x00000c5000007947 */ /* 0x000fea0003800000 */
.L_x_983:
[----:B------:R-:W-:Y:S01]  /*4a20*/  HADD2.F32 R4, -RZ, R5.H0_H0 ;  /* 0x20000005ff047230 */ /* 0x000fe20000004100 */
[----:B------:R-:W-:-:S04]  /*4a30*/  IMAD.MOV.U32 R19, RZ, RZ, R24 ;  /* 0x000000ffff137224 */ /* 0x000fc800078e0018 */
[----:B------:R-:W-:-:S06]  /*4a40*/  FMUL.FTZ R4, R4, 1 ;  /* 0x3f80000004047820 */ /* 0x000fcc0000410000 */
[----:B------:R-:W0:Y:S02]  /*4a50*/  F2F.F64.F32 R4, R4 ;  /* 0x0000000400047310 */ /* 0x000e240000201800 */
[----:B0-----:R0:W-:Y:S01]  /*4a60*/  STG.E.64 [R2.64], R4 ;  /* 0x0000000402007986 */ /* 0x0011e2000c101b24 */
[----:B------:R-:W-:Y:S05]  /*4a70*/  BRA `(.L_x_973) ;  /* 0x00000bf000007947 */ /* 0x000fea0003800000 */
.L_x_974:
        /* <DEDUP_REMOVED lines=10> */
[----:B------:R-:W-:-:S04]  /*4b20*/  FSETP.NEU.FTZ.AND P0, PT, R5, RZ, PT ;  /* 0x000000ff0500720b */ /* 0x000fc80003f1d000 */
[----:B------:R-:W-:-:S05]  /*4b30*/  SEL R5, RZ, 0x1, !P0 ;  /* 0x00000001ff057807 */ /* 0x000fca0004000000 */
[----:B------:R0:W-:Y:S01]  /*4b40*/  STG.E.U8 [R2.64], R5 ;  /* 0x0000000502007986 */ /* 0x0001e2000c101124 */
[----:B------:R-:W-:Y:S05]  /*4b50*/  BRA `(.L_x_973) ;  /* 0x00000b1000007947 */ /* 0x000fea0003800000 */
.L_x_987:
[----:B------:R-:W-:Y:S01]  /*4b60*/  HADD2.F32 R5, -RZ, R5.H0_H0 ;  /* 0x20000005ff057230 */ /* 0x000fe20000004100 */
[----:B------:R-:W-:Y:S01]  /*4b70*/  CS2R R6, SRZ ;  /* 0x0000000000067805 */ /* 0x000fe2000001ff00 */
[----:B------:R-:W-:-:S03]  /*4b80*/  IMAD.MOV.U32 R19, RZ, RZ, R24 ;  /* 0x000000ffff137224 */ /* 0x000fc600078e0018 */
[----:B------:R-:W-:-:S06]  /*4b90*/  FMUL.FTZ R5, R5, 1 ;  /* 0x3f80000005057820 */ /* 0x000fcc0000410000 */
[----:B------:R-:W0:Y:S02]  /*4ba0*/  F2F.F64.F32 R4, R5 ;  /* 0x0000000500047310 */ /* 0x000e240000201800 */
[----:B0-----:R0:W-:Y:S01]  /*4bb0*/  STG.E.128 [R2.64], R4 ;  /* 0x0000000402007986 */ /* 0x0011e2000c101d24 */
[----:B------:R-:W-:Y:S05]  /*4bc0*/  BRA `(.L_x_973) ;  /* 0x00000aa000007947 */ /* 0x000fea0003800000 */
.L_x_986:
        /* <DEDUP_REMOVED lines=21> */
.L_x_991:
[----:B------:R-:W-:Y:S05]  /*4d20*/  BSYNC B0 ;  /* 0x0000000000007941 */ /* 0x000fea0003800000 */
.L_x_990:
[----:B------:R-:W-:Y:S01]  /*4d30*/  LOP3.LUT R5, R0, R5, RZ, 0xfc, !PT ;  /* 0x0000000500057212 */ /* 0x000fe200078efcff */
[----:B------:R-:W-:-:S04]  /*4d40*/  IMAD.MOV.U32 R19, RZ, RZ, R24 ;  /* 0x000000ffff137224 */ /* 0x000fc800078e0018 */
[----:B------:R0:W-:Y:S01]  /*4d50*/  STG.E.U8 [R2.64], R5 ;  /* 0x0000000502007986 */ /* 0x0001e2000c101124 */
[----:B------:R-:W-:Y:S05]  /*4d60*/  BRA `(.L_x_973) ;  /* 0x0000090000007947 */ /* 0x000fea0003800000 */
.L_x_989:
        /* <DEDUP_REMOVED lines=13> */
.L_x_993:
[----:B------:R-:W-:Y:S01]  /*4e40*/  IMAD.MOV.U32 R0, RZ, RZ, 0x7f ;  /* 0x0000007fff007424 */ /* 0x000fe200078e00ff */
[----:B------:R-:W-:-:S04]  /*4e50*/  ISETP.GT.U32.AND P0, PT, R4, 0x7f800000, PT ;  /* 0x7f8000000400780c */ /* 0x000fc80003f04070 */
[----:B------:R-:W-:-:S04]  /*4e60*/  SEL R0, R0, 0x7c, P0 ;  /* 0x0000007c00007807 */ /* 0x000fc80000000000 */
.L_x_994:
[----:B------:R-:W-:Y:S05]  /*4e70*/  BSYNC B0 ;  /* 0x0000000000007941 */ /* 0x000fea0003800000 */
.L_x_992:
[----:B------:R-:W-:Y:S01]  /*4e80*/  LOP3.LUT R4, R5, 0x80000000, RZ, 0xc0, !PT ;  /* 0x8000000005047812 */ /* 0x000fe200078ec0ff */
[----:B------:R-:W-:-:S03]  /*4e90*/  IMAD.MOV.U32 R19, RZ, RZ, R24 ;  /* 0x000000ffff137224 */ /* 0x000fc600078e0018 */
[----:B------:R-:W-:-:S04]  /*4ea0*/  SHF.R.U32.HI R5, RZ, 0x18, R4 ;  /* 0x00000018ff057819 */ /* 0x000fc80000011604 */
[----:B------:R-:W-:-:S05]  /*4eb0*/  LOP3.LUT R5, R0, R5, RZ, 0xfc, !PT ;  /* 0x0000000500057212 */ /* 0x000fca00078efcff */
[----:B------:R0:W-:Y:S01]  /*4ec0*/  STG.E.U8 [R2.64], R5 ;  /* 0x0000000502007986 */ /* 0x0001e2000c101124 */
[----:B------:R-:W-:Y:S05]  /*4ed0*/  BRA `(.L_x_973) ;  /* 0x0000079000007947 */ /* 0x000fea0003800000 */
.L_x_988:
[----:B------:R-:W-:Y:S01]  /*4ee0*/  HADD2.F32 R0, -RZ, R5.H0_H0 ;  /* 0x20000005ff007230 */ /* 0x000fe20000004100 */
[----:B------:R-:W-:-:S04]  /*4ef0*/  IMAD.MOV.U32 R19, RZ, RZ, R24 ;  /* 0x000000ffff137224 */ /* 0x000fc800078e0018 */
[----:B------:R-:W-:-:S05]  /*4f00*/  F2FP.BF16.PACK_AB R0, RZ, R0 ;  /* 0x00000000ff00723e */ /* 0x000fca00000010ff */
[----:B------:R0:W-:Y:S01]  /*4f10*/  STG.E.U16 [R2.64], R0 ;  /* 0x0000000002007986 */ /* 0x0001e2000c101524 */
[----:B------:R-:W-:Y:S05]  /*4f20*/  BRA `(.L_x_973) ;  /* 0x0000074000007947 */ /* 0x000fea0003800000 */
.L_x_985:
        /* <DEDUP_REMOVED lines=10> */
[----:B------:R-:W0:Y:S02]  /*4fd0*/  F2I.FTZ.U32.TRUNC.NTZ R5, R5 ;  /* 0x0000000500057305 */ /* 0x000e24000021f000 */
[----:B0-----:R0:W-:Y:S01]  /*4fe0*/  STG.E.U16 [R2.64], R5 ;  /* 0x0000000502007986 */ /* 0x0011e2000c101524 */
[----:B------:R-:W-:Y:S05]  /*4ff0*/  BRA `(.L_x_973) ;  /* 0x0000067000007947 */ /* 0x000fea0003800000 */
.L_x_997:
        /* <DEDUP_REMOVED lines=17> */
.L_x_1000:
[----:B------:R-:W-:-:S04]  /*5110*/  LOP3.LUT R0, R7, 0x80000000, RZ, 0xc0, !PT ;  /* 0x8000000007007812 */ /* 0x000fc800078ec0ff */
[----:B------:R-:W-:-:S04]  /*5120*/  SHF.R.U32.HI R5, RZ, 0x18, R0 ;  /* 0x00000018ff057819 */ /* 0x000fc80000011600 */
[----:B------:R-:W-:-:S04]  /*5130*/  LOP3.LUT R4, R4, R5, RZ, 0xfc, !PT ;  /* 0x0000000504047212 */ /* 0x000fc800078efcff */
[----:B------:R-:W-:Y:S02]  /*5140*/  PRMT R0, R4, 0x7610, R0 ;  /* 0x0000761004007816 */ /* 0x000fe40000000000 */
.L_x_999:
[----:B------:R-:W-:Y:S05]  /*5150*/  BSYNC B0 ;  /* 0x0000000000007941 */ /* 0x000fea0003800000 */
.L_x_998:
[----:B------:R0:W-:Y:S01]  /*5160*/  STG.E.U8 [R2.64], R0 ;  /* 0x0000000002007986 */ /* 0x0001e2000c101124 */
[----:B------:R-:W-:Y:S01]  /*5170*/  IMAD.MOV.U32 R19, RZ, RZ, R24 ;  /* 0x000000ffff137224 */ /* 0x000fe200078e0018 */
[----:B------:R-:W-:Y:S05]  /*5180*/  BRA `(.L_x_973) ;  /* 0x000004e000007947 */ /* 0x000fea0003800000 */
.L_x_996:
        /* <DEDUP_REMOVED lines=17> */
.L_x_1003:
[----:B------:R-:W-:-:S04]  /*52a0*/  LOP3.LUT R0, R7, 0x80000000, RZ, 0xc0, !PT ;  /* 0x8000000007007812 */ /* 0x000fc800078ec0ff */
[----:B------:R-:W-:-:S04]  /*52b0*/  SHF.R.U32.HI R5, RZ, 0x18, R0 ;  /* 0x00000018ff057819 */ /* 0x000fc80000011600 */
[----:B------:R-:W-:-:S04]  /*52c0*/  LOP3.LUT R4, R4, R5, RZ, 0xfc, !PT ;  /* 0x0000000504047212 */ /* 0x000fc800078efcff */
[----:B------:R-:W-:Y:S02]  /*52d0*/  PRMT R0, R4, 0x7610, R0 ;  /* 0x0000761004007816 */ /* 0x000fe40000000000 */
.L_x_1002:
[----:B------:R-:W-:Y:S05]  /*52e0*/  BSYNC B0 ;  /* 0x0000000000007941 */ /* 0x000fea0003800000 */
.L_x_1001:
[----:B------:R0:W-:Y:S01]  /*52f0*/  STG.E.U8 [R2.64], R0 ;  /* 0x0000000002007986 */ /* 0x0001e2000c101124 */
[----:B------:R-:W-:Y:S01]  /*5300*/  IMAD.MOV.U32 R19, RZ, RZ, R24 ;  /* 0x000000ffff137224 */ /* 0x000fe200078e0018 */
[----:B------:R-:W-:Y:S05]  /*5310*/  BRA `(.L_x_973) ;  /* 0x0000035000007947 */ /* 0x000fea0003800000 */
.L_x_995:
[----:B------:R-:W-:-:S13]  /*5320*/  ISETP.NE.AND P0, PT, R0, 0x1c, PT ;  /* 0x0000001c0000780c */ /* 0x000fda0003f05270 */
[----:B------:R-:W-:Y:S05]  /*5330*/  @!P0 BRA `(.L_x_1004) ;  /* 0x000002f000008947 */ /* 0x000fea0003800000 */
[----:B------:R-:W-:-:S13]  /*5340*/  ISETP.NE.AND P0, PT, R0, 0x1d, PT ;  /* 0x0000001d0000780c */ /* 0x000fda0003f05270 */
[----:B------:R-:W-:Y:S05]  /*5350*/  @!P0 BRA `(.L_x_1005) ;  /* 0x0000028000008947 */ /* 0x000fea0003800000 */
[----:B------:R-:W-:-:S13]  /*5360*/  ISETP.NE.AND P0, PT, R0, 0x2c, PT ;  /* 0x0000002c0000780c */ /* 0x000fda0003f05270 */
[----:B------:R-:W-:Y:S05]  /*5370*/  @P0 BRA `(.L_x_978) ;  /* 0x0000011000000947 */ /* 0x000fea0003800000 */
[----:B------:R-:W-:Y:S01]  /*5380*/  HADD2.F32 R5, -RZ, R5.H0_H0 ;  /* 0x20000005ff057230 */ /* 0x000fe20000004100 */
[----:B------:R-:W-:Y:S01]  /*5390*/  PLOP3.LUT P0, PT, PT, PT, PT, 0x80, 0x0 ;  /* 0x000000000000781c */ /* 0x000fe20003f0f070 */
[----:B------:R-:W-:-:S03]  /*53a0*/  IMAD.MOV.U32 R19, RZ, RZ, R24 ;  /* 0x000000ffff137224 */ /* 0x000fc600078e0018 */
        /* <DEDUP_REMOVED lines=14> */
.L_x_978:
        /* <DEDUP_REMOVED lines=21> */
.L_x_1005:
[----:B------:R-:W-:Y:S01]  /*55e0*/  HADD2.F32 R5, -RZ, R5.H0_H0 ;  /* 0x20000005ff057230 */ /* 0x000fe20000004100 */
[----:B------:R-:W-:-:S05]  /*55f0*/  IMAD.MOV.U32 R19, RZ, RZ, R24 ;  /* 0x000000ffff137224 */ /* 0x000fca00078e0018 */
[----:B------:R-:W0:Y:S02]  /*5600*/  F2I.U64.TRUNC R4, R5 ;  /* 0x0000000500047311 */ /* 0x000e24000020d800 */
[----:B0-----:R0:W-:Y:S01]  /*5610*/  STG.E.64 [R2.64], R4 ;  /* 0x0000000402007986 */ /* 0x0011e2000c101b24 */
[----:B------:R-:W-:Y:S05]  /*5620*/  BRA `(.L_x_973) ;  /* 0x0000004000007947 */ /* 0x000fea0003800000 */
.L_x_1004:
[----:B------:R-:W-:Y:S01]  /*5630*/  HADD2.F32 R5, -RZ, R5.H0_H0 ;  /* 0x20000005ff057230 */ /* 0x000fe20000004100 */
[----:B------:R-:W-:-:S05]  /*5640*/  IMAD.MOV.U32 R19, RZ, RZ, R24 ;  /* 0x000000ffff137224 */ /* 0x000fca00078e0018 */
[----:B------:R-:W0:Y:S02]  /*5650*/  F2I.FTZ.U32.TRUNC.NTZ R5, R5 ;  /* 0x0000000500057305 */ /* 0x000e24000021f000 */
[----:B0-----:R0:W-:Y:S02]  /*5660*/  STG.E [R2.64], R5 ;  /* 0x0000000502007986 */ /* 0x0011e4000c101924 */
.L_x_973:
[----:B-1----:R-:W-:Y:S05]  /*5670*/  BSYNC B6 ;  /* 0x0000000000067941 */ /* 0x002fea0003800000 */
.L_x_972:
        /* <DEDUP_REMOVED lines=19> */
[----:B------:R-:W-:-:S06]  /*57b0*/  HADD2.F32 R25, -RZ, R25.H0_H0 ;  /* 0x20000019ff197230 */ /* 0x000fcc0000004100 */
[----:B------:R-:W0:Y:S02]  /*57c0*/  F2I.FTZ.TRUNC.NTZ R25, R25 ;  /* 0x0000001900197305 */ /* 0x000e24000021f100 */
[----:B0-----:R0:W-:Y:S01]  /*57d0*/  STG.E.U8 [R2.64], R25 ;  /* 0x0000001902007986 */ /* 0x0011e2000c101124 */
[----:B------:R-:W-:Y:S05]  /*57e0*/  BRA `(.L_x_1013) ;  /* 0x00000e8000007947 */ /* 0x000fea0003800000 */
.L_x_1011:
[----:B------:R-:W-:-:S06]  /*57f0*/  HADD2.F32 R5, -RZ, R25.H0_H0 ;  /* 0x20000019ff057230 */ /* 0x000fcc0000004100 */
[----:B------:R-:W0:Y:S02]  /*5800*/  F2I.S64.TRUNC R4, R5 ;  /* 0x0000000500047311 */ /* 0x000e24000020d900 */
[----:B0-----:R0:W-:Y:S01]  /*5810*/  STG.E.U8 [R2.64], R4 ;  /* 0x0000000402007986 */ /* 0x0011e2000c101124 */
[----:B------:R-:W-:Y:S05]  /*5820*/  BRA `(.L_x_1013) ;  /* 0x00000e4000007947 */ /* 0x000fea0003800000 */
.L_x_1010:
        /* <DEDUP_REMOVED lines=10> */
.L_x_1015:
[----:B------:R-:W-:-:S06]  /*58d0*/  HADD2.F32 R25, -RZ, R25.H0_H0 ;  /* 0x20000019ff197230 */ /* 0x000fcc0000004100 */
[----:B------:R-:W0:Y:S02]  /*58e0*/  F2I.FTZ.TRUNC.NTZ R25, R25 ;  /* 0x0000001900197305 */ /* 0x000e24000021f100 */
[----:B0-----:R0:W-:Y:S01]  /*58f0*/  STG.E [R2.64], R25 ;  /* 0x0000001902007986 */ /* 0x0011e2000c101924 */
[----:B------:R-:W-:Y:S05]  /*5900*/  BRA `(.L_x_1013) ;  /* 0x00000d6000007947 */ /* 0x000fea0003800000 */
.L_x_1014:
[----:B------:R-:W-:-:S06]  /*5910*/  HADD2.F32 R25, -RZ, R25.H0_H0 ;  /* 0x20000019ff197230 */ /* 0x000fcc0000004100 */
[----:B------:R-:W0:Y:S02]  /*5920*/  F2I.FTZ.TRUNC.NTZ R25, R25 ;  /* 0x0000001900197305 */ /* 0x000e24000021f100 */
[----:B0-----:R0:W-:Y:S01]  /*5930*/  STG.E.U16 [R2.64], R25 ;  /* 0x0000001902007986 */ /* 0x0011e2000c101524 */
[----:B------:R-:W-:Y:S05]  /*5940*/  BRA `(.L_x_1013) ;  /* 0x00000d2000007947 */ /* 0x000fea0003800000 */
.L_x_1009:
        /* <DEDUP_REMOVED lines=9> */
.L_x_1017:
[----:B------:R0:W-:Y:S01]  /*59e0*/  STG.E.U16 [R2.64], R25 ;  /* 0x0000001902007986 */ /* 0x0001e2000c101524 */
[----:B------:R-:W-:Y:S05]  /*59f0*/  BRA `(.L_x_1013) ;  /* 0x00000c7000007947 */ /* 0x000fea0003800000 */
.L_x_1016:
        /* <DEDUP_REMOVED lines=10> */
.L_x_1019:
[----:B------:R-:W-:-:S05]  /*5aa0*/  HADD2.F32 R0, -RZ, R25.H0_H0 ;  /* 0x20000019ff007230 */ /* 0x000fca0000004100 */
[----:B------:R-:W-:-:S04]  /*5ab0*/  F2FP.PACK_AB R0, RZ, R0 ;  /* 0x00000000ff00723e */ /* 0x000fc800000000ff */
[----:B------:R-:W-:-:S05]  /*5ac0*/  PRMT R0, R0, 0x5410, RZ ;  /* 0x0000541000007816 */ /* 0x000fca00000000ff */
[----:B------:R0:W-:Y:S01]  /*5ad0*/  STG.E [R2.64], R0 ;  /* 0x0000000002007986 */ /* 0x0001e2000c101924 */
[----:B------:R-:W-:Y:S05]  /*5ae0*/  BRA `(.L_x_1013) ;  /* 0x00000b8000007947 */ /* 0x000fea0003800000 */
.L_x_1018:
[----:B------:R-:W-:-:S05]  /*5af0*/  HADD2.F32 R4, -RZ, R25.H0_H0 ;  /* 0x20000019ff047230 */ /* 0x000fca0000004100 */
[----:B------:R-:W-:-:S06]  /*5b00*/  FMUL.FTZ R4, R4, 1 ;  /* 0x3f80000004047820 */ /* 0x000fcc0000410000 */
[----:B------:R-:W0:Y:S02]  /*5b10*/  F2F.F64.F32 R4, R4 ;  /* 0x0000000400047310 */ /* 0x000e240000201800 */
[----:B0-----:R0:W-:Y:S01]  /*5b20*/  STG.E.64 [R2.64], R4 ;  /* 0x0000000402007986 */ /* 0x0011e2000c101b24 */
[----:B------:R-:W-:Y:S05]  /*5b30*/  BRA `(.L_x_1013) ;  /* 0x00000b3000007947 */ /* 0x000fea0003800000 */
.L_x_1008:
        /* <DEDUP_REMOVED lines=13> */
.L_x_1022:
[----:B------:R-:W-:Y:S01]  /*5c10*/  HADD2.F32 R25, -RZ, R25.H0_H0 ;  /* 0x20000019ff197230 */ /* 0x000fe20000004100 */
[----:B------:R-:W-:-:S04]  /*5c20*/  CS2R R6, SRZ ;  /* 0x0000000000067805 */ /* 0x000fc8000001ff00 */
[----:B------:R-:W-:-:S06]  /*5c30*/  FMUL.FTZ R4, R25, 1 ;  /* 0x3f80000019047820 */ /* 0x000fcc0000410000 */
[----:B------:R-:W0:Y:S02]  /*5c40*/  F2F.F64.F32 R4, R4 ;  /* 0x0000000400047310 */ /* 0x000e240000201800 */
[----:B0-----:R0:W-:Y:S01]  /*5c50*/  STG.E.128 [R2.64], R4 ;  /* 0x0000000402007986 */ /* 0x0011e2000c101d24 */
[----:B------:R-:W-:Y:S05]  /*5c60*/  BRA `(.L_x_1013) ;  /* 0x00000a0000007947 */ /* 0x000fea0003800000 */
.L_x_1021:
        /* <DEDUP_REMOVED lines=21> */
.L_x_1026:
[----:B------:R-:W-:Y:S05]  /*5dc0*/  BSYNC B0 ;  /* 0x0000000000007941 */ /* 0x000fea0003800000 */
.L_x_1025:
[----:B------:R-:W-:-:S05]  /*5dd0*/  LOP3.LUT R5, R0, R5, RZ, 0xfc, !PT ;  /* 0x0000000500057212 */ /* 0x000fca00078efcff */
[----:B------:R0:W-:Y:S01]  /*5de0*/  STG.E.U8 [R2.64], R5 ;  /* 0x0000000502007986 */ /* 0x0001e2000c101124 */
[----:B------:R-:W-:Y:S05]  /*5df0*/  BRA `(.L_x_1013) ;  /* 0x0000087000007947 */ /* 0x000fea0003800000 */
.L_x_1024:
        /* <DEDUP_REMOVED lines=13> */
.L_x_1028:
[----:B------:R-:W-:Y:S01]  /*5ed0*/  IMAD.MOV.U32 R0, RZ, RZ, 0x7f ;  /* 0x0000007fff007424 */ /* 0x000fe200078e00ff */
[----:B------:R-:W-:-:S04]  /*5ee0*/  ISETP.GT.U32.AND P0, PT, R4, 0x7f800000, PT ;  /* 0x7f8000000400780c */ /* 0x000fc80003f04070 */
[----:B------:R-:W-:-:S04]  /*5ef0*/  SEL R0, R0, 0x7c, P0 ;  /* 0x0000007c00007807 */ /* 0x000fc80000000000 */
.L_x_1029:
[----:B------:R-:W-:Y:S05]  /*5f00*/  BSYNC B0 ;  /* 0x0000000000007941 */ /* 0x000fea0003800000 */
.L_x_1027:
[----:B------:R-:W-:-:S04]  /*5f10*/  LOP3.LUT R4, R25, 0x80000000, RZ, 0xc0, !PT ;  /* 0x8000000019047812 */ /* 0x000fc800078ec0ff */
[----:B------:R-:W-:-:S04]  /*5f20*/  SHF.R.U32.HI R5, RZ, 0x18, R4 ;  /* 0x00000018ff057819 */ /* 0x000fc80000011604 */
[----:B------:R-:W-:-:S05]  /*5f30*/  LOP3.LUT R5, R0, R5, RZ, 0xfc, !PT ;  /* 0x0000000500057212 */ /* 0x000fca00078efcff */
[----:B------:R0:W-:Y:S01]  /*5f40*/  STG.E.U8 [R2.64], R5 ;  /* 0x0000000502007986 */ /* 0x0001e2000c101124 */
[----:B------:R-:W-:Y:S05]  /*5f50*/  BRA `(.L_x_1013) ;  /* 0x0000071000007947 */ /* 0x000fea0003800000 */
.L_x_1023:
[----:B------:R-:W-:-:S05]  /*5f60*/  HADD2.F32 R0, -RZ, R25.H0_H0 ;  /* 0x20000019ff007230 */ /* 0x000fca0000004100 */
[----:B------:R-:W-:-:S05]  /*5f70*/  F2FP.BF16.PACK_AB R0, RZ, R0 ;  /* 0x00000000ff00723e */ /* 0x000fca00000010ff */
[----:B------:R0:W-:Y:S01]  /*5f80*/  STG.E.U16 [R2.64], R0 ;  /* 0x0000000002007986 */ /* 0x0001e2000c101524 */
[----:B------:R-:W-:Y:S05]  /*5f90*/  BRA `(.L_x_1013) ;  /* 0x000006d000007947 */ /* 0x000fea0003800000 */
.L_x_1020:
        /* <DEDUP_REMOVED lines=12> */
.L_x_1032:
        /* <DEDUP_REMOVED lines=17> */
.L_x_1035:
[----:B------:R-:W-:-:S04]  /*6170*/  LOP3.LUT R0, R25, 0x80000000, RZ, 0xc0, !PT ;  /* 0x8000000019007812 */ /* 0x000fc800078ec0ff */
[----:B------:R-:W-:-:S04]  /*6180*/  SHF.R.U32.HI R5, RZ, 0x18, R0 ;  /* 0x00000018ff057819 */ /* 0x000fc80000011600 */
[----:B------:R-:W-:-:S04]  /*6190*/  LOP3.LUT R4, R4, R5, RZ, 0xfc, !PT ;  /* 0x0000000504047212 */ /* 0x000fc800078efcff */
[----:B------:R-:W-:Y:S02]  /*61a0*/  PRMT R0, R4, 0x7610, R0 ;  /* 0x0000761004007816 */ /* 0x000fe40000000000 */
.L_x_1034:
[----:B------:R-:W-:Y:S05]  /*61b0*/  BSYNC B0 ;  /* 0x0000000000007941 */ /* 0x000fea0003800000 */
.L_x_1033:
[----:B------:R0:W-:Y:S01]  /*61c0*/  STG.E.U8 [R2.64], R0 ;  /* 0x0000000002007986 */ /* 0x0001e2000c101124 */
[----:B------:R-:W-:Y:S05]  /*61d0*/  BRA `(.L_x_1013) ;  /* 0x0000049000007947 */ /* 0x000fea0003800000 */
.L_x_1031:
        /* <DEDUP_REMOVED lines=17> */
.L_x_1038:
[----:B------:R-:W-:-:S04]  /*62f0*/  LOP3.LUT R0, R25, 0x80000000, RZ, 0xc0, !PT ;  /* 0x8000000019007812 */ /* 0x000fc800078ec0ff */
[----:B------:R-:W-:-:S04]  /*6300*/  SHF.R.U32.HI R5, RZ, 0x18, R0 ;  /* 0x00000018ff057819 */ /* 0x000fc80000011600 */
[----:B------:R-:W-:-:S04]  /*6310*/  LOP3.LUT R4, R4, R5, RZ, 0xfc, !PT ;  /* 0x0000000504047212 */ /* 0x000fc800078efcff */
[----:B------:R-:W-:Y:S02]  /*6320*/  PRMT R0, R4, 0x7610, R0 ;  /* 0x0000761004007816 */ /* 0x000fe40000000000 */
.L_x_1037:
[----:B------:R-:W-:Y:S05]  /*6330*/  BSYNC B0 ;  /* 0x0000000000007941 */ /* 0x000fea0003800000 */
.L_x_1036:
[----:B------:R0:W-:Y:S01]  /*6340*/  STG.E.U8 [R2.64], R0 ;  /* 0x0000000002007986 */ /* 0x0001e2000c101124 */
[----:B------:R-:W-:Y:S05]  /*6350*/  BRA `(.L_x_1013) ;  /* 0x0000031000007947 */ /* 0x000fea0003800000 */
.L_x_1030:
        /* <DEDUP_REMOVED lines=8> */
[----:B------:R-:W-:-:S03]  /*63e0*/  IMAD.MOV.U32 R5, RZ, RZ, 0xff ;  /* 0x000000ffff057424 */ /* 0x000fc600078e00ff */
        /* <DEDUP_REMOVED lines=13> */
.L_x_1012:
        /* <DEDUP_REMOVED lines=20> */
.L_x_1040:
[----:B------:R-:W-:-:S06]  /*6600*/  HADD2.F32 R4, -RZ, R25.H0_H0 ;  /* 0x20000019ff047230 */ /* 0x000fcc0000004100 */
[----:B------:R-:W0:Y:S02]  /*6610*/  F2I.U64.TRUNC R4, R4 ;  /* 0x0000000400047311 */ /* 0x000e24000020d800 */
[----:B0-----:R0:W-:Y:S01]  /*6620*/  STG.E.64 [R2.64], R4 ;  /* 0x0000000402007986 */ /* 0x0011e2000c101b24 */
[----:B------:R-:W-:Y:S05]  /*6630*/  BRA `(.L_x_1013) ;  /* 0x0000003000007947 */ /* 0x000fea0003800000 */
.L_x_1039:
[----:B------:R-:W-:-:S06]  /*6640*/  HADD2.F32 R25, -RZ, R25.H0_H0 ;  /* 0x20000019ff197230 */ /* 0x000fcc0000004100 */
[----:B------:R-:W0:Y:S02]  /*6650*/  F2I.FTZ.U32.TRUNC.NTZ R25, R25 ;  /* 0x0000001900197305 */ /* 0x000e24000021f000 */
[----:B0-----:R0:W-:Y:S02]  /*6660*/  STG.E [R2.64], R25 ;  /* 0x0000001902007986 */ /* 0x0011e4000c101924 */
.L_x_1013:
        /* <DEDUP_REMOVED lines=23> */
.L_x_1044:
[----:B------:R-:W-:-:S06]  /*67e0*/  HADD2.F32 R5, -RZ, R22.H0_H0 ;  /* 0x20000016ff057230 */ /* 0x000fcc0000004100 */
[----:B------:R-:W0:Y:S02]  /*67f0*/  F2I.S64.TRUNC R4, R5 ;  /* 0x0000000500047311 */ /* 0x000e24000020d900 */
[----:B0-----:R0:W-:Y:S01]  /*6800*/  STG.E.U8 [R2.64], R4 ;  /* 0x0000000402007986 */ /* 0x0011e2000c101124 */
[----:B------:R-:W-:Y:S05]  /*6810*/  BRA `(.L_x_1046) ;  /* 0x00000e4000007947 */ /* 0x000fea0003800000 */
.L_x_1043:
        /* <DEDUP_REMOVED lines=10> */
.L_x_1048:
[----:B------:R-:W-:-:S04]  /*68c0*/  HADD2.F32 R22, -RZ, R22.H0_H0 ;  /* 0x20000016ff167230 */ /* 0x000fc80000004100 */
[----:B------:R-:W0:Y:S02]  /*68d0*/  F2I.FTZ.TRUNC.NTZ R5, R22 ;  /* 0x0000001600057305 */ /* 0x000e24000021f100 */
[----:B0-----:R0:W-:Y:S01]  /*68e0*/  STG.E [R2.64], R5 ;  /* 0x0000000502007986 */ /* 0x0011e2000c101924 */
[----:B------:R-:W-:Y:S05]  /*68f0*/  BRA `(.L_x_1046) ;  /* 0x00000d6000007947 */ /* 0x000fea0003800000 */
.L_x_1047:
[----:B------:R-:W-:-:S04]  /*6900*/  HADD2.F32 R22, -RZ, R22.H0_H0 ;  /* 0x20000016ff167230 */ /* 0x000fc80000004100 */
[----:B------:R-:W0:Y:S02]  /*6910*/  F2I.FTZ.TRUNC.NTZ R5, R22 ;  /* 0x0000001600057305 */ /* 0x000e24000021f100 */
[----:B0-----:R0:W-:Y:S01]  /*6920*/  STG.E.U16 [R2.64], R5 ;  /* 0x0000000502007986 */ /* 0x0011e2000c101524 */
[----:B------:R-:W-:Y:S05]  /*6930*/  BRA `(.L_x_1046) ;  /* 0x00000d2000007947 */ /* 0x000fea0003800000 */
.L_x_1042:
        /* <DEDUP_REMOVED lines=9> */
.L_x_1050:
[----:B------:R0:W-:Y:S01]  /*69d0*/  STG.E.U16 [R2.64], R22 ;  /* 0x0000001602007986 */ /* 0x0001e2000c101524 */
[----:B------:R-:W-:Y:S05]  /*69e0*/  BRA `(.L_x_1046) ;  /* 0x00000c7000007947 */ /* 0x000fea0003800000 */
.L_x_1049:
        /* <DEDUP_REMOVED lines=10> */
.L_x_1052:
[----:B------:R-:W-:-:S05]  /*6a90*/  HADD2.F32 R0, -RZ, R22.H0_H0 ;  /* 0x20000016ff007230 */ /* 0x000fca0000004100 */
[----:B------:R-:W-:-:S04]  /*6aa0*/  F2FP.PACK_AB R0, RZ, R0 ;  /* 0x00000000ff00723e */ /* 0x000fc800000000ff */
[----:B------:R-:W-:-:S05]  /*6ab0*/  PRMT R0, R0, 0x5410, RZ ;  /* 0x0000541000007816 */ /* 0x000fca00000000ff */
[----:B------:R0:W-:Y:S01]  /*6ac0*/  STG.E [R2.64], R0 ;  /* 0x0000000002007986 */ /* 0x0001e2000c101924 */
[----:B------:R-:W-:Y:S05]  /*6ad0*/  BRA `(.L_x_1046) ;  /* 0x00000b8000007947 */ /* 0x000fea0003800000 */
.L_x_1051:
[----:B------:R-:W-:-:S05]  /*6ae0*/  HADD2.F32 R4, -RZ, R22.H0_H0 ;  /* 0x20000016ff047230 */ /* 0x000fca0000004100 */
[----:B------:R-:W-:-:S06]  /*6af0*/  FMUL.FTZ R4, R4, 1 ;  /* 0x3f80000004047820 */ /* 0x000fcc0000410000 */
[----:B------:R-:W0:Y:S02]  /*6b00*/  F2F.F64.F32 R4, R4 ;  /* 0x0000000400047310 */ /* 0x000e240000201800 */
[----:B0-----:R0:W-:Y:S01]  /*6b10*/  STG.E.64 [R2.64], R4 ;  /* 0x0000000402007986 */ /* 0x0011e2000c101b24 */
[----:B------:R-:W-:Y:S05]  /*6b20*/  BRA `(.L_x_1046) ;  /* 0x00000b3000007947 */ /* 0x000fea0003800000 */
.L_x_1041:
        /* <DEDUP_REMOVED lines=13> */
.L_x_1055:
[----:B------:R-:W-:Y:S01]  /*6c00*/  HADD2.F32 R22, -RZ, R22.H0_H0 ;  /* 0x20000016ff167230 */ /* 0x000fe20000004100 */
[----:B------:R-:W-:-:S04]  /*6c10*/  CS2R R6, SRZ ;  /* 0x0000000000067805 */ /* 0x000fc8000001ff00 */
[----:B------:R-:W-:-:S06]  /*6c20*/  FMUL.FTZ R4, R22, 1 ;  /* 0x3f80000016047820 */ /* 0x000fcc0000410000 */
[----:B------:R-:W0:Y:S02]  /*6c30*/  F2F.F64.F32 R4, R4 ;  /* 0x0000000400047310 */ /* 0x000e240000201800 */
[----:B0-----:R0:W-:Y:S01]  /*6c40*/  STG.E.128 [R2.64], R4 ;  /* 0x0000000402007986 */ /* 0x0011e2000c101d24 */
[----:B------:R-:W-:Y:S05]  /*6c50*/  BRA `(.L_x_1046) ;  /* 0x00000a0000007947 */ /* 0x000fea0003800000 */
.L_x_1054:
        /* <DEDUP_REMOVED lines=21> */
.L_x_1059:
[----:B------:R-:W-:Y:S05]  /*6db0*/  BSYNC B0 ;  /* 0x0000000000007941 */ /* 0x000fea0003800000 */
.L_x_1058:
[----:B------:R-:W-:-:S05]  /*6dc0*/  LOP3.LUT R5, R0, R5, RZ, 0xfc, !PT ;  /* 0x0000000500057212 */ /* 0x000fca00078efcff */
[----:B------:R0:W-:Y:S01]  /*6dd0*/  STG.E.U8 [R2.64], R5 ;  /* 0x0000000502007986 */ /* 0x0001e2000c101124 */
[----:B------:R-:W-:Y:S05]  /*6de0*/  BRA `(.L_x_1046) ;  /* 0x0000087000007947 */ /* 0x000fea0003800000 */
.L_x_1057:
        /* <DEDUP_REMOVED lines=13> */
.L_x_1061:
[----:B------:R-:W-:Y:S01]  /*6ec0*/  IMAD.MOV.U32 R0, RZ, RZ, 0x7f ;  /* 0x0000007fff007424 */ /* 0x000fe200078e00ff */
[----:B------:R-:W-:-:S04]  /*6ed0*/  ISETP.GT.U32.AND P0, PT, R4, 0x7f800000, PT ;  /* 0x7f8000000400780c */ /* 0x000fc80003f04070 */
[----:B------:R-:W-:-:S04]  /*6ee0*/  SEL R0, R0, 0x7c, P0 ;  /* 0x0000007c00007807 */ /* 0x000fc80000000000 */
.L_x_1062:
[----:B------:R-:W-:Y:S05]  /*6ef0*/  BSYNC B0 ;  /* 0x0000000000007941 */ /* 0x000fea0003800000 */
.L_x_1060:
[----:B------:R-:W-:-:S04]  /*6f00*/  LOP3.LUT R4, R5, 0x80000000, RZ, 0xc0, !PT ;  /* 0x8000000005047812 */ /* 0x000fc800078ec0ff */
[----:B------:R-:W-:-:S04]  /*6f10*/  SHF.R.U32.HI R5, RZ, 0x18, R4 ;  /* 0x00000018ff057819 */ /* 0x000fc80000011604 */
[----:B------:R-:W-:-:S05]  /*6f20*/  LOP3.LUT R5, R0, R5, RZ, 0xfc, !PT ;  /* 0x0000000500057212 */ /* 0x000fca00078efcff */
[----:B------:R0:W-:Y:S01]  /*6f30*/  STG.E.U8 [R2.64], R5 ;  /* 0x0000000502007986 */ /* 0x0001e2000c101124 */
[----:B------:R-:W-:Y:S05]  /*6f40*/  BRA `(.L_x_1046) ;  /* 0x0000071000007947 */ /* 0x000fea0003800000 */
.L_x_1056:
[----:B------:R-:W-:-:S05]  /*6f50*/  HADD2.F32 R0, -RZ, R22.H0_H0 ;  /* 0x20000016ff007230 */ /* 0x000fca0000004100 */
[----:B------:R-:W-:-:S05]  /*6f60*/  F2FP.BF16.PACK_AB R0, RZ, R0 ;  /* 0x00000000ff00723e */ /* 0x000fca00000010ff */
[----:B------:R0:W-:Y:S01]  /*6f70*/  STG.E.U16 [R2.64], R0 ;  /* 0x0000000002007986 */ /* 0x0001e2000c101524 */
[----:B------:R-:W-:Y:S05]  /*6f80*/  BRA `(.L_x_1046) ;  /* 0x000006d000007947 */ /* 0x000fea0003800000 */
.L_x_1053:
        /* <DEDUP_REMOVED lines=12> */
.L_x_1065:
        /* <DEDUP_REMOVED lines=17> */
.L_x_1068:
[----:B------:R-:W-:-:S04]  /*7160*/  LOP3.LUT R0, R7, 0x80000000, RZ, 0xc0, !PT ;  /* 0x8000000007007812 */ /* 0x000fc800078ec0ff */
[----:B------:R-:W-:-:S04]  /*7170*/  SHF.R.U32.HI R5, RZ, 0x18, R0 ;  /* 0x00000018ff057819 */ /* 0x000fc80000011600 */
[----:B------:R-:W-:-:S04]  /*7180*/  LOP3.LUT R4, R4, R5, RZ, 0xfc, !PT ;  /* 0x0000000504047212 */ /* 0x000fc800078efcff */
[----:B------:R-:W-:Y:S02]  /*7190*/  PRMT R0, R4, 0x7610, R0 ;  /* 0x0000761004007816 */ /* 0x000fe40000000000 */
.L_x_1067:
[----:B------:R-:W-:Y:S05]  /*71a0*/  BSYNC B0 ;  /* 0x0000000000007941 */ /* 0x000fea0003800000 */
.L_x_1066:
[----:B------:R0:W-:Y:S01]  /*71b0*/  STG.E.U8 [R2.64], R0 ;  /* 0x0000000002007986 */ /* 0x0001e2000c101124 */
[----:B------:R-:W-:Y:S05]  /*71c0*/  BRA `(.L_x_1046) ;  /* 0x0000049000007947 */ /* 0x000fea0003800000 */
.L_x_1064:
        /* <DEDUP_REMOVED lines=17> */
.L_x_1071:
[----:B------:R-:W-:-:S04]  /*72e0*/  LOP3.LUT R0, R7, 0x80000000, RZ, 0xc0, !PT ;  /* 0x8000000007007812 */ /* 0x000fc800078ec0ff */
[----:B------:R-:W-:-:S04]  /*72f0*/  SHF.R.U32.HI R5, RZ, 0x18, R0 ;  /* 0x00000018ff057819 */ /* 0x000fc80000011600 */
[----:B------:R-:W-:-:S04]  /*7300*/  LOP3.LUT R4, R4, R5, RZ, 0xfc, !PT ;  /* 0x0000000504047212 */ /* 0x000fc800078efcff */
[----:B------:R-:W-:Y:S02]  /*7310*/  PRMT R0, R4, 0x7610, R0 ;  /* 0x0000761004007816 */ /* 0x000fe40000000000 */
.L_x_1070:
[----:B------:R-:W-:Y:S05]  /*7320*/  BSYNC B0 ;  /* 0x0000000000007941 */ /* 0x000fea0003800000 */
.L_x_1069:
[----:B------:R0:W-:Y:S01]  /*7330*/  STG.E.U8 [R2.64], R0 ;  /* 0x0000000002007986 */ /* 0x0001e2000c101124 */
[----:B------:R-:W-:Y:S05]  /*7340*/  BRA `(.L_x_1046) ;  /* 0x0000031000007947 */ /* 0x000fea0003800000 */
.L_x_1063:
        /* <DEDUP_REMOVED lines=22> */
.L_x_1045:
        /* <DEDUP_REMOVED lines=20> */
.L_x_1073:
[----:B------:R-:W-:-:S06]  /*75f0*/  HADD2.F32 R4, -RZ, R22.H0_H0 ;  /* 0x20000016ff047230 */ /* 0x000fcc0000004100 */
[----:B------:R-:W0:Y:S02]  /*7600*/  F2I.U64.TRUNC R4, R4 ;  /* 0x0000000400047311 */ /* 0x000e24000020d800 */
[----:B0-----:R0:W-:Y:S01]  /*7610*/  STG.E.64 [R2.64], R4 ;  /* 0x0000000402007986 */ /* 0x0011e2000c101b24 */
[----:B------:R-:W-:Y:S05]  /*7620*/  BRA `(.L_x_1046) ;  /* 0x0000003000007947 */ /* 0x000fea0003800000 */
.L_x_1072:
[----:B------:R-:W-:-:S04]  /*7630*/  HADD2.F32 R22, -RZ, R22.H0_H0 ;  /* 0x20000016ff167230 */ /* 0x000fc80000004100 */
[----:B------:R-:W0:Y:S02]  /*7640*/  F2I.FTZ.U32.TRUNC.NTZ R5, R22 ;  /* 0x0000001600057305 */ /* 0x000e24000021f000 */
[----:B0-----:R0:W-:Y:S02]  /*7650*/  STG.E [R2.64], R5 ;  /* 0x0000000502007986 */ /* 0x0011e4000c101924 */
.L_x_1046:
[----:B------:R-:W-:Y:S02]  /*7660*/  IADD3 R19, R19, 0x80, RZ ;  /* 0x0000008013137810 */ /* 0x000fe40007ffe0ff */
.L_x_1007:
[----:B------:R-:W-:Y:S05]  /*7670*/  BSYNC B6 ;  /* 0x0000000000067941 */ /* 0x000fea0003800000 */
.L_x_1006:
        /* <DEDUP_REMOVED lines=19> */
[----:B0-----:R-:W-:Y:S01]  /*77b0*/  STG.E.U8 [R2.64], R23 ;  /* 0x0000001702007986 */ /* 0x001fe2000c101124 */
[----:B------:R-:W-:Y:S05]  /*77c0*/  EXIT ;  /* 0x000000000000794d */ /* 0x000fea0003800000 */
.L_x_1077:
[----:B------:R-:W-:-:S06]  /*77d0*/  HADD2.F32 R5, -RZ, R23.H0_H0 ;  /* 0x20000017ff057230 */ /* 0x000fcc0000004100 */
[----:B------:R-:W0:Y:S02]  /*77e0*/  F2I.S64.TRUNC R4, R5 ;  /* 0x0000000500047311 */ /* 0x000e24000020d900 */
[----:B0-----:R-:W-:Y:S01]  /*77f0*/  STG.E.U8 [R2.64], R4 ;  /* 0x0000000402007986 */ /* 0x001fe2000c101124 */
[----:B------:R-:W-:Y:S05]  /*7800*/  EXIT ;  /* 0x000000000000794d */ /* 0x000fea0003800000 */
.L_x_1076:
        /* <DEDUP_REMOVED lines=10> */
.L_x_1080:
[----:B------:R-:W-:-:S06]  /*78b0*/  HADD2.F32 R23, -RZ, R23.H0_H0 ;  /* 0x20000017ff177230 */ /* 0x000fcc0000004100 */
[----:B------:R-:W0:Y:S02]  /*78c0*/  F2I.FTZ.TRUNC.NTZ R23, R23 ;  /* 0x0000001700177305 */ /* 0x000e24000021f100 */
[----:B0-----:R-:W-:Y:S01]  /*78d0*/  STG.E [R2.64], R23 ;  /* 0x0000001702007986 */ /* 0x001fe2000c101924 */
[----:B------:R-:W-:Y:S05]  /*78e0*/  EXIT ;  /* 0x000000000000794d */ /* 0x000fea0003800000 */
.L_x_1079:
[----:B------:R-:W-:-:S06]  /*78f0*/  HADD2.F32 R23, -RZ, R23.H0_H0 ;  /* 0x20000017ff177230 */ /* 0x000fcc0000004100 */
[----:B------:R-:W0:Y:S02]  /*7900*/  F2I.FTZ.TRUNC.NTZ R23, R23 ;  /* 0x0000001700177305 */ /* 0x000e24000021f100 */
[----:B0-----:R-:W-:Y:S01]  /*7910*/  STG.E.U16 [R2.64], R23 ;  /* 0x0000001702007986 */ /* 0x001fe2000c101524 */
[----:B------:R-:W-:Y:S05]  /*7920*/  EXIT ;  /* 0x000000000000794d */ /* 0x000fea0003800000 */
.L_x_1075:
        /* <DEDUP_REMOVED lines=9> */
.L_x_1082:
[----:B------:R-:W-:Y:S01]  /*79c0*/  STG.E.U16 [R2.64], R23 ;  /* 0x0000001702007986 */ /* 0x000fe2000c101524 */
[----:B------:R-:W-:Y:S05]  /*79d0*/  EXIT ;  /* 0x000000000000794d */ /* 0x000fea0003800000 */
.L_x_1081:
        /* <DEDUP_REMOVED lines=10> */
.L_x_1084:
[----:B------:R-:W-:-:S05]  /*7a80*/  HADD2.F32 R0, -RZ, R23.H0_H0 ;  /* 0x20000017ff007230 */ /* 0x000fca0000004100 */
[----:B------:R-:W-:-:S04]  /*7a90*/  F2FP.PACK_AB R0, RZ, R0 ;  /* 0x00000000ff00723e */ /* 0x000fc800000000ff */
[----:B------:R-:W-:-:S05]  /*7aa0*/  PRMT R0, R0, 0x5410, RZ ;  /* 0x0000541000007816 */ /* 0x000fca00000000ff */
[----:B------:R-:W-:Y:S01]  /*7ab0*/  STG.E [R2.64], R0 ;  /* 0x0000000002007986 */ /* 0x000fe2000c101924 */
[----:B------:R-:W-:Y:S05]  /*7ac0*/  EXIT ;  /* 0x000000000000794d */ /* 0x000fea0003800000 */
.L_x_1083:
[----:B------:R-:W-:-:S05]  /*7ad0*/  HADD2.F32 R4, -RZ, R23.H0_H0 ;  /* 0x20000017ff047230 */ /* 0x000fca0000004100 */
[----:B------:R-:W-:-:S06]  /*7ae0*/  FMUL.FTZ R4, R4, 1 ;  /* 0x3f80000004047820 */ /* 0x000fcc0000410000 */
[----:B------:R-:W0:Y:S02]  /*7af0*/  F2F.F64.F32 R4, R4 ;  /* 0x0000000400047310 */ /* 0x000e240000201800 */
[----:B0-----:R-:W-:Y:S01]  /*7b00*/  STG.E.64 [R2.64], R4 ;  /* 0x0000000402007986 */ /* 0x001fe2000c101b24 */
[----:B------:R-:W-:Y:S05]  /*7b10*/  EXIT ;  /* 0x000000000000794d */ /* 0x000fea0003800000 */
.L_x_1074:
        /* <DEDUP_REMOVED lines=13> */
.L_x_1087:
[----:B------:R-:W-:Y:S01]  /*7bf0*/  HADD2.F32 R23, -RZ, R23.H0_H0 ;  /* 0x20000017ff177230 */ /* 0x000fe20000004100 */
[----:B------:R-:W-:-:S04]  /*7c00*/  CS2R R6, SRZ ;  /* 0x0000000000067805 */ /* 0x000fc8000001ff00 */
[----:B------:R-:W-:-:S06]  /*7c10*/  FMUL.FTZ R4, R23, 1 ;  /* 0x3f80000017047820 */ /* 0x000fcc0000410000 */
[----:B------:R-:W0:Y:S02]  /*7c20*/  F2F.F64.F32 R4, R4 ;  /* 0x0000000400047310 */ /* 0x000e240000201800 */
[----:B0-----:R-:W-:Y:S01]  /*7c30*/  STG.E.128 [R2.64], R4 ;  /* 0x0000000402007986 */ /* 0x001fe2000c101d24 */
[----:B------:R-:W-:Y:S05]  /*7c40*/  EXIT ;  /* 0x000000000000794d */ /* 0x000fea0003800000 */
.L_x_1086:
        /* <DEDUP_REMOVED lines=21> */
.L_x_1091:
[----:B------:R-:W-:Y:S05]  /*7da0*/  BSYNC B0 ;  /* 0x0000000000007941 */ /* 0x000fea0003800000 */
.L_x_1090:
[----:B------:R-:W-:-:S05]  /*7db0*/  LOP3.LUT R5, R0, R5, RZ, 0xfc, !PT ;  /* 0x0000000500057212 */ /* 0x000fca00078efcff */
[----:B------:R-:W-:Y:S01]  /*7dc0*/  STG.E.U8 [R2.64], R5 ;  /* 0x0000000502007986 */ /* 0x000fe2000c101124 */
[----:B------:R-:W-:Y:S05]  /*7dd0*/  EXIT ;  /* 0x000000000000794d */ /* 0x000fea0003800000 */
.L_x_1089:
        /* <DEDUP_REMOVED lines=13> */
.L_x_1093:
[----:B------:R-:W-:Y:S01]  /*7eb0*/  IMAD.MOV.U32 R0, RZ, RZ, 0x7f ;  /* 0x0000007fff007424 */ /* 0x000fe200078e00ff */
[----:B------:R-:W-:-:S04]  /*7ec0*/  ISETP.GT.U32.AND P0, PT, R4, 0x7f800000, PT ;  /* 0x7f8000000400780c */ /* 0x000fc80003f04070 */
[----:B------:R-:W-:-:S04]  /*7ed0*/  SEL R0, R0, 0x7c, P0 ;  /* 0x0000007c00007807 */ /* 0x000fc80000000000 */
.L_x_1094:
[----:B------:R-:W-:Y:S05]  /*7ee0*/  BSYNC B0 ;  /* 0x0000000000007941 */ /* 0x000fea0003800000 */
.L_x_1092:
[----:B------:R-:W-:-:S04]  /*7ef0*/  LOP3.LUT R4, R23, 0x80000000, RZ, 0xc0, !PT ;  /* 0x8000000017047812 */ /* 0x000fc800078ec0ff */
[----:B------:R-:W-:-:S04]  /*7f00*/  SHF.R.U32.HI R5, RZ, 0x18, R4 ;  /* 0x00000018ff057819 */ /* 0x000fc80000011604 */
[----:B------:R-:W-:-:S05]  /*7f10*/  LOP3.LUT R5, R0, R5, RZ, 0xfc, !PT ;  /* 0x0000000500057212 */ /* 0x000fca00078efcff */
[----:B------:R-:W-:Y:S01]  /*7f20*/  STG.E.U8 [R2.64], R5 ;  /* 0x0000000502007986 */ /* 0x000fe2000c101124 */
[----:B------:R-:W-:Y:S05]  /*7f30*/  EXIT ;  /* 0x000000000000794d */ /* 0x000fea0003800000 */
.L_x_1088:
[----:B------:R-:W-:-:S05]  /*7f40*/  HADD2.F32 R0, -RZ, R23.H0_H0 ;  /* 0x20000017ff007230 */ /* 0x000fca0000004100 */
[----:B------:R-:W-:-:S05]  /*7f50*/  F2FP.BF16.PACK_AB R0, RZ, R0 ;  /* 0x00000000ff00723e */ /* 0x000fca00000010ff */
[----:B------:R-:W-:Y:S01]  /*7f60*/  STG.E.U16 [R2.64], R0 ;  /* 0x0000000002007986 */ /* 0x000fe2000c101524 */
[----:B------:R-:W-:Y:S05]  /*7f70*/  EXIT ;  /* 0x000000000000794d */ /* 0x000fea0003800000 */
.L_x_1085:
        /* <DEDUP_REMOVED lines=12> */
.L_x_1097:
        /* <DEDUP_REMOVED lines=17> */
.L_x_1100:
[----:B------:R-:W-:-:S04]  /*8150*/  LOP3.LUT R0, R23, 0x80000000, RZ, 0xc0, !PT ;  /* 0x8000000017007812 */ /* 0x000fc800078ec0ff */
[----:B------:R-:W-:-:S04]  /*8160*/  SHF.R.U32.HI R5, RZ, 0x18, R0 ;  /* 0x00000018ff057819 */ /* 0x000fc80000011600 */
[----:B------:R-:W-:-:S04]  /*8170*/  LOP3.LUT R4, R4, R5, RZ, 0xfc, !PT ;  /* 0x0000000504047212 */ /* 0x000fc800078efcff */
[----:B------:R-:W-:Y:S02]  /*8180*/  PRMT R0, R4, 0x7610, R0 ;  /* 0x0000761004007816 */ /* 0x000fe40000000000 */
.L_x_1099:
[----:B------:R-:W-:Y:S05]  /*8190*/  BSYNC B0 ;  /* 0x0000000000007941 */ /* 0x000fea0003800000 */
.L_x_1098:
[----:B------:R-:W-:Y:S01]  /*81a0*/  STG.E.U8 [R2.64], R0 ;  /* 0x0000000002007986 */ /* 0x000fe2000c101124 */
[----:B------:R-:W-:Y:S05]  /*81b0*/  EXIT ;  /* 0x000000000000794d */ /* 0x000fea0003800000 */
.L_x_1096:
        /* <DEDUP_REMOVED lines=17> */
.L_x_1103:
[----:B------:R-:W-:-:S04]  /*82d0*/  LOP3.LUT R0, R23, 0x80000000, RZ, 0xc0, !PT ;  /* 0x8000000017007812 */ /* 0x000fc800078ec0ff */
[----:B------:R-:W-:-:S04]  /*82e0*/  SHF.R.U32.HI R5, RZ, 0x18, R0 ;  /* 0x00000018ff057819 */ /* 0x000fc80000011600 */
[----:B------:R-:W-:-:S04]  /*82f0*/  LOP3.LUT R4, R4, R5, RZ, 0xfc, !PT ;  /* 0x0000000504047212 */ /* 0x000fc800078efcff */
[----:B------:R-:W-:Y:S02]  /*8300*/  PRMT R0, R4, 0x7610, R0 ;  /* 0x0000761004007816 */ /* 0x000fe40000000000 */
.L_x_1102:
[----:B------:R-:W-:Y:S05]  /*8310*/  BSYNC B0 ;  /* 0x0000000000007941 */ /* 0x000fea0003800000 */
.L_x_1101:
[----:B------:R-:W-:Y:S01]  /*8320*/  STG.E.U8 [R2.64], R0 ;  /* 0x0000000002007986 */ /* 0x000fe2000c101124 */
[----:B------:R-:W-:Y:S05]  /*8330*/  EXIT ;  /* 0x000000000000794d */ /* 0x000fea0003800000 */
.L_x_1095:
        /* <DEDUP_REMOVED lines=22> */
.L_x_1078:
        /* <DEDUP_REMOVED lines=20> */
.L_x_1105:
[----:B------:R-:W-:-:S06]  /*85e0*/  HADD2.F32 R4, -RZ, R23.H0_H0 ;  /* 0x20000017ff047230 */ /* 0x000fcc0000004100 */
[----:B------:R-:W0:Y:S02]  /*85f0*/  F2I.U64.TRUNC R4, R4 ;  /* 0x0000000400047311 */ /* 0x000e24000020d800 */
[----:B0-----:R-:W-:Y:S01]  /*8600*/  STG.E.64 [R2.64], R4 ;  /* 0x0000000402007986 */ /* 0x001fe2000c101b24 */
[----:B------:R-:W-:Y:S05]  /*8610*/  EXIT ;  /* 0x000000000000794d */ /* 0x000fea0003800000 */
.L_x_1104:
[----:B------:R-:W-:-:S06]  /*8620*/  HADD2.F32 R23, -RZ, R23.H0_H0 ;  /* 0x20000017ff177230 */ /* 0x000fcc0000004100 */
[----:B------:R-:W0:Y:S02]  /*8630*/  F2I.FTZ.U32.TRUNC.NTZ R23, R23 ;  /* 0x0000001700177305 */ /* 0x000e24000021f000 */
[----:B0-----:R-:W-:Y:S01]  /*8640*/  STG.E [R2.64], R23 ;  /* 0x0000001702007986 */ /* 0x001fe2000c101924 */
[----:B------:R-:W-:Y:S05]  /*8650*/  EXIT ;  /* 0x000000000000794d */ /* 0x000fea0003800000 */
.L_x_1106:
        /* <DEDUP_REMOVED lines=10> */
.L_x_2451:


//--------------------- .text._ZN2at6native18elementwise_kernelILi128ELi4EZNS0_22gpu_kernel_impl_nocastIZZZNS0_15cos_kernel_cudaERNS_18TensorIteratorBaseEENKUlvE0_clEvENKUlvE1_clEvEUlN3c104HalfEE_EEvS4_RKT_EUliE_EEviT1_ --------------------------
	.section	.text._ZN2at6native18elementwise_kernelILi128ELi4EZNS0_22gpu_kernel_impl_nocastIZZZNS0_15cos_kernel_cudaERNS_18TensorIteratorBaseEENKUlvE0_clEvENKUlvE1_clEvEUlN3c104HalfEE_EEvS4_RKT_EUliE_EEviT1_,"ax",@progbits
	.sectioninfo	@"SHI_REGISTERS=12"
	.align	128
        .global         _ZN2at6native18elementwise_kernelILi128ELi4EZNS0_22gpu_kernel_impl_nocastIZZZNS0_15cos_kernel_cudaERNS_18TensorIteratorBaseEENKUlvE0_clEvENKUlvE1_clEvEUlN3c104HalfEE_EEvS4_RKT_EUliE_EEviT1_
        .type           _ZN2at6native18elementwise_kernelILi128ELi4EZNS0_22gpu_kernel_impl_nocastIZZZNS0_15cos_kernel_cudaERNS_18TensorIteratorBaseEENKUlvE0_clEvENKUlvE1_clEvEUlN3c104HalfEE_EEvS4_RKT_EUliE_EEviT1_,@function
        .size           _ZN2at6native18elementwise_kernelILi128ELi4EZNS0_22gpu_kernel_impl_nocastIZZZNS0_15cos_kernel_cudaERNS_18TensorIteratorBaseEENKUlvE0_clEvENKUlvE1_clEvEUlN3c104HalfEE_EEvS4_RKT_EUliE_EEviT1_,(.L_x_2452 - _ZN2at6native18elementwise_kernelILi128ELi4EZNS0_22gpu_kernel_impl_nocastIZZZNS0_15cos_kernel_cudaERNS_18TensorIteratorBaseEENKUlvE0_clEvENKUlvE1_clEvEUlN3c104HalfEE_EEvS4_RKT_EUliE_EEviT1_)
        .other          _ZN2at6native18elementwise_kernelILi128ELi4EZNS0_22gpu_kernel_impl_nocastIZZZNS0_15cos_kernel_cudaERNS_18TensorIteratorBaseEENKUlvE0_clEvENKUlvE1_clEvEUlN3c104HalfEE_EEvS4_RKT_EUliE_EEviT1_,@"STO_CUDA_ENTRY STV_DEFAULT"
_ZN2at6native18elementwise_kernelILi128ELi4EZNS0_22gpu_kernel_impl_nocastIZZZNS0_15cos_kernel_cudaERNS_18TensorIteratorBaseEENKUlvE0_clEvENKUlvE1_clEvEUlN3c104HalfEE_EEvS4_RKT_EUliE_EEviT1_:
.text._ZN2at6native18elementwise_kernelILi128ELi4EZNS0_22gpu_kernel_impl_nocastIZZZNS0_15cos_kernel_cudaERNS_18TensorIteratorBaseEENKUlvE0_clEvENKUlvE1_clEvEUlN3c104HalfEE_EEvS4_RKT_EUliE_EEviT1_:
        /* <DEDUP_REMOVED lines=235> */
.L_x_1109:
[----:B------:R-:W-:-:S04]  /*0eb0*/  IADD3 R4, P0, R3, c[0x0][0x368], RZ ;  /* 0x0000da0003047a10 */ /* 0x000fc80007f1e0ff */
[----:B------:R-:W-:-:S05]  /*0ec0*/  IADD3.X R5, RZ, c[0x0][0x36c], RZ, P0, !PT ;  /* 0x0000db00ff057a10 */ /* 0x000fca00007fe4ff */
[----:B------:R-:W2:Y:S01]  /*0ed0*/  LDG.E.U16 R4, [R4.64] ;  /* 0x0000000404047981 */ /* 0x000ea2000c1e1500 */
[----:B------:R-:W-:Y:S02]  /*0ee0*/  IADD3 R2, P0, R2, c[0x0][0x360], RZ ;  /* 0x0000d80002027a10 */ /* 0x000fe40007f1e0ff */
[----:B------:R-:W-:Y:S01]  /*0ef0*/  IADD3 R0, R0, 0x80, RZ ;  /* 0x0000008000007810 */ /* 0x000fe20007ffe0ff */
[----:B--2---:R-:W-:-:S05]  /*0f00*/  HADD2.F32 R3, -RZ, R4.H0_H0 ;  /* 0x20000004ff037230 */ /* 0x004fca0000004100 */
[----:B------:R-:W-:-:S04]  /*0f10*/  FMUL.RZ R6, R3, 0.15915493667125701904 ;  /* 0x3e22f98303067820 */ /* 0x000fc8000040c000 */
[----:B------:R-:W0:Y:S02]  /*0f20*/  MUFU.COS R3, R6 ;  /* 0x0000000600037308 */ /* 0x000e240000000000 */
[----:B0-----:R-:W-:Y:S02]  /*0f30*/  F2FP.PACK_AB R5, RZ, R3 ;  /* 0x00000003ff05723e */ /* 0x001fe400000000ff */
[----:B------:R-:W-:-:S05]  /*0f40*/  IADD3.X R3, RZ, c[0x0][0x364], RZ, P0, !PT ;  /* 0x0000d900ff037a10 */ /* 0x000fca00007fe4ff */
[----:B------:R0:W-:Y:S02]  /*0f50*/  STG.E.U16 [R2.64], R5 ;  /* 0x0000000502007986 */ /* 0x0001e4000c101504 */
.L_x_1108:
[----:B------:R-:W-:Y:S05]  /*0f60*/  BSYNC B0 ;  /* 0x0000000000007941 */ /* 0x000fea0003800000 */
.L_x_1107:
        /* <DEDUP_REMOVED lines=230> */
.L_x_1112:
        /* <DEDUP_REMOVED lines=9> */
[----:B------:R-:W-:Y:S02]  /*1e60*/  IADD3.X R3, RZ, c[0x0][0x364], RZ, P0, !PT ;  /* 0x0000d900ff037a10 */ /* 0x000fe400007fe4ff */
[----:B------:R-:W-:-:S03]  /*1e70*/  ISETP.GE.AND P0, PT, R0, c[0x0][0x160], PT ;  /* 0x0000580000007a0c */ /* 0x000fc60003f06270 */
[----:B------:R0:W-:Y:S10]  /*1e80*/  STG.E.U16 [R2.64], R5 ;  /* 0x0000000502007986 */ /* 0x0001f4000c101504 */
[----:B------:R-:W-:Y:S05]  /*1e90*/  @P0 BRA `(.L_x_1111) ;  /* 0x00000ee000000947 */ /* 0x000fea0003800000 */
        /* <DEDUP_REMOVED lines=227> */
.L_x_1113:
        /* <DEDUP_REMOVED lines=11> */
.L_x_1111:
[----:B------:R-:W-:Y:S05]  /*2d80*/  BSYNC B0 ;  /* 0x0000000000007941 */ /* 0x000fea0003800000 */
.L_x_1110:
[----:B------:R-:W-:-:S13]  /*2d90*/  ISETP.GE.AND P0, PT, R0, c[0x0][0x160], PT ;  /* 0x0000580000007a0c */ /* 0x000fda0003f06270 */
[----:B------:R-:W-:Y:S05]  /*2da0*/  @P0 EXIT ;  /* 0x000000000000094d */ /* 0x000fea0003800000 */
[----:B------:R-:W-:Y:S01]  /*2db0*/  ISETP.NE.AND P0, PT, RZ, c[0x0][0x168], PT ;  /* 0x00005a00ff007a0c */ /* 0x000fe20003f05270 */
[----:B0-----:R-:W-:-:S12]  /*2dc0*/  CS2R R2, SRZ ;  /* 0x0000000000027805 */ /* 0x001fd8000001ff00 */
[----:B------:R-:W-:Y:S05]  /*2dd0*/  @!P0 BRA `(.L_x_1114) ;  /* 0x00000e0000008947 */ /* 0x000fea0003800000 */
[----:B------:R-:W-:Y:S01]  /*2de0*/  HFMA2.MMA R2, -RZ, RZ, 0, 0 ;  /* 0x00000000ff027435 */ /* 0x000fe200000001ff */
[----:B------:R-:W-:Y:S01]  /*2df0*/  MOV R3, R0 ;  /* 0x0000000000037202 */ /* 0x000fe20000000f00 */
[----:B------:R-:W-:-:S05]  /*2e00*/  IMAD.MOV.U32 R8, RZ, RZ, c[0x0][0x168] ;  /* 0x00005a00ff087624 */ /* 0x000fca00078e00ff */
        /* <DEDUP_REMOVED lines=221> */
.L_x_1114:
[----:B------:R-:W-:-:S04]  /*3be0*/  IADD3 R4, P0, R3, c[0x0][0x368], RZ ;  /* 0x0000da0003047a10 */ /* 0x000fc80007f1e0ff */
[----:B------:R-:W-:-:S05]  /*3bf0*/  IADD3.X R5, RZ, c[0x0][0x36c], RZ, P0, !PT ;  /* 0x0000db00ff057a10 */ /* 0x000fca00007fe4ff */
[----:B------:R-:W2:Y:S01]  /*3c00*/  LDG.E.U16 R4, [R4.64] ;  /* 0x0000000404047981 */ /* 0x000ea2000c1e1500 */
[----:B------:R-:W-:-:S04]  /*3c10*/  IADD3 R2, P0, R2, c[0x0][0x360], RZ ;  /* 0x0000d80002027a10 */ /* 0x000fc80007f1e0ff */
[----:B------:R-:W-:Y:S01]  /*3c20*/  IADD3.X R3, RZ, c[0x0][0x364], RZ, P0, !PT ;  /* 0x0000d900ff037a10 */ /* 0x000fe200007fe4ff */
[----:B--2---:R-:W-:-:S05]  /*3c30*/  HADD2.F32 R0, -RZ, R4.H0_H0 ;  /* 0x20000004ff007230 */ /* 0x004fca0000004100 */
[----:B------:R-:W-:-:S04]  /*3c40*/  FMUL.RZ R6, R0, 0.15915493667125701904 ;  /* 0x3e22f98300067820 */ /* 0x000fc8000040c000 */
[----:B------:R-:W0:Y:S02]  /*3c50*/  MUFU.COS R0, R6 ;  /* 0x0000000600007308 */ /* 0x000e240000000000 */
[----:B0-----:R-:W-:-:S05]  /*3c60*/  F2FP.PACK_AB R0, RZ, R0 ;  /* 0x00000000ff00723e */ /* 0x001fca00000000ff */
[----:B------:R-:W-:Y:S01]  /*3c70*/  STG.E.U16 [R2.64], R0 ;  /* 0x0000000002007986 */ /* 0x000fe2000c101504 */
[----:B------:R-:W-:Y:S05]  /*3c80*/  EXIT ;  /* 0x000000000000794d */ /* 0x000fea0003800000 */
.L_x_1115:
        /* <DEDUP_REMOVED lines=15> */
.L_x_2452:


//--------------------- .text._ZN2at6native27unrolled_elementwise_kernelIZZZNS0_15cos_kernel_cudaERNS_18TensorIteratorBaseEENKUlvE0_clEvENKUlvE1_clEvEUlN3c104HalfEE_St5arrayIPcLm2EELi4E23TrivialOffsetCalculatorILi1EjESD_NS0_6memory15LoadWithoutCastENSE_16StoreWithoutCastEEEviT_T0_T2_T3_T4_T5_ --------------------------
	.section	.text._ZN2at6native27unrolled_elementwise_kernelIZZZNS0_15cos_kernel_cudaERNS_18TensorIteratorBaseEENKUlvE0_clEvENKUlvE1_clEvEUlN3c104HalfEE_St5arrayIPcLm2EELi4E23TrivialOffsetCalculatorILi1EjESD_NS0_6memory15LoadWithoutCastENSE_16StoreWithoutCastEEEviT_T0_T2_T3_T4_T5_,"ax",@progbits
	.sectioninfo	@"SHI_REGISTERS=18"
	.align	128
        .global         _ZN2at6native27unrolled_elementwise_kernelIZZZNS0_15cos_kernel_cudaERNS_18TensorIteratorBaseEENKUlvE0_clEvENKUlvE1_clEvEUlN3c104HalfEE_St5arrayIPcLm2EELi4E23TrivialOffsetCalculatorILi1EjESD_NS0_6memory15LoadWithoutCastENSE_16StoreWithoutCastEEEviT_T0_T2_T3_T4_T5_
        .type           _ZN2at6native27unrolled_elementwise_kernelIZZZNS0_15cos_kernel_cudaERNS_18TensorIteratorBaseEENKUlvE0_clEvENKUlvE1_clEvEUlN3c104HalfEE_St5arrayIPcLm2EELi4E23TrivialOffsetCalculatorILi1EjESD_NS0_6memory15LoadWithoutCastENSE_16StoreWithoutCastEEEviT_T0_T2_T3_T4_T5_,@function
        .size           _ZN2at6native27unrolled_elementwise_kernelIZZZNS0_15cos_kernel_cudaERNS_18TensorIteratorBaseEENKUlvE0_clEvENKUlvE1_clEvEUlN3c104HalfEE_St5arrayIPcLm2EELi4E23TrivialOffsetCalculatorILi1EjESD_NS0_6memory15LoadWithoutCastENSE_16StoreWithoutCastEEEviT_T0_T2_T3_T4_T5_,(.L_x_2453 - _ZN2at6native27unrolled_elementwise_kernelIZZZNS0_15cos_kernel_cudaERNS_18TensorIteratorBaseEENKUlvE0_clEvENKUlvE1_clEvEUlN3c104HalfEE_St5arrayIPcLm2EELi4E23TrivialOffsetCalculatorILi1EjESD_NS0_6memory15LoadWithoutCastENSE_16StoreWithoutCastEEEviT_T0_T2_T3_T4_T5_)
        .other          _ZN2at6native27unrolled_elementwise_kernelIZZZNS0_15cos_kernel_cudaERNS_18TensorIteratorBaseEENKUlvE0_clEvENKUlvE1_clEvEUlN3c104HalfEE_St5arrayIPcLm2EELi4E23TrivialOffsetCalculatorILi1EjESD_NS0_6memory15LoadWithoutCastENSE_16StoreWithoutCastEEEviT_T0_T2_T3_T4_T5_,@"STO_CUDA_ENTRY STV_DEFAULT"
_ZN2at6native27unrolled_elementwise_kernelIZZZNS0_15cos_kernel_cudaERNS_18TensorIteratorBaseEENKUlvE0_clEvENKUlvE1_clEvEUlN3c104HalfEE_St5arrayIPcLm2EELi4E23TrivialOffsetCalculatorILi1EjESD_NS0_6memory15LoadWithoutCastENSE_16StoreWithoutCastEEEviT_T0_T2_T3_T4_T5_:
.text._ZN2at6native27unrolled_elementwise_kernelIZZZNS0_15cos_kernel_cudaERNS_18TensorIteratorBaseEENKUlvE0_clEvENKUlvE1_clEvEUlN3c104HalfEE_St5arrayIPcLm2EELi4E23TrivialOffsetCalculatorILi1EjESD_NS0_6memory15LoadWithoutCastENSE_16StoreWithoutCastEEEviT_T0_T2_T3_T4_T5_:
        /* <DEDUP_REMOVED lines=18> */
[----:B------:R-:W-:Y:S01]  /*0120*/  ISETP.GE.AND P3, PT, R11, R2, PT ;  /* 0x000000020b00720c */ /* 0x000fe20003f66270 */
[----:B------:R-:W-:Y:S01]  /*0130*/  @!P1 IMAD.WIDE.U32 R6, R6, R7, c[0x0][0x170] ;  /* 0x00005c0006069625 */ /* 0x000fe200078e0007 */
[----:B------:R-:W-:Y:S02]  /*0140*/  PRMT R10, RZ, 0x7610, R10 ;  /* 0x00007610ff0a7816 */ /* 0x000fe4000000000a */
[----:B------:R-:W-:-:S04]  /*0150*/  PRMT R13, RZ, 0x7610, R13 ;  /* 0x00007610ff0d7816 */ /* 0x000fc8000000000d */
[----:B------:R1:W3:Y:S05]  /*0160*/  @!P1 LDG.E.U16 R10, [R6.64] ;  /* 0x00000004060a9981 */ /* 0x0002ea000c1e1500 */
[----:B------:R-:W-:Y:S02]  /*0170*/  @!P3 LEA R8, R0, R11, 0x9 ;  /* 0x0000000b0008b211 */ /* 0x000fe400078e48ff */
[----:B------:R-:W-:-:S04]  /*0180*/  @!P3 IADD3 R11, R11, 0x80, RZ ;  /* 0x000000800b0bb810 */ /* 0x000fc80007ffe0ff */
[----:B------:R-:W-:Y:S01]  /*0190*/  ISETP.GE.AND P2, PT, R11, R2, PT ;  /* 0x000000020b00720c */ /* 0x000fe20003f46270 */
[----:B------:R-:W-:-:S04]  /*01a0*/  @!P3 IMAD.MOV.U32 R9, RZ, RZ, 0x2 ;  /* 0x00000002ff09b424 */ /* 0x000fc800078e00ff */
[----:B------:R-:W-:-:S05]  /*01b0*/  @!P3 IMAD.WIDE.U32 R8, R8, R9, c[0x0][0x170] ;  /* 0x00005c000808b625 */ /* 0x000fca00078e0009 */
[----:B------:R4:W5:Y:S03]  /*01c0*/  @!P3 LDG.E.U16 R13, [R8.64] ;  /* 0x00000004080db981 */ /* 0x000966000c1e1500 */
[--C-:B------:R-:W-:Y:S02]  /*01d0*/  @!P2 IMAD R14, R0, 0x200, R11.reuse ;  /* 0x00000200000ea824 */ /* 0x100fe400078e020b */
[----:B------:R-:W-:Y:S01]  /*01e0*/  @!P2 IMAD.MOV.U32 R15, RZ, RZ, 0x2 ;  /* 0x00000002ff0fa424 */ /* 0x000fe200078e00ff */
[----:B------:R-:W-:-:S03]  /*01f0*/  PRMT R11, RZ, 0x7610, R11 ;  /* 0x00007610ff0b7816 */ /* 0x000fc6000000000b */
[----:B0-----:R-:W-:-:S05]  /*0200*/  @!P2 IMAD.WIDE.U32 R4, R14, R15, c[0x0][0x170] ;  /* 0x00005c000e04a625 */ /* 0x001fca00078e000f */
[----:B------:R0:W5:Y:S01]  /*0210*/  @!P2 LDG.E.U16 R11, [R4.64] ;  /* 0x00000004040ba981 */ /* 0x000162000c1e1500 */
[----:B------:R-:W-:-:S04]  /*0220*/  IADD3 R15, R3, 0x80, RZ ;  /* 0x00000080030f7810 */ /* 0x000fc80007ffe0ff */
[----:B------:R-:W-:Y:S02]  /*0230*/  ISETP.GE.AND P2, PT, R15, R2, PT ;  /* 0x000000020f00720c */ /* 0x000fe40003f46270 */
[----:B-1----:R-:W-:-:S04]  /*0240*/  IADD3 R7, R3, 0x100, RZ ;  /* 0x0000010003077810 */ /* 0x002fc80007ffe0ff */
[----:B------:R-:W-:Y:S02]  /*0250*/  ISETP.GE.AND P3, PT, R7, R2, PT ;  /* 0x000000020700720c */ /* 0x000fe40003f66270 */
[----:B------:R-:W-:-:S04]  /*0260*/  IADD3 R7, R3, 0x180, RZ ;  /* 0x0000018003077810 */ /* 0x000fc80007ffe0ff */
[----:B------:R-:W-:Y:S02]  /*0270*/  ISETP.GE.AND P1, PT, R7, R2, PT ;  /* 0x000000020700720c */ /* 0x000fe40003f26270 */
[----:B0-----:R-:W-:Y:S01]  /*0280*/  @!P0 LEA R5, R0, R3, 0x9 ;  /* 0x0000000300058211 */ /* 0x001fe200078e48ff */
[----:B------:R-:W-:-:S05]  /*0290*/  @!P0 IMAD.MOV.U32 R3, RZ, RZ, R15 ;  /* 0x000000ffff038224 */ /* 0x000fca00078e000f */
[----:B------:R-:W-:Y:S01]  /*02a0*/  ISETP.GE.AND P4, PT, R3, R2, PT ;  /* 0x000000020300720c */ /* 0x000fe20003f86270 */
[----:B------:R-:W-:Y:S01]  /*02b0*/  BSSY B0, `(.L_x_1116) ;  /* 0x0000020000007945 */ /* 0x000fe20003800000 */
[----:B--2---:R-:W-:-:S05]  /*02c0*/  @!P0 HADD2.F32 R12, -RZ, R12.H0_H0 ;  /* 0x2000000cff0c8230 */ /* 0x004fca0000004100 */
[----:B------:R-:W-:-:S04]  /*02d0*/  @!P0 FMUL.RZ R12, R12, 0.15915493667125701904 ;  /* 0x3e22f9830c0c8820 */ /* 0x000fc8000040c000 */
[----:B------:R-:W4:Y:S01]  /*02e0*/  @!P0 MUFU.COS R4, R12 ;  /* 0x0000000c00048308 */ /* 0x000f220000000000 */
[----:B---3--:R-:W-:-:S05]  /*02f0*/  @!P2 HADD2.F32 R10, -RZ, R10.H0_H0 ;  /* 0x2000000aff0aa230 */ /* 0x008fca0000004100 */
[----:B------:R-:W-:Y:S02]  /*0300*/  @!P2 FMUL.RZ R6, R10, 0.15915493667125701904 ;  /* 0x3e22f9830a06a820 */ /* 0x000fe4000040c000 */
[----:B------:R-:W-:Y:S01]  /*0310*/  @!P0 IMAD.MOV.U32 R10, RZ, RZ, 0x2 ;  /* 0x00000002ff0a8424 */ /* 0x000fe200078e00ff */
[----:B----4-:R-:W-:-:S03]  /*0320*/  @!P0 F2FP.PACK_AB R9, RZ, R4 ;  /* 0x00000004ff09823e */ /* 0x010fc600000000ff */
[----:B------:R-:W-:Y:S01]  /*0330*/  @!P0 IMAD.WIDE.U32 R4, R5, R10, c[0x0][0x168] ;  /* 0x00005a0005048625 */ /* 0x000fe200078e000a */
[----:B-----5:R-:W-:-:S04]  /*0340*/  @!P3 HADD2.F32 R13, -RZ, R13.H0_H0 ;  /* 0x2000000dff0db230 */ /* 0x020fc80000004100 */
[----:B------:R0:W-:Y:S01]  /*0350*/  @!P0 STG.E.U16 [R4.64], R9 ;  /* 0x0000000904008986 */ /* 0x0001e2000c101504 */
[----:B------:R-:W-:Y:S01]  /*0360*/  @!P3 FMUL.RZ R7, R13, 0.15915493667125701904 ;  /* 0x3e22f9830d07b820 */ /* 0x000fe2000040c000 */
[----:B------:R-:W1:Y:S01]  /*0370*/  @!P2 MUFU.COS R6, R6 ;  /* 0x000000060006a308 */ /* 0x000e620000000000 */
[----:B------:R-:W-:-:S07]  /*0380*/  @!P1 HADD2.F32 R11, -RZ, R11.H0_H0 ;  /* 0x2000000bff0b9230 */ /* 0x000fce0000004100 */
[----:B------:R-:W2:Y:S01]  /*0390*/  @!P3 MUFU.COS R7, R7 ;  /* 0x000000070007b308 */ /* 0x000ea20000000000 */
[----:B------:R-:W-:-:S07]  /*03a0*/  @!P1 FMUL.RZ R8, R11, 0.15915493667125701904 ;  /* 0x3e22f9830b089820 */ /* 0x000fce000040c000 */
[----:B------:R-:W3:Y:S01]  /*03b0*/  @!P1 MUFU.COS R8, R8 ;  /* 0x0000000800089308 */ /* 0x000ee20000000000 */
[----:B-1----:R-:W-:Y:S02]  /*03c0*/  @!P2 F2FP.PACK_AB R6, RZ, R6 ;  /* 0x00000006ff06a23e */ /* 0x002fe400000000ff */
[----:B--2---:R-:W-:Y:S01]  /*03d0*/  @!P3 F2FP.PACK_AB R7, RZ, R7 ;  /* 0x00000007ff07b23e */ /* 0x004fe200000000ff */
[----:B------:R-:W-:Y:S05]  /*03e0*/  @P4 BRA `(.L_x_1117) ;  /* 0x000000c000004947 */ /* 0x000fea0003800000 */
[----:B0-----:R-:W-:Y:S01]  /*03f0*/  IMAD R4, R0, 0x200, R3 ;  /* 0x0000020000047824 */ /* 0x001fe200078e0203 */
[----:B------:R-:W-:Y:S01]  /*0400*/  IADD3 R3, R3, 0x80, RZ ;  /* 0x0000008003037810 */ /* 0x000fe20007ffe0ff */
[----:B------:R-:W-:Y:S01]  /*0410*/  IMAD.MOV.U32 R9, RZ, RZ, 0x2 ;  /* 0x00000002ff097424 */ /* 0x000fe200078e00ff */
[----:B------:R-:W-:Y:S02]  /*0420*/  PRMT R11, R6, 0x7610, R11 ;  /* 0x00007610060b7816 */ /* 0x000fe4000000000b */
[----:B------:R-:W-:Y:S01]  /*0430*/  ISETP.GE.AND P0, PT, R3, R2, PT ;  /* 0x000000020300720c */ /* 0x000fe20003f06270 */
[----:B------:R-:W-:Y:S01]  /*0440*/  IMAD.WIDE.U32 R4, R4, R9, c[0x0][0x168] ;  /* 0x00005a0004047625 */ /* 0x000fe200078e0009 */
[----:B------:R-:W-:-:S04]  /*0450*/  PRMT R12, R7, 0x7610, R12 ;  /* 0x00007610070c7816 */ /* 0x000fc8000000000c */
[----:B------:R0:W-:Y:S07]  /*0460*/  STG.E.U16 [R4.64], R11 ;  /* 0x0000000b04007986 */ /* 0x0001ee000c101504 */
[----:B------:R-:W-:Y:S02]  /*0470*/  @!P0 LEA R10, R0, R3, 0x9 ;  /* 0x00000003000a8211 */ /* 0x000fe400078e48ff */
[----:B------:R-:W-:-:S03]  /*0480*/  @!P0 IADD3 R3, R3, 0x80, RZ ;  /* 0x0000008003038810 */ /* 0x000fc60007ffe0ff */
[----:B------:R-:W-:-:S05]  /*0490*/  @!P0 IMAD.WIDE.U32 R6, R10, R9, c[0x0][0x168] ;  /* 0x00005a000a068625 */ /* 0x000fca00078e0009 */
[----:B------:R0:W-:Y:S02]  /*04a0*/  @!P0 STG.E.U16 [R6.64], R12 ;  /* 0x0000000c06008986 */ /* 0x0001e4000c101504 */
.L_x_1117:
[----:B0-----:R-:W-:Y:S05]  /*04b0*/  BSYNC B0 ;  /* 0x0000000000007941 */ /* 0x001fea0003800000 */
.L_x_1116:
[----:B------:R-:W-:Y:S02]  /*04c0*/  ISETP.GE.AND P0, PT, R3, R2, PT ;  /* 0x000000020300720c */ /* 0x000fe40003f06270 */
[----:B---3--:R-:W-:-:S11]  /*04d0*/  @!P1 F2FP.PACK_AB R8, RZ, R8 ;  /* 0x00000008ff08923e */ /* 0x008fd600000000ff */
[----:B------:R-:W-:Y:S05]  /*04e0*/  @P0 EXIT ;  /* 0x000000000000094d */ /* 0x000fea0003800000 */
[----:B------:R-:W-:Y:S02]  /*04f0*/  IMAD R3, R0, 0x200, R3 ;  /* 0x0000020000037824 */ /* 0x000fe400078e0203 */
[----:B------:R-:W-:-:S04]  /*0500*/  IMAD.MOV.U32 R2, RZ, RZ, 0x2 ;  /* 0x00000002ff027424 */ /* 0x000fc800078e00ff */
[----:B------:R-:W-:-:S05]  /*0510*/  IMAD.WIDE.U32 R2, R3, R2, c[0x0][0x168] ;  /* 0x00005a0003027625 */ /* 0x000fca00078e0002 */
[----:B------:R-:W-:Y:S01]  /*0520*/  STG.E.U16 [R2.64], R8 ;  /* 0x0000000802007986 */ /* 0x000fe2000c101504 */
[----:B------:R-:W-:Y:S05]  /*0530*/  EXIT ;  /* 0x000000000000794d */ /* 0x000fea0003800000 */
.L_x_1118:
        /* <DEDUP_REMOVED lines=12> */
.L_x_2453:


//--------------------- .text._ZN2at6native29vectorized_elementwise_kernelILi2EZZZNS0_15cos_kernel_cudaERNS_18TensorIteratorBaseEENKUlvE0_clEvENKUlvE1_clEvEUlN3c104HalfEE_St5arrayIPcLm2EEEEviT0_T1_ --------------------------
	.section	.text._ZN2at6native29vectorized_elementwise_kernelILi2EZZZNS0_15cos_kernel_cudaERNS_18TensorIteratorBaseEENKUlvE0_clEvENKUlvE1_clEvEUlN3c104HalfEE_St5arrayIPcLm2EEEEviT0_T1_,"ax",@progbits
	.sectioninfo	@"SHI_REGISTERS=23"
	.align	128
        .global         _ZN2at6native29vectorized_elementwise_kernelILi2EZZZNS0_15cos_kernel_cudaERNS_18TensorIteratorBaseEENKUlvE0_clEvENKUlvE1_clEvEUlN3c104HalfEE_St5arrayIPcLm2EEEEviT0_T1_
        .type           _ZN2at6native29vectorized_elementwise_kernelILi2EZZZNS0_15cos_kernel_cudaERNS_18TensorIteratorBaseEENKUlvE0_clEvENKUlvE1_clEvEUlN3c104HalfEE_St5arrayIPcLm2EEEEviT0_T1_,@function
        .size           _ZN2at6native29vectorized_elementwise_kernelILi2EZZZNS0_15cos_kernel_cudaERNS_18TensorIteratorBaseEENKUlvE0_clEvENKUlvE1_clEvEUlN3c104HalfEE_St5arrayIPcLm2EEEEviT0_T1_,(.L_x_2454 - _ZN2at6native29vectorized_elementwise_kernelILi2EZZZNS0_15cos_kernel_cudaERNS_18TensorIteratorBaseEENKUlvE0_clEvENKUlvE1_clEvEUlN3c104HalfEE_St5arrayIPcLm2EEEEviT0_T1_)
        .other          _ZN2at6native29vectorized_elementwise_kernelILi2EZZZNS0_15cos_kernel_cudaERNS_18TensorIteratorBaseEENKUlvE0_clEvENKUlvE1_clEvEUlN3c104HalfEE_St5arrayIPcLm2EEEEviT0_T1_,@"STO_CUDA_ENTRY STV_DEFAULT"
_ZN2at6native29vectorized_elementwise_kernelILi2EZZZNS0_15cos_kernel_cudaERNS_18TensorIteratorBaseEENKUlvE0_clEvENKUlvE1_clEvEUlN3c104HalfEE_St5arrayIPcLm2EEEEviT0_T1_:
.text._ZN2at6native29vectorized_elementwise_kernelILi2EZZZNS0_15cos_kernel_cudaERNS_18TensorIteratorBaseEENKUlvE0_clEvENKUlvE1_clEvEUlN3c104HalfEE_St5arrayIPcLm2EEEEviT0_T1_:
        /* <DEDUP_REMOVED lines=12> */
[----:B------:R2:W3:Y:S04]  /*00c0*/  LDG.E R5, [R6.64] ;  /* 0x0000000406057981 */ /* 0x0004e8000c1e1900 */
[----:B------:R2:W4:Y:S04]  /*00d0*/  LDG.E R9, [R6.64+0x200] ;  /* 0x0002000406097981 */ /* 0x000528000c1e1900 */
[----:B------:R2:W5:Y:S02]  /*00e0*/  LDG.E R12, [R6.64+0x600] ;  /* 0x00060004060c7981 */ /* 0x000564000c1e1900 */
[----:B--2---:R-:W-:-:S02]  /*00f0*/  HADD2.F32 R6, -RZ, R10.H0_H0 ;  /* 0x2000000aff067230 */ /* 0x004fc40000004100 */
[----:B------:R-:W-:Y:S02]  /*0100*/  HADD2.F32 R7, -RZ, R10.H1_H1 ;  /* 0x3000000aff077230 */ /* 0x000fe40000004100 */
[--C-:B---3--:R-:W-:Y:S01]  /*0110*/  HADD2.F32 R4, -RZ, R5.reuse.H0_H0 ;  /* 0x20000005ff047230 */ /* 0x108fe20000004100 */
[----:B------:R-:W-:Y:S01]  /*0120*/  FMUL.RZ R10, R6, 0.15915493667125701904 ;  /* 0x3e22f983060a7820 */ /* 0x000fe2000040c000 */
[----:B------:R-:W-:Y:S02]  /*0130*/  HADD2.F32 R5, -RZ, R5.H1_H1 ;  /* 0x30000005ff057230 */ /* 0x000fe40000004100 */
[--C-:B----4-:R-:W-:Y:S01]  /*0140*/  HADD2.F32 R8, -RZ, R9.reuse.H0_H0 ;  /* 0x20000009ff087230 */ /* 0x110fe20000004100 */
[----:B------:R-:W-:Y:S01]  /*0150*/  FMUL.RZ R14, R7, 0.15915493667125701904 ;  /* 0x3e22f983070e7820 */ /* 0x000fe2000040c000 */
[----:B------:R-:W-:Y:S02]  /*0160*/  HADD2.F32 R9, -RZ, R9.H1_H1 ;  /* 0x30000009ff097230 */ /* 0x000fe40000004100 */
[----:B-----5:R-:W-:-:S02]  /*0170*/  HADD2.F32 R6, -RZ, R12.H0_H0 ;  /* 0x2000000cff067230 */ /* 0x020fc40000004100 */
[----:B------:R-:W-:Y:S01]  /*0180*/  HADD2.F32 R7, -RZ, R12.H1_H1 ;  /* 0x3000000cff077230 */ /* 0x000fe20000004100 */
[----:B------:R-:W-:Y:S02]  /*0190*/  FMUL.RZ R4, R4, 0.15915493667125701904 ;  /* 0x3e22f98304047820 */ /* 0x000fe4000040c000 */
[----:B------:R-:W-:Y:S02]  /*01a0*/  FMUL.RZ R5, R5, 0.15915493667125701904 ;  /* 0x3e22f98305057820 */ /* 0x000fe4000040c000 */
[----:B------:R-:W-:Y:S02]  /*01b0*/  FMUL.RZ R8, R8, 0.15915493667125701904 ;  /* 0x3e22f98308087820 */ /* 0x000fe4000040c000 */
[----:B------:R-:W-:Y:S02]  /*01c0*/  FMUL.RZ R9, R9, 0.15915493667125701904 ;  /* 0x3e22f98309097820 */ /* 0x000fe4000040c000 */
[----:B------:R-:W-:Y:S02]  /*01d0*/  FMUL.RZ R12, R6, 0.15915493667125701904 ;  /* 0x3e22f983060c7820 */ /* 0x000fe4000040c000 */
[----:B------:R-:W-:Y:S01]  /*01e0*/  FMUL.RZ R15, R7, 0.15915493667125701904 ;  /* 0x3e22f983070f7820 */ /* 0x000fe2000040c000 */
[----:B------:R-:W-:Y:S08]  /*01f0*/  MUFU.COS R4, R4 ;  /* 0x0000000400047308 */ /* 0x000ff00000000000 */
[----:B------:R-:W0:Y:S08]  /*0200*/  MUFU.COS R5, R5 ;  /* 0x0000000500057308 */ /* 0x000e300000000000 */
[----:B------:R-:W-:Y:S08]  /*0210*/  MUFU.COS R8, R8 ;  /* 0x0000000800087308 */ /* 0x000ff00000000000 */
[----:B------:R-:W1:Y:S08]  /*0220*/  MUFU.COS R9, R9 ;  /* 0x0000000900097308 */ /* 0x000e700000000000 */
[----:B------:R-:W-:Y:S08]  /*0230*/  MUFU.COS R10, R10 ;  /* 0x0000000a000a7308 */ /* 0x000ff00000000000 */
[----:B------:R-:W2:Y:S08]  /*0240*/  MUFU.COS R11, R14 ;  /* 0x0000000e000b7308 */ /* 0x000eb00000000000 */
[----:B------:R-:W-:Y:S08]  /*0250*/  MUFU.COS R12, R12 ;  /* 0x0000000c000c7308 */ /* 0x000ff00000000000 */
[----:B------:R-:W3:Y:S01]  /*0260*/  MUFU.COS R13, R15 ;  /* 0x0000000f000d7308 */ /* 0x000ee20000000000 */
[----:B------:R-:W-:Y:S01]  /*0270*/  IMAD.WIDE.U32 R6, R0, R3, c[0x0][0x168] ;  /* 0x00005a0000067625 */ /* 0x000fe200078e0003 */
[----:B0-----:R-:W-:-:S02]  /*0280*/  F2FP.PACK_AB R5, R5, R4 ;  /* 0x000000040505723e */ /* 0x001fc400000000ff */
[----:B-1----:R-:W-:Y:S02]  /*0290*/  F2FP.PACK_AB R9, R9, R8 ;  /* 0x000000080909723e */ /* 0x002fe400000000ff */
[----:B--2---:R-:W-:Y:S01]  /*02a0*/  F2FP.PACK_AB R11, R11, R10 ;  /* 0x0000000a0b0b723e */ /* 0x004fe200000000ff */
[----:B------:R-:W-:Y:S01]  /*02b0*/  IMAD.WIDE R6, R2, 0x4, R6 ;  /* 0x0000000402067825 */ /* 0x000fe200078e0206 */
[----:B---3--:R-:W-:-:S04]  /*02c0*/  F2FP.PACK_AB R13, R13, R12 ;  /* 0x0000000c0d0d723e */ /* 0x008fc800000000ff */
[----:B------:R-:W-:Y:S04]  /*02d0*/  STG.E [R6.64], R5 ;  /* 0x0000000506007986 */ /* 0x000fe8000c101904 */
[----:B------:R-:W-:Y:S04]  /*02e0*/  STG.E [R6.64+0x200], R9 ;  /* 0x0002000906007986 */ /* 0x000fe8000c101904 */
[----:B------:R-:W-:Y:S04]  /*02f0*/  STG.E [R6.64+0x400], R11 ;  /* 0x0004000b06007986 */ /* 0x000fe8000c101904 */
[----:B------:R-:W-:Y:S01]  /*0300*/  STG.E [R6.64+0x600], R13 ;  /* 0x0006000d06007986 */ /* 0x000fe2000c101904 */
[----:B------:R-:W-:Y:S05]  /*0310*/  EXIT ;  /* 0x000000000000794d */ /* 0x000fea0003800000 */
.L_x_1119:
[----:B------:R-:W0:Y:S01]  /*0320*/  S2R R3, SR_TID.X ;  /* 0x0000000000037919 */ /* 0x000e220000002100 */
[----:B------:R-:W-:-:S02]  /*0330*/  PRMT R4, RZ, 0x7610, R4 ;  /* 0x00007610ff047816 */ /* 0x000fc40000000004 */
[----:B0-----:R-:W-:Y:S01]  /*0340*/  ISETP.GE.AND P0, PT, R3, R2, PT ;  /* 0x000000020300720c */ /* 0x001fe20003f06270 */
[----:B------:R-:W-:-:S12]  /*0350*/  IMAD.MOV.U32 R11, RZ, RZ, R3 ;  /* 0x000000ffff0b7224 */ /* 0x000fd800078e0003 */
[----:B------:R-:W-:Y:S01]  /*0360*/  @!P0 IADD3 R11, R3, 0x80, RZ ;  /* 0x00000080030b8810 */ /* 0x000fe20007ffe0ff */
[----:B------:R-:W-:Y:S01]  /*0370*/  @!P0 IMAD.IADD R8, R0, 0x1, R3 ;  /* 0x0000000100088824 */ /* 0x000fe200078e0203 */
[----:B------:R-:W-:Y:S01]  /*0380*/  PRMT R5, RZ, 0x7610, R5 ;  /* 0x00007610ff057816 */ /* 0x000fe20000000005 */
[----:B------:R-:W-:Y:S01]  /*0390*/  @!P0 IMAD.MOV.U32 R9, RZ, RZ, 0x2 ;  /* 0x00000002ff098424 */ /* 0x000fe200078e00ff */
[----:B------:R-:W-:Y:S02]  /*03a0*/  ISETP.GE.AND P3, PT, R11, R2, PT ;  /* 0x000000020b00720c */ /* 0x000fe40003f66270 */
[----:B------:R-:W-:Y:S01]  /*03b0*/  PRMT R6, RZ, 0x7610, R6 ;  /* 0x00007610ff067816 */ /* 0x000fe20000000006 */
[----:B------:R-:W-:Y:S01]  /*03c0*/  @!P0 IMAD.WIDE.U32 R8, R8, R9, c[0x0][0x170] ;  /* 0x00005c0008088625 */ /* 0x000fe200078e0009 */
[----:B------:R-:W-:-:S04]  /*03d0*/  PRMT R7, RZ, 0x7610, R7 ;  /* 0x00007610ff077816 */ /* 0x000fc80000000007 */
[----:B------:R0:W2:Y:S05]  /*03e0*/  @!P0 LDG.E.U16 R4, [R8.64] ;  /* 0x0000000408048981 */ /* 0x0000aa000c1e1500 */
[----:B------:R-:W-:Y:S01]  /*03f0*/  @!P3 IMAD.IADD R12, R0, 0x1, R11 ;  /* 0x00000001000cb824 */ /* 0x000fe200078e020b */
[----:B------:R-:W-:-:S04]  /*0400*/  @!P3 IADD3 R11, R11, 0x80, RZ ;  /* 0x000000800b0bb810 */ /* 0x000fc80007ffe0ff */
[----:B------:R-:W-:-:S13]  /*0410*/  ISETP.GE.AND P4, PT, R11, R2, PT ;  /* 0x000000020b00720c */ /* 0x000fda0003f86270 */
[----:B------:R-:W-:Y:S01]  /*0420*/  @!P4 IMAD.IADD R14, R0, 0x1, R11 ;  /* 0x00000001000ec824 */ /* 0x000fe200078e020b */
[----:B------:R-:W-:Y:S01]  /*0430*/  @!P4 IADD3 R11, R11, 0x80, RZ ;  /* 0x000000800b0bc810 */ /* 0x000fe20007ffe0ff */
[----:B------:R-:W-:-:S03]  /*0440*/  @!P4 IMAD.MOV.U32 R15, RZ, RZ, 0x2 ;  /* 0x00000002ff0fc424 */ /* 0x000fc600078e00ff */
[----:B------:R-:W-:-:S13]  /*0450*/  ISETP.GE.AND P5, PT, R11, R2, PT ;  /* 0x000000020b00720c */ /* 0x000fda0003fa6270 */
[----:B------:R-:W-:Y:S01]  /*0460*/  @!P5 IMAD.IADD R16, R0, 0x1, R11 ;  /* 0x000000010010d824 */ /* 0x000fe200078e020b */
[----:B------:R-:W-:-:S04]  /*0470*/  @!P5 IADD3 R11, R11, 0x80, RZ ;  /* 0x000000800b0bd810 */ /* 0x000fc80007ffe0ff */
[----:B------:R-:W-:-:S13]  /*0480*/  ISETP.GE.AND P1, PT, R11, R2, PT ;  /* 0x000000020b00720c */ /* 0x000fda0003f26270 */
[----:B------:R-:W-:Y:S02]  /*0490*/  @!P1 IADD3 R10, R0, R11, RZ ;  /* 0x0000000b000a9210 */ /* 0x000fe40007ffe0ff */
[----:B------:R-:W-:-:S04]  /*04a0*/  @!P1 IADD3 R11, R11, 0x80, RZ ;  /* 0x000000800b0b9810 */ /* 0x000fc80007ffe0ff */
[----:B------:R-:W-:Y:S01]  /*04b0*/  ISETP.GE.AND P2, PT, R11, R2, PT ;  /* 0x000000020b00720c */ /* 0x000fe20003f46270 */
[----:B------:R-:W-:-:S05]  /*04c0*/  @!P4 IMAD.WIDE.U32 R14, R14, R15, c[0x0][0x170] ;  /* 0x00005c000e0ec625 */ /* 0x000fca00078e000f */
[----:B------:R1:W3:Y:S07]  /*04d0*/  @!P4 LDG.E.U16 R5, [R14.64] ;  /* 0x000000040e05c981 */ /* 0x0002ee000c1e1500 */
[----:B------:R-:W-:Y:S01]  /*04e0*/  @!P2 IMAD.IADD R18, R0, 0x1, R11 ;  /* 0x000000010012a824 */ /* 0x000fe200078e020b */
[----:B------:R-:W-:-:S04]  /*04f0*/  @!P2 IADD3 R11, R11, 0x80, RZ ;  /* 0x000000800b0ba810 */ /* 0x000fc80007ffe0ff */
[----:B------:R-:W-:Y:S01]  /*0500*/  ISETP.GE.AND P4, PT, R11, R2, PT ;  /* 0x000000020b00720c */ /* 0x000fe20003f86270 */
[----:B------:R-:W-:-:S04]  /*0510*/  @!P3 IMAD.MOV.U32 R13, RZ, RZ, 0x2 ;  /* 0x00000002ff0db424 */ /* 0x000fc800078e00ff */
[----:B------:R-:W-:-:S04]  /*0520*/  @!P3 IMAD.WIDE.U32 R12, R12, R13, c[0x0][0x170] ;  /* 0x00005c000c0cb625 */ /* 0x000fc800078e000d */
[----:B------:R-:W-:Y:S01]  /*0530*/  @!P1 IMAD.MOV.U32 R19, RZ, RZ, 0x2 ;  /* 0x00000002ff139424 */ /* 0x000fe200078e00ff */
[----:B------:R4:W5:Y:S03]  /*0540*/  @!P3 LDG.E.U16 R6, [R12.64] ;  /* 0x000000040c06b981 */ /* 0x000966000c1e1500 */
[----:B------:R-:W-:Y:S01]  /*0550*/  @!P4 IMAD.IADD R20, R0, 0x1, R11 ;  /* 0x000000010014c824 */ /* 0x000fe200078e020b */
[----:B------:R-:W-:Y:S01]  /*0560*/  @!P4 IADD3 R11, R11, 0x80, RZ ;  /* 0x000000800b0bc810 */ /* 0x000fe20007ffe0ff */
[----:B-1----:R-:W-:-:S03]  /*0570*/  @!P1 IMAD.WIDE.U32 R14, R10, R19, c[0x0][0x170] ;  /* 0x00005c000a0e9625 */ /* 0x002fc600078e0013 */
[----:B------:R-:W-:Y:S01]  /*0580*/  ISETP.GE.AND P3, PT, R11, R2, PT ;  /* 0x000000020b00720c */ /* 0x000fe20003f66270 */
[----:B------:R-:W-:Y:S02]  /*0590*/  @!P5 IMAD.MOV.U32 R17, RZ, RZ, 0x2 ;  /* 0x00000002ff11d424 */ /* 0x000fe400078e00ff */
[----:B------:R-:W-:Y:S02]  /*05a0*/  @!P2 IMAD.MOV.U32 R19, RZ, RZ, 0x2 ;  /* 0x00000002ff13a424 */ /* 0x000fe400078e00ff */
[----:B------:R-:W-:-:S04]  /*05b0*/  @!P5 IMAD.WIDE.U32 R16, R16, R17, c[0x0][0x170] ;  /* 0x00005c001010d625 */ /* 0x000fc800078e0011 */
[----:B----4-:R-:W-:Y:S01]  /*05c0*/  @!P2 IMAD.WIDE.U32 R12, R18, R19, c[0x0][0x170] ;  /* 0x00005c00120ca625 */ /* 0x010fe200078e0013 */
[----:B------:R-:W-:Y:S01]  /*05d0*/  @!P4 MOV R19, 0x2 ;  /* 0x000000020013c802 */ /* 0x000fe20000000f00 */
[----:B------:R1:W4:Y:S01]  /*05e0*/  @!P5 LDG.E.U16 R7, [R16.64] ;  /* 0x000000041007d981 */ /* 0x000322000c1e1500 */
[----:B0-----:R-:W-:Y:S01]  /*05f0*/  PRMT R9, RZ, 0x7610, R9 ;  /* 0x00007610ff097816 */ /* 0x001fe20000000009 */
[--C-:B------:R-:W-:Y:S01]  /*0600*/  @!P3 IMAD.IADD R18, R0, 0x1, R11.reuse ;  /* 0x000000010012b824 */ /* 0x100fe200078e020b */
[----:B------:R-:W-:Y:S02]  /*0610*/  PRMT R8, RZ, 0x7610, R8 ;  /* 0x00007610ff087816 */ /* 0x000fe40000000008 */
[----:B------:R-:W-:Y:S02]  /*0620*/  PRMT R10, RZ, 0x7610, R10 ;  /* 0x00007610ff0a7816 */ /* 0x000fe4000000000a */
[----:B------:R0:W4:Y:S01]  /*0630*/  @!P1 LDG.E.U16 R9, [R14.64] ;  /* 0x000000040e099981 */ /* 0x000122000c1e1500 */
[----:B-1----:R-:W-:Y:S01]  /*0640*/  @!P4 IMAD.WIDE.U32 R16, R20, R19, c[0x0][0x170] ;  /* 0x00005c001410c625 */ /* 0x002fe200078e0013 */
[----:B------:R-:W-:-:S02]  /*0650*/  PRMT R11, RZ, 0x7610, R11 ;  /* 0x00007610ff0b7816 */ /* 0x000fc4000000000b */
[----:B------:R1:W4:Y:S01]  /*0660*/  @!P2 LDG.E.U16 R8, [R12.64] ;  /* 0x000000040c08a981 */ /* 0x000322000c1e1500 */
[----:B------:R-:W-:-:S03]  /*0670*/  @!P3 IMAD.MOV.U32 R19, RZ, RZ, 0x2 ;  /* 0x00000002ff13b424 */ /* 0x000fc600078e00ff */
[----:B------:R1:W4:Y:S01]  /*0680*/  @!P4 LDG.E.U16 R10, [R16.64] ;  /* 0x00000004100ac981 */ /* 0x000322000c1e1500 */
[----:B0-----:R-:W-:-:S05]  /*0690*/  @!P3 IMAD.WIDE.U32 R14, R18, R19, c[0x0][0x170] ;  /* 0x00005c00120eb625 */ /* 0x001fca00078e0013 */
[----:B------:R0:W4:Y:S01]  /*06a0*/  @!P3 LDG.E.U16 R11, [R14.64] ;  /* 0x000000040e0bb981 */ /* 0x000122000c1e1500 */
[----:B------:R-:W-:-:S04]  /*06b0*/  IADD3 R19, R3, 0x100, RZ ;  /* 0x0000010003137810 */ /* 0x000fc80007ffe0ff */
[----:B------:R-:W-:Y:S02]  /*06c0*/  ISETP.GE.AND P6, PT, R19, R2, PT ;  /* 0x000000021300720c */ /* 0x000fe40003fc6270 */
[----:B-1----:R-:W-:-:S04]  /*06d0*/  IADD3 R13, R3, 0x80, RZ ;  /* 0x00000080030d7810 */ /* 0x002fc80007ffe0ff */
[----:B------:R-:W-:Y:S02]  /*06e0*/  ISETP.GE.AND P1, PT, R13, R2, PT ;  /* 0x000000020d00720c */ /* 0x000fe40003f26270 */
[----:B0-----:R-:W-:-:S04]  /*06f0*/  IADD3 R15, R3, 0x280, RZ ;  /* 0x00000280030f7810 */ /* 0x001fc80007ffe0ff */
[-C--:B------:R-:W-:Y:S02]  /*0700*/  ISETP.GE.AND P4, PT, R15, R2.reuse, PT ;  /* 0x000000020f00720c */ /* 0x080fe40003f86270 */
[C---:B------:R-:W-:Y:S02]  /*0710*/  IADD3 R15, R3.reuse, 0x300, RZ ;  /* 0x00000300030f7810 */ /* 0x040fe40007ffe0ff */
[----:B------:R-:W-:Y:S02]  /*0720*/  IADD3 R17, R3, 0x180, RZ ;  /* 0x0000018003117810 */ /* 0x000fe40007ffe0ff */
[-C--:B------:R-:W-:Y:S02]  /*0730*/  ISETP.GE.AND P5, PT, R15, R2.reuse, PT ;  /* 0x000000020f00720c */ /* 0x080fe40003fa6270 */
[----:B------:R-:W-:Y:S02]  /*0740*/  IADD3 R15, R3, 0x380, RZ ;  /* 0x00000380030f7810 */ /* 0x000fe40007ffe0ff */
[----:B------:R-:W-:Y:S01]  /*0750*/  ISETP.GE.AND P2, PT, R17, R2, PT ;  /* 0x000000021100720c */ /* 0x000fe20003f46270 */
[----:B------:R-:W-:-:S02]  /*0760*/  @!P0 IMAD.IADD R17, R0, 0x1, R3 ;  /* 0x0000000100118824 */ /* 0x000fc400078e0203 */
[----:B------:R-:W-:Y:S01]  /*0770*/  @!P0 IMAD.MOV.U32 R18, RZ, RZ, 0x2 ;  /* 0x00000002ff128424 */ /* 0x000fe200078e00ff */
[----:B------:R-:W-:Y:S01]  /*0780*/  BSSY B0, `(.L_x_1120) ;  /* 0x0000056000007945 */ /* 0x000fe20003800000 */
[----:B------:R-:W-:Y:S01]  /*0790*/  BSSY B1, `(.L_x_1121) ;  /* 0x000004e000017945 */ /* 0x000fe20003800000 */
[----:B--2---:R-:W-:-:S05]  /*07a0*/  @!P0 HADD2.F32 R4, -RZ, R4.H0_H0 ;  /* 0x20000004ff048230 */ /* 0x004fca0000004100 */
[----:B------:R-:W-:-:S06]  /*07b0*/  @!P0 FMUL.RZ R4, R4, 0.15915493667125701904 ;  /* 0x3e22f98304048820 */ /* 0x000fcc000040c000 */
[----:B------:R-:W-:Y:S01]  /*07c0*/  @!P0 MUFU.COS R4, R4 ;  /* 0x0000000400048308 */ /* 0x000fe20000000000 */
[----:B---3--:R-:W-:-:S05]  /*07d0*/  @!P6 HADD2.F32 R5, -RZ, R5.H0_H0 ;  /* 0x20000005ff05e230 */ /* 0x008fca0000004100 */
[----:B------:R-:W-:-:S06]  /*07e0*/  @!P6 FMUL.RZ R12, R5, 0.15915493667125701904 ;  /* 0x3e22f983050ce820 */ /* 0x000fcc000040c000 */
[----:B------:R-:W0:Y:S01]  /*07f0*/  @!P6 MUFU.COS R12, R12 ;  /* 0x0000000c000ce308 */ /* 0x000e220000000000 */
[----:B------:R-:W-:-:S04]  /*0800*/  IADD3 R5, R3, 0x200, RZ ;  /* 0x0000020003057810 */ /* 0x000fc80007ffe0ff */
[----:B------:R-:W-:Y:S01]  /*0810*/  ISETP.GE.AND P3, PT, R5, R2, PT ;  /* 0x000000020500720c */ /* 0x000fe20003f66270 */
[----:B-----5:R-:W-:-:S05]  /*0820*/  @!P1 HADD2.F32 R6, -RZ, R6.H0_H0 ;  /* 0x20000006ff069230 */ /* 0x020fca0000004100 */
[----:B------:R-:W-:Y:S01]  /*0830*/  @!P1 FMUL.RZ R5, R6, 0.15915493667125701904 ;  /* 0x3e22f98306059820 */ /* 0x000fe2000040c000 */
[----:B0-----:R-:W-:Y:S02]  /*0840*/  @!P6 F2FP.PACK_AB R6, RZ, R12 ;  /* 0x0000000cff06e23e */ /* 0x001fe400000000ff */
[----:B------:R-:W-:Y:S01]  /*0850*/  ISETP.GE.AND P6, PT, R15, R2, PT ;  /* 0x000000020f00720c */ /* 0x000fe20003fc6270 */
[----:B------:R-:W-:Y:S01]  /*0860*/  @!P0 IMAD.MOV.U32 R3, RZ, RZ, R13 ;  /* 0x000000ffff038224 */ /* 0x000fe200078e000d */
[----:B------:R-:W-:Y:S01]  /*0870*/  @!P0 F2FP.PACK_AB R16, RZ, R4 ;  /* 0x00000004ff10823e */ /* 0x000fe200000000ff */
[----:B----4-:R-:W-:Y:S02]  /*0880*/  @!P2 HADD2.F32 R7, -RZ, R7.H0_H0 ;  /* 0x20000007ff07a230 */ /* 0x010fe40000004100 */
[----:B------:R-:W-:-:S05]  /*0890*/  @!P3 HADD2.F32 R9, -RZ, R9.H0_H0 ;  /* 0x20000009ff09b230 */ /* 0x000fca0000004100 */
[----:B------:R-:W-:Y:S01]  /*08a0*/  @!P3 FMUL.RZ R14, R9, 0.15915493667125701904 ;  /* 0x3e22f983090eb820 */ /* 0x000fe2000040c000 */
[----:B------:R-:W-:Y:S02]  /*08b0*/  @!P4 HADD2.F32 R9, -RZ, R8.H0_H0 ;  /* 0x20000008ff09c230 */ /* 0x000fe40000004100 */
[----:B------:R-:W-:Y:S01]  /*08c0*/  @!P5 HADD2.F32 R10, -RZ, R10.H0_H0 ;  /* 0x2000000aff0ad230 */ /* 0x000fe20000004100 */
[----:B------:R-:W-:Y:S01]  /*08d0*/  @!P2 FMUL.RZ R7, R7, 0.15915493667125701904 ;  /* 0x3e22f9830707a820 */ /* 0x000fe2000040c000 */
[----:B------:R-:W-:Y:S01]  /*08e0*/  @!P6 HADD2.F32 R12, -RZ, R11.H0_H0 ;  /* 0x2000000bff0ce230 */ /* 0x000fe20000004100 */
[----:B------:R-:W-:Y:S02]  /*08f0*/  @!P4 FMUL.RZ R9, R9, 0.15915493667125701904 ;  /* 0x3e22f9830909c820 */ /* 0x000fe4000040c000 */
[----:B------:R-:W-:Y:S02]  /*0900*/  @!P5 FMUL.RZ R15, R10, 0.15915493667125701904 ;  /* 0x3e22f9830a0fd820 */ /* 0x000fe4000040c000 */
[----:B------:R-:W-:-:S02]  /*0910*/  @!P6 FMUL.RZ R12, R12, 0.15915493667125701904 ;  /* 0x3e22f9830c0ce820 */ /* 0x000fc4000040c000 */
[----:B------:R-:W-:Y:S01]  /*0920*/  @!P0 IMAD.WIDE.U32 R10, R17, R18, c[0x0][0x168] ;  /* 0x00005a00110a8625 */ /* 0x000fe200078e0012 */
[----:B------:R-:W0:Y:S04]  /*0930*/  @!P1 MUFU.COS R5, R5 ;  /* 0x0000000500059308 */ /* 0x000e280000000000 */
[----:B------:R0:W-:Y:S01]  /*0940*/  @!P0 STG.E.U16 [R10.64], R16 ;  /* 0x000000100a008986 */ /* 0x0001e2000c101504 */
[----:B------:R-:W-:-:S03]  /*0950*/  ISETP.GE.AND P0, PT, R3, R2, PT ;  /* 0x000000020300720c */ /* 0x000fc60003f06270 */
[----:B------:R-:W1:Y:S08]  /*0960*/  @!P2 MUFU.COS R7, R7 ;  /* 0x000000070007a308 */ /* 0x000e700000000000 */
[----:B------:R-:W2:Y:S08]  /*0970*/  @!P5 MUFU.COS R4, R15 ;  /* 0x0000000f0004d308 */ /* 0x000eb00000000000 */
[----:B------:R-:W3:Y:S08]  /*0980*/  @!P3 MUFU.COS R8, R14 ;  /* 0x0000000e0008b308 */ /* 0x000ef00000000000 */
[----:B------:R-:W4:Y:S08]  /*0990*/  @!P4 MUFU.COS R9, R9 ;  /* 0x000000090009c308 */ /* 0x000f300000000000 */
[----:B------:R-:W5:Y:S01]  /*09a0*/  @!P6 MUFU.COS R12, R12 ;  /* 0x0000000c000ce308 */ /* 0x000f620000000000 */
[----:B0-----:R-:W-:-:S02]  /*09b0*/  @!P1 F2FP.PACK_AB R11, RZ, R5 ;  /* 0x00000005ff0b923e */ /* 0x001fc400000000ff */
[----:B-1----:R-:W-:Y:S02]  /*09c0*/  @!P2 F2FP.PACK_AB R13, RZ, R7 ;  /* 0x00000007ff0da23e */ /* 0x002fe400000000ff */
[----:B--2---:R-:W-:Y:S02]  /*09d0*/  @!P5 F2FP.PACK_AB R5, RZ, R4 ;  /* 0x00000004ff05d23e */ /* 0x004fe400000000ff */
[----:B---3--:R-:W-:Y:S02]  /*09e0*/  @!P3 F2FP.PACK_AB R8, RZ, R8 ;  /* 0x00000008ff08b23e */ /* 0x008fe400000000ff */
[----:B----4-:R-:W-:Y:S02]  /*09f0*/  @!P4 F2FP.PACK_AB R7, RZ, R9 ;  /* 0x00000009ff07c23e */ /* 0x010fe400000000ff */
[----:B-----5:R-:W-:Y:S01]  /*0a00*/  @!P6 F2FP.PACK_AB R4, RZ, R12 ;  /* 0x0000000cff04e23e */ /* 0x020fe200000000ff */
[----:B------:R-:W-:Y:S05]  /*0a10*/  @P0 BRA `(.L_x_1122) ;  /* 0x000000d000000947 */ /* 0x000fea0003800000 */
[----:B------:R-:W-:Y:S01]  /*0a20*/  HFMA2.MMA R9, -RZ, RZ, 0, 1.1920928955078125e-07 ;  /* 0x00000002ff097435 */ /* 0x000fe200000001ff */
[----:B------:R-:W-:Y:S01]  /*0a30*/  IMAD.IADD R10, R0, 0x1, R3 ;  /* 0x00000001000a7824 */ /* 0x000fe200078e0203 */
[----:B------:R-:W-:-:S02]  /*0a40*/  PRMT R12, R11, 0x7610, R12 ;  /* 0x000076100b0c7816 */ /* 0x000fc4000000000c */
[----:B------:R-:W-:-:S04]  /*0a50*/  IADD3 R3, R3, 0x80, RZ ;  /* 0x0000008003037810 */ /* 0x000fc80007ffe0ff */
[----:B------:R-:W-:Y:S02]  /*0a60*/  ISETP.GE.AND P0, PT, R3, R2, PT ;  /* 0x000000020300720c */ /* 0x000fe40003f06270 */
[----:B------:R-:W-:-:S05]  /*0a70*/  IMAD.WIDE.U32 R10, R10, R9, c[0x0][0x168] ;  /* 0x00005a000a0a7625 */ /* 0x000fca00078e0009 */
[----:B------:R0:W-:Y:S06]  /*0a80*/  STG.E.U16 [R10.64], R12 ;  /* 0x0000000c0a007986 */ /* 0x0001ec000c101504 */
[----:B------:R-:W-:Y:S05]  /*0a90*/  @P0 BRA `(.L_x_1123) ;  /* 0x000000c000000947 */ /* 0x000fea0003800000 */
[----:B0-----:R-:W-:Y:S01]  /*0aa0*/  IMAD.IADD R10, R0, 0x1, R3 ;  /* 0x00000001000a7824 */ /* 0x001fe200078e0203 */
[----:B------:R-:W-:Y:S01]  /*0ab0*/  IADD3 R3, R3, 0x80, RZ ;  /* 0x0000008003037810 */ /* 0x000fe20007ffe0ff */
[----:B------:R-:W-:-:S04]  /*0ac0*/  IMAD.MOV.U32 R11, RZ, RZ, 0x2 ;  /* 0x00000002ff0b7424 */ /* 0x000fc800078e00ff */
[----:B------:R-:W-:-:S05]  /*0ad0*/  IMAD.WIDE.U32 R10, R10, R11, c[0x0][0x168] ;  /* 0x00005a000a0a7625 */ /* 0x000fca00078e000b */
[----:B------:R0:W-:Y:S02]  /*0ae0*/  STG.E.U16 [R10.64], R6 ;  /* 0x000000060a007986 */ /* 0x0001e4000c101504 */
.L_x_1122:
[----:B------:R-:W-:-:S13]  /*0af0*/  ISETP.GE.AND P0, PT, R3, R2, PT ;  /* 0x000000020300720c */ /* 0x000fda0003f06270 */
[----:B------:R-:W-:Y:S05]  /*0b00*/  @P0 BRA `(.L_x_1124) ;  /* 0x000000d000000947 */ /* 0x000fea0003800000 */
[----:B0-----:R-:W-:Y:S01]  /*0b10*/  IMAD.IADD R10, R0, 0x1, R3 ;  /* 0x00000001000a7824 */ /* 0x001fe200078e0203 */
[----:B------:R-:W-:Y:S01]  /*0b20*/  IADD3 R3, R3, 0x80, RZ ;  /* 0x0000008003037810 */ /* 0x000fe20007ffe0ff */
[----:B------:R-:W-:-:S04]  /*0b30*/  IMAD.MOV.U32 R11, RZ, RZ, 0x2 ;  /* 0x00000002ff0b7424 */ /* 0x000fc800078e00ff */
[----:B------:R-:W-:-:S05]  /*0b40*/  IMAD.WIDE.U32 R10, R10, R11, c[0x0][0x168] ;  /* 0x00005a000a0a7625 */ /* 0x000fca00078e000b */
[----:B------:R0:W-:Y:S02]  /*0b50*/  STG.E.U16 [R10.64], R13 ;  /* 0x0000000d0a007986 */ /* 0x0001e4000c101504 */
.L_x_1123:
        /* <DEDUP_REMOVED lines=8> */
.L_x_1124:
[----:B------:R-:W-:-:S13]  /*0be0*/  ISETP.GE.AND P0, PT, R3, R2, PT ;  /* 0x000000020300720c */ /* 0x000fda0003f06270 */
[----:B------:R-:W-:Y:S01]  /*0bf0*/  @P0 BREAK B1 ;  /* 0x0000000000010942 */ /* 0x000fe20003800000 */
[----:B------:R-:W-:Y:S05]  /*0c00*/  @P0 BRA `(.L_x_1126) ;  /* 0x000000d000000947 */ /* 0x000fea0003800000 */
[----:B0-----:R-:W-:Y:S01]  /*0c10*/  IADD3 R6, R0, R3, RZ ;  /* 0x0000000300067210 */ /* 0x001fe20007ffe0ff */
[----:B------:R-:W-:Y:S01]  /*0c20*/  IMAD.MOV.U32 R9, RZ, RZ, 0x2 ;  /* 0x00000002ff097424 */ /* 0x000fe200078e00ff */
[----:B------:R-:W-:Y:S02]  /*0c30*/  PRMT R8, R7, 0x7610, R8 ;  /* 0x0000761007087816 */ /* 0x000fe40000000008 */
[----:B------:R-:W-:Y:S01]  /*0c40*/  IADD3 R3, R3, 0x80, RZ ;  /* 0x0000008003037810 */ /* 0x000fe20007ffe0ff */
[----:B------:R-:W-:-:S05]  /*0c50*/  IMAD.WIDE.U32 R6, R6, R9, c[0x0][0x168] ;  /* 0x00005a0006067625 */ /* 0x000fca00078e0009 */
[----:B------:R0:W-:Y:S02]  /*0c60*/  STG.E.U16 [R6.64], R8 ;  /* 0x0000000806007986 */ /* 0x0001e4000c101504 */
.L_x_1125:
[----:B------:R-:W-:Y:S05]  /*0c70*/  BSYNC B1 ;  /* 0x0000000000017941 */ /* 0x000fea0003800000 */
.L_x_1121:
[----:B------:R-:W-:-:S13]  /*0c80*/  ISETP.GE.AND P0, PT, R3, R2, PT ;  /* 0x000000020300720c */ /* 0x000fda0003f06270 */
[----:B0-----:R-:W-:Y:S01]  /*0c90*/  @!P0 IMAD.IADD R6, R0, 0x1, R3 ;  /* 0x0000000100068824 */ /* 0x001fe200078e0203 */
[----:B------:R-:W-:Y:S01]  /*0ca0*/  @!P0 IADD3 R3, R3, 0x80, RZ ;  /* 0x0000008003038810 */ /* 0x000fe20007ffe0ff */
[----:B------:R-:W-:-:S04]  /*0cb0*/  @!P0 IMAD.MOV.U32 R7, RZ, RZ, 0x2 ;  /* 0x00000002ff078424 */ /* 0x000fc800078e00ff */
[----:B------:R-:W-:-:S05]  /*0cc0*/  @!P0 IMAD.WIDE.U32 R6, R6, R7, c[0x0][0x168] ;  /* 0x00005a0006068625 */ /* 0x000fca00078e0007 */
[----:B------:R0:W-:Y:S02]  /*0cd0*/  @!P0 STG.E.U16 [R6.64], R5 ;  /* 0x0000000506008986 */ /* 0x0001e4000c101504 */
.L_x_1126:
[----:B------:R-:W-:Y:S05]  /*0ce0*/  BSYNC B0 ;  /* 0x0000000000007941 */ /* 0x000fea0003800000 */
.L_x_1120:
        /* <DEDUP_REMOVED lines=8> */
.L_x_1127:
        /* <DEDUP_REMOVED lines=9> */
.L_x_2454:


//--------------------- .text._ZN2at6native29vectorized_elementwise_kernelILi4EZZZNS0_15cos_kernel_cudaERNS_18TensorIteratorBaseEENKUlvE0_clEvENKUlvE1_clEvEUlN3c104HalfEE_St5arrayIPcLm2EEEEviT0_T1_ --------------------------
	.section	.text._ZN2at6native29vectorized_elementwise_kernelILi4EZZZNS0_15cos_kernel_cudaERNS_18TensorIteratorBaseEENKUlvE0_clEvENKUlvE1_clEvEUlN3c104HalfEE_St5arrayIPcLm2EEEEviT0_T1_,"ax",@progbits
	.sectioninfo	@"SHI_REGISTERS=23"
	.align	128
        .global         _ZN2at6native29vectorized_elementwise_kernelILi4EZZZNS0_15cos_kernel_cudaERNS_18TensorIteratorBaseEENKUlvE0_clEvENKUlvE1_clEvEUlN3c104HalfEE_St5arrayIPcLm2EEEEviT0_T1_
        .type           _ZN2at6native29vectorized_elementwise_kernelILi4EZZZNS0_15cos_kernel_cudaERNS_18TensorIteratorBaseEENKUlvE0_clEvENKUlvE1_clEvEUlN3c104HalfEE_St5arrayIPcLm2EEEEviT0_T1_,@function
        .size           _ZN2at6native29vectorized_elementwise_kernelILi4EZZZNS0_15cos_kernel_cudaERNS_18TensorIteratorBaseEENKUlvE0_clEvENKUlvE1_clEvEUlN3c104HalfEE_St5arrayIPcLm2EEEEviT0_T1_,(.L_x_2455 - _ZN2at6native29vectorized_elementwise_kernelILi4EZZZNS0_15cos_kernel_cudaERNS_18TensorIteratorBaseEENKUlvE0_clEvENKUlvE1_clEvEUlN3c104HalfEE_St5arrayIPcLm2EEEEviT0_T1_)
        .other          _ZN2at6native29vectorized_elementwise_kernelILi4EZZZNS0_15cos_kernel_cudaERNS_18TensorIteratorBaseEENKUlvE0_clEvENKUlvE1_clEvEUlN3c104HalfEE_St5arrayIPcLm2EEEEviT0_T1_,@"STO_CUDA_ENTRY STV_DEFAULT"
_ZN2at6native29vectorized_elementwise_kernelILi4EZZZNS0_15cos_kernel_cudaERNS_18TensorIteratorBaseEENKUlvE0_clEvENKUlvE1_clEvEUlN3c104HalfEE_St5arrayIPcLm2EEEEviT0_T1_:
.text._ZN2at6native29vectorized_elementwise_kernelILi4EZZZNS0_15cos_kernel_cudaERNS_18TensorIteratorBaseEENKUlvE0_clEvENKUlvE1_clEvEUlN3c104HalfEE_St5arrayIPcLm2EEEEviT0_T1_:
        /* <DEDUP_REMOVED lines=13> */
[--C-:B--2---:R-:W-:Y:S02]  /*00d0*/  HADD2.F32 R6, -RZ, R10.reuse.H0_H0 ;  /* 0x2000000aff067230 */ /* 0x104fe40000004100 */
[----:B------:R-:W-:Y:S02]  /*00e0*/  HADD2.F32 R7, -RZ, R10.H1_H1 ;  /* 0x3000000aff077230 */ /* 0x000fe40000004100 */
[--C-:B------:R-:W-:Y:S01]  /*00f0*/  HADD2.F32 R10, -RZ, R11.reuse.H0_H0 ;  /* 0x2000000bff0a7230 */ /* 0x100fe20000004100 */
[----:B------:R-:W-:Y:S01]  /*0100*/  FMUL.RZ R6, R6, 0.15915493667125701904 ;  /* 0x3e22f98306067820 */ /* 0x000fe2000040c000 */
[----:B------:R-:W-:Y:S01]  /*0110*/  HADD2.F32 R11, -RZ, R11.H1_H1 ;  /* 0x3000000bff0b7230 */ /* 0x000fe20000004100 */
[----:B------:R-:W-:Y:S01]  /*0120*/  FMUL.RZ R7, R7, 0.15915493667125701904 ;  /* 0x3e22f98307077820 */ /* 0x000fe2000040c000 */
[--C-:B---3--:R-:W-:Y:S01]  /*0130*/  HADD2.F32 R8, -RZ, R2.reuse.H0_H0 ;  /* 0x20000002ff087230 */ /* 0x108fe20000004100 */
[----:B------:R-:W-:Y:S01]  /*0140*/  FMUL.RZ R10, R10, 0.15915493667125701904 ;  /* 0x3e22f9830a0a7820 */ /* 0x000fe2000040c000 */
[----:B------:R-:W-:Y:S01]  /*0150*/  HADD2.F32 R2, -RZ, R2.H1_H1 ;  /* 0x30000002ff027230 */ /* 0x000fe20000004100 */
[----:B------:R-:W-:Y:S01]  /*0160*/  FMUL.RZ R9, R11, 0.15915493667125701904 ;  /* 0x3e22f9830b097820 */ /* 0x000fe2000040c000 */
[----:B------:R-:W-:Y:S01]  /*0170*/  MUFU.COS R6, R6 ;  /* 0x0000000600067308 */ /* 0x000fe20000000000 */
[----:B------:R-:W-:-:S02]  /*0180*/  FMUL.RZ R8, R8, 0.15915493667125701904 ;  /* 0x3e22f98308087820 */ /* 0x000fc4000040c000 */
[----:B------:R-:W-:Y:S01]  /*0190*/  FMUL.RZ R11, R2, 0.15915493667125701904 ;  /* 0x3e22f983020b7820 */ /* 0x000fe2000040c000 */
[--C-:B------:R-:W-:Y:S02]  /*01a0*/  HADD2.F32 R2, -RZ, R3.reuse.H0_H0 ;  /* 0x20000003ff027230 */ /* 0x100fe40000004100 */
[----:B------:R-:W-:Y:S02]  /*01b0*/  HADD2.F32 R3, -RZ, R3.H1_H1 ;  /* 0x30000003ff037230 */ /* 0x000fe40000004100 */
[----:B------:R-:W0:Y:S01]  /*01c0*/  MUFU.COS R7, R7 ;  /* 0x0000000700077308 */ /* 0x000e220000000000 */
[----:B------:R-:W-:Y:S02]  /*01d0*/  FMUL.RZ R12, R2, 0.15915493667125701904 ;  /* 0x3e22f983020c7820 */ /* 0x000fe4000040c000 */
[----:B------:R-:W-:Y:S02]  /*01e0*/  FMUL.RZ R13, R3, 0.15915493667125701904 ;  /* 0x3e22f983030d7820 */ /* 0x000fe4000040c000 */
[----:B------:R-:W-:-:S03]  /*01f0*/  IMAD.WIDE.U32 R2, R0, R5, c[0x0][0x168] ;  /* 0x00005a0000027625 */ /* 0x000fc600078e0005 */
[----:B------:R-:W-:Y:S03]  /*0200*/  MUFU.COS R10, R10 ;  /* 0x0000000a000a7308 */ /* 0x000fe60000000000 */
[----:B------:R-:W-:-:S05]  /*0210*/  IMAD.WIDE R2, R4, 0x8, R2 ;  /* 0x0000000804027825 */ /* 0x000fca00078e0202 */
[----:B------:R-:W1:Y:S01]  /*0220*/  MUFU.COS R9, R9 ;  /* 0x0000000900097308 */ /* 0x000e620000000000 */
[----:B0-----:R-:W-:-:S07]  /*0230*/  F2FP.PACK_AB R6, R7, R6 ;  /* 0x000000060706723e */ /* 0x001fce00000000ff */
[----:B------:R-:W-:Y:S08]  /*0240*/  MUFU.COS R8, R8 ;  /* 0x0000000800087308 */ /* 0x000ff00000000000 */
[----:B------:R-:W0:Y:S01]  /*0250*/  MUFU.COS R11, R11 ;  /* 0x0000000b000b7308 */ /* 0x000e220000000000 */
[----:B-1----:R-:W-:-:S05]  /*0260*/  F2FP.PACK_AB R7, R9, R10 ;  /* 0x0000000a0907723e */ /* 0x002fca00000000ff */
[----:B------:R-:W-:Y:S02]  /*0270*/  STG.E.64 [R2.64], R6 ;  /* 0x0000000602007986 */ /* 0x000fe4000c101b04 */
[----:B------:R-:W-:Y:S08]  /*0280*/  MUFU.COS R12, R12 ;  /* 0x0000000c000c7308 */ /* 0x000ff00000000000 */
[----:B------:R-:W1:Y:S01]  /*0290*/  MUFU.COS R13, R13 ;  /* 0x0000000d000d7308 */ /* 0x000e620000000000 */
[----:B0-----:R-:W-:-:S02]  /*02a0*/  F2FP.PACK_AB R8, R11, R8 ;  /* 0x000000080b08723e */ /* 0x001fc400000000ff */
[----:B-1----:R-:W-:-:S05]  /*02b0*/  F2FP.PACK_AB R9, R13, R12 ;  /* 0x0000000c0d09723e */ /* 0x002fca00000000ff */
[----:B------:R-:W-:Y:S01]  /*02c0*/  STG.E.64 [R2.64+0x400], R8 ;  /* 0x0004000802007986 */ /* 0x000fe2000c101b04 */
[----:B------:R-:W-:Y:S05]  /*02d0*/  EXIT ;  /* 0x000000000000794d */ /* 0x000fea0003800000 */
.L_x_1128:
[----:B------:R-:W0:Y:S01]  /*02e0*/  S2R R3, SR_TID.X ;  /* 0x0000000000037919 */ /* 0x000e220000002100 */
[----:B------:R-:W-:Y:S02]  /*02f0*/  PRMT R4, RZ, 0x7610, R4 ;  /* 0x00007610ff047816 */ /* 0x000fe40000000004 */
        /* <DEDUP_REMOVED lines=123> */
.L_x_1131:
[----:B------:R-:W-:-:S13]  /*0ab0*/  ISETP.GE.AND P0, PT, R3, R2, PT ;  /* 0x000000020300720c */ /* 0x000fda0003f06270 */
[----:B------:R-:W-:Y:S05]  /*0ac0*/  @P0 BRA `(.L_x_1133) ;  /* 0x000000d000000947 */ /* 0x000fea0003800000 */
[----:B0-----:R-:W-:Y:S01]  /*0ad0*/  IMAD.IADD R10, R0, 0x1, R3 ;  /* 0x00000001000a7824 */ /* 0x001fe200078e0203 */
[----:B------:R-:W-:Y:S01]  /*0ae0*/  IADD3 R3, R3, 0x80, RZ ;  /* 0x0000008003037810 */ /* 0x000fe20007ffe0ff */
[----:B------:R-:W-:-:S04]  /*0af0*/  IMAD.MOV.U32 R11, RZ, RZ, 0x2 ;  /* 0x00000002ff0b7424 */ /* 0x000fc800078e00ff */
[----:B------:R-:W-:-:S05]  /*0b00*/  IMAD.WIDE.U32 R10, R10, R11, c[0x0][0x168] ;  /* 0x00005a000a0a7625 */ /* 0x000fca00078e000b */
[----:B------:R0:W-:Y:S02]  /*0b10*/  STG.E.U16 [R10.64], R13 ;  /* 0x0000000d0a007986 */ /* 0x0001e4000c101504 */
.L_x_1132:
        /* <DEDUP_REMOVED lines=8> */
.L_x_1133:
        /* <DEDUP_REMOVED lines=9> */
.L_x_1134:
[----:B------:R-:W-:Y:S05]  /*0c30*/  BSYNC B1 ;  /* 0x0000000000017941 */ /* 0x000fea0003800000 */
.L_x_1130:
[----:B------:R-:W-:-:S13]  /*0c40*/  ISETP.GE.AND P0, PT, R3, R2, PT ;  /* 0x000000020300720c */ /* 0x000fda0003f06270 */
[----:B0-----:R-:W-:Y:S01]  /*0c50*/  @!P0 IMAD.IADD R6, R0, 0x1, R3 ;  /* 0x0000000100068824 */ /* 0x001fe200078e0203 */
[----:B------:R-:W-:Y:S01]  /*0c60*/  @!P0 IADD3 R3, R3, 0x80, RZ ;  /* 0x0000008003038810 */ /* 0x000fe20007ffe0ff */
[----:B------:R-:W-:-:S04]  /*0c70*/  @!P0 IMAD.MOV.U32 R7, RZ, RZ, 0x2 ;  /* 0x00000002ff078424 */ /* 0x000fc800078e00ff */
[----:B------:R-:W-:-:S05]  /*0c80*/  @!P0 IMAD.WIDE.U32 R6, R6, R7, c[0x0][0x168] ;  /* 0x00005a0006068625 */ /* 0x000fca00078e0007 */
[----:B------:R0:W-:Y:S02]  /*0c90*/  @!P0 STG.E.U16 [R6.64], R5 ;  /* 0x0000000506008986 */ /* 0x0001e4000c101504 */
.L_x_1135:
[----:B------:R-:W-:Y:S05]  /*0ca0*/  BSYNC B0 ;  /* 0x0000000000007941 */ /* 0x000fea0003800000 */
.L_x_1129:
        /* <DEDUP_REMOVED lines=8> */
.L_x_1136:
        /* <DEDUP_REMOVED lines=13> */
.L_x_2455:


//--------------------- .text._ZN2at6native29vectorized_elementwise_kernelILi8EZZZNS0_15cos_kernel_cudaERNS_18TensorIteratorBaseEENKUlvE0_clEvENKUlvE1_clEvEUlN3c104HalfEE_St5arrayIPcLm2EEEEviT0_T1_ --------------------------
	.section	.text._ZN2at6native29vectorized_elementwise_kernelILi8EZZZNS0_15cos_kernel_cudaERNS_18TensorIteratorBaseEENKUlvE0_clEvENKUlvE1_clEvEUlN3c104HalfEE_St5arrayIPcLm2EEEEviT0_T1_,"ax",@progbits
	.sectioninfo	@"SHI_REGISTERS=4"
	.align	128
        .global         _ZN2at6native29vectorized_elementwise_kernelILi8EZZZNS0_15cos_kernel_cudaERNS_18TensorIteratorBaseEENKUlvE0_clEvENKUlvE1_clEvEUlN3c104HalfEE_St5arrayIPcLm2EEEEviT0_T1_
        .type           _ZN2at6native29vectorized_elementwise_kernelILi8EZZZNS0_15cos_kernel_cudaERNS_18TensorIteratorBaseEENKUlvE0_clEvENKUlvE1_clEvEUlN3c104HalfEE_St5arrayIPcLm2EEEEviT0_T1_,@function
        .size           _ZN2at6native29vectorized_elementwise_kernelILi8EZZZNS0_15cos_kernel_cudaERNS_18TensorIteratorBaseEENKUlvE0_clEvENKUlvE1_clEvEUlN3c104HalfEE_St5arrayIPcLm2EEEEviT0_T1_,(.L_x_2456 - _ZN2at6native29vectorized_elementwise_kernelILi8EZZZNS0_15cos_kernel_cudaERNS_18TensorIteratorBaseEENKUlvE0_clEvENKUlvE1_clEvEUlN3c104HalfEE_St5arrayIPcLm2EEEEviT0_T1_)
        .other          _ZN2at6native29vectorized_elementwise_kernelILi8EZZZNS0_15cos_kernel_cudaERNS_18TensorIteratorBaseEENKUlvE0_clEvENKUlvE1_clEvEUlN3c104HalfEE_St5arrayIPcLm2EEEEviT0_T1_,@"STO_CUDA_ENTRY STV_DEFAULT"
_ZN2at6native29vectorized_elementwise_kernelILi8EZZZNS0_15cos_kernel_cudaERNS_18TensorIteratorBaseEENKUlvE0_clEvENKUlvE1_clEvEUlN3c104HalfEE_St5arrayIPcLm2EEEEviT0_T1_:
.text._ZN2at6native29vectorized_elementwise_kernelILi8EZZZNS0_15cos_kernel_cudaERNS_18TensorIteratorBaseEENKUlvE0_clEvENKUlvE1_clEvEUlN3c104HalfEE_St5arrayIPcLm2EEEEviT0_T1_:
[----:B------:R-:W-:Y:S02]  /*0000*/  MOV R1, c[0x0][0x28] ;  /* 0x00000a0000017a02 */ /* 0x000fe40000000f00 */
[----:B------:R-:W-:Y:S05]  /*0010*/  EXIT ;  /* 0x000000000000794d */ /* 0x000fea0003800000 */
.L_x_1137:
        /* <DEDUP_REMOVED lines=14> */
.L_x_2456:


//--------------------- .text._ZN2at6native18elementwise_kernelILi128ELi4EZNS0_15gpu_kernel_implIZZZNS0_15cos_kernel_cudaERNS_18TensorIteratorBaseEENKUlvE0_clEvENKUlvE0_clEvEUlfE_EEvS4_RKT_EUliE_EEviT1_ --------------------------
	.section	.text._ZN2at6native18elementwise_kernelILi128ELi4EZNS0_15gpu_kernel_implIZZZNS0_15cos_kernel_cudaERNS_18TensorIteratorBaseEENKUlvE0_clEvENKUlvE0_clEvEUlfE_EEvS4_RKT_EUliE_EEviT1_,"ax",@progbits
	.sectioninfo	@"SHI_REGISTERS=26"
	.align	128
        .global         _ZN2at6native18elementwise_kernelILi128ELi4EZNS0_15gpu_kernel_implIZZZNS0_15cos_kernel_cudaERNS_18TensorIteratorBaseEENKUlvE0_clEvENKUlvE0_clEvEUlfE_EEvS4_RKT_EUliE_EEviT1_
        .type           _ZN2at6native18elementwise_kernelILi128ELi4EZNS0_15gpu_kernel_implIZZZNS0_15cos_kernel_cudaERNS_18TensorIteratorBaseEENKUlvE0_clEvENKUlvE0_clEvEUlfE_EEvS4_RKT_EUliE_EEviT1_,@function
        .size           _ZN2at6native18elementwise_kernelILi128ELi4EZNS0_15gpu_kernel_implIZZZNS0_15cos_kernel_cudaERNS_18TensorIteratorBaseEENKUlvE0_clEvENKUlvE0_clEvEUlfE_EEvS4_RKT_EUliE_EEviT1_,(.L_x_2457 - _ZN2at6native18elementwise_kernelILi128ELi4EZNS0_15gpu_kernel_implIZZZNS0_15cos_kernel_cudaERNS_18TensorIteratorBaseEENKUlvE0_clEvENKUlvE0_clEvEUlfE_EEvS4_RKT_EUliE_EEviT1_)
        .other          _ZN2at6native18elementwise_kernelILi128ELi4EZNS0_15gpu_kernel_implIZZZNS0_15cos_kernel_cudaERNS_18TensorIteratorBaseEENKUlvE0_clEvENKUlvE0_clEvEUlfE_EEvS4_RKT_EUliE_EEviT1_,@"STO_CUDA_ENTRY STV_DEFAULT"
_ZN2at6native18elementwise_kernelILi128ELi4EZNS0_15gpu_kernel_implIZZZNS0_15cos_kernel_cudaERNS_18TensorIteratorBaseEENKUlvE0_clEvENKUlvE0_clEvEUlfE_EEvS4_RKT_EUliE_EEviT1_:
.text._ZN2at6native18elementwise_kernelILi128ELi4EZNS0_15gpu_kernel_implIZZZNS0_15cos_kernel_cudaERNS_18TensorIteratorBaseEENKUlvE0_clEvENKUlvE0_clEvEUlfE_EEvS4_RKT_EUliE_EEviT1_:
        /* <DEDUP_REMOVED lines=236> */
.L_x_1140:
[----:B------:R-:W0:Y:S01]  /*0ec0*/  LDC.U8 R5, c[0x0][0x372] ;  /* 0x0000dc80ff057b82 */ /* 0x000e220000000000 */
[----:B------:R-:W-:Y:S01]  /*0ed0*/  IADD3 R16, P1, R16, c[0x0][0x360], RZ ;  /* 0x0000d80010107a10 */ /* 0x000fe20007f3e0ff */
[----:B------:R-:W-:Y:S01]  /*0ee0*/  BSSY B6, `(.L_x_1141) ;  /* 0x00000df000067945 */ /* 0x000fe20003800000 */
        /* <DEDUP_REMOVED lines=15> */
[----:B--2---:R-:W0:Y:S01]  /*0fe0*/  I2F.S16 R0, R0 ;  /* 0x0000000000007306 */ /* 0x004e220000101400 */
[----:B------:R-:W-:Y:S05]  /*0ff0*/  BRA `(.L_x_1147) ;  /* 0x00000cd000007947 */ /* 0x000fea0003800000 */
.L_x_1145:
[----:B------:R-:W2:Y:S02]  /*1000*/  LDG.E.U8 R0, [R2.64] ;  /* 0x0000002402007981 */ /* 0x000ea4000c1e1100 */
[----:B--2---:R-:W0:Y:S01]  /*1010*/  I2F.U16 R0, R0 ;  /* 0x0000000000007306 */ /* 0x004e220000101000 */
[----:B------:R-:W-:Y:S05]  /*1020*/  BRA `(.L_x_1147) ;  /* 0x00000ca000007947 */ /* 0x000fea0003800000 */
.L_x_1144:
[----:B------:R-:W-:-:S13]  /*1030*/  ISETP.NE.AND P0, PT, R4, 0x2, PT ;  /* 0x000000020400780c */ /* 0x000fda0003f05270 */
[----:B------:R-:W-:Y:S05]  /*1040*/  @!P0 BRA `(.L_x_1148) ;  /* 0x000000a000008947 */ /* 0x000fea0003800000 */
[----:B------:R-:W-:-:S13]  /*1050*/  ISETP.NE.AND P0, PT, R4, 0x3, PT ;  /* 0x000000030400780c */ /* 0x000fda0003f05270 */
[----:B------:R-:W-:Y:S05]  /*1060*/  @!P0 BRA `(.L_x_1149) ;  /* 0x0000005000008947 */ /* 0x000fea0003800000 */
[----:B------:R-:W-:-:S13]  /*1070*/  ISETP.NE.AND P0, PT, R4, 0x4, PT ;  /* 0x000000040400780c */ /* 0x000fda0003f05270 */
[----:B------:R-:W-:Y:S05]  /*1080*/  @P0 BRA `(.L_x_1146) ;  /* 0x00000aa000000947 */ /* 0x000fea0003800000 */
[----:B------:R-:W2:Y:S02]  /*1090*/  LDG.E.64 R2, [R2.64] ;  /* 0x0000002402027981 */ /* 0x000ea4000c1e1b00 */
[----:B--2---:R0:W1:Y:S01]  /*10a0*/  I2F.S64 R0, R2 ;  /* 0x0000000200007312 */ /* 0x0040620000301400 */
[----:B------:R-:W-:Y:S05]  /*10b0*/  BRA `(.L_x_1147) ;  /* 0x00000c1000007947 */ /* 0x000fea0003800000 */
.L_x_1149:
[----:B------:R-:W2:Y:S02]  /*10c0*/  LDG.E R0, [R2.64] ;  /* 0x0000002402007981 */ /* 0x000ea4000c1e1900 */
[----:B--2---:R-:W0:Y:S01]  /*10d0*/  I2F R0, R0 ;  /* 0x0000000000007306 */ /* 0x004e220000201400 */
[----:B------:R-:W-:Y:S05]  /*10e0*/  BRA `(.L_x_1147) ;  /* 0x00000be000007947 */ /* 0x000fea0003800000 */
.L_x_1148:
[----:B------:R-:W2:Y:S02]  /*10f0*/  LDG.E.U16 R0, [R2.64] ;  /* 0x0000002402007981 */ /* 0x000ea4000c1e1500 */
[----:B--2---:R-:W0:Y:S01]  /*1100*/  I2F.S16 R0, R0 ;  /* 0x0000000000007306 */ /* 0x004e220000101400 */
[----:B------:R-:W-:Y:S05]  /*1110*/  BRA `(.L_x_1147) ;  /* 0x00000bb000007947 */ /* 0x000fea0003800000 */
.L_x_1143:
[----:B------:R-:W-:-:S13]  /*1120*/  ISETP.GT.AND P0, PT, R4, 0x6, PT ;  /* 0x000000060400780c */ /* 0x000fda0003f04270 */
[----:B------:R-:W-:Y:S05]  /*1130*/  @P0 BRA `(.L_x_1150) ;  /* 0x0000009000000947 */ /* 0x000fea0003800000 */
[----:B------:R-:W-:-:S13]  /*1140*/  ISETP.NE.AND P0, PT, R4, 0x5, PT ;  /* 0x000000050400780c */ /* 0x000fda0003f05270 */
[----:B------:R-:W-:Y:S05]  /*1150*/  @!P0 BRA `(.L_x_1151) ;  /* 0x0000004000008947 */ /* 0x000fea0003800000 */
[----:B------:R-:W-:-:S13]  /*1160*/  ISETP.NE.AND P0, PT, R4, 0x6, PT ;  /* 0x000000060400780c */ /* 0x000fda0003f05270 */
[----:B------:R-:W-:Y:S05]  /*1170*/  @P0 BRA `(.L_x_1146) ;  /* 0x000009b000000947 */ /* 0x000fea0003800000 */
[----:B------:R0:W5:Y:S01]  /*1180*/  LDG.E R0, [R2.64] ;  /* 0x0000002402007981 */ /* 0x000162000c1e1900 */
[----:B------:R-:W-:Y:S05]  /*1190*/  BRA `(.L_x_1147) ;  /* 0x00000b3000007947 */ /* 0x000fea0003800000 */
.L_x_1151:
[----:B------:R-:W2:Y:S02]  /*11a0*/  LDG.E.U16 R0, [R2.64] ;  /* 0x0000002402007981 */ /* 0x000ea4000c1e1500 */
[----:B--2---:R-:W-:Y:S01]  /*11b0*/  HADD2.F32 R0, -RZ, R0.H0_H0 ;  /* 0x20000000ff007230 */ /* 0x004fe20000004100 */
[----:B------:R-:W-:Y:S05]  /*11c0*/  BRA `(.L_x_1147) ;  /* 0x00000b0000007947 */ /* 0x000fea0003800000 */
.L_x_1150:
[----:B------:R-:W-:-:S13]  /*11d0*/  ISETP.NE.AND P0, PT, R4, 0x7, PT ;  /* 0x000000070400780c */ /* 0x000fda0003f05270 */
[----:B------:R-:W-:Y:S05]  /*11e0*/  @!P0 BRA `(.L_x_1152) ;  /* 0x0000009000008947 */ /* 0x000fea0003800000 */
[----:B------:R-:W-:-:S13]  /*11f0*/  ISETP.NE.AND P0, PT, R4, 0x8, PT ;  /* 0x000000080400780c */ /* 0x000fda0003f05270 */
[----:B------:R-:W-:Y:S05]  /*1200*/  @!P0 BRA `(.L_x_1153) ;  /* 0x0000004000008947 */ /* 0x000fea0003800000 */
[----:B------:R-:W-:-:S13]  /*1210*/  ISETP.NE.AND P0, PT, R4, 0x9, PT ;  /* 0x000000090400780c */ /* 0x000fda0003f05270 */
[----:B------:R-:W-:Y:S05]  /*1220*/  @P0 BRA `(.L_x_1146) ;  /* 0x0000090000000947 */ /* 0x000fea0003800000 */
[----:B------:R0:W5:Y:S01]  /*1230*/  LDG.E R0, [R2.64] ;  /* 0x0000002402007981 */ /* 0x000162000c1e1900 */
[----:B------:R-:W-:Y:S05]  /*1240*/  BRA `(.L_x_1147) ;  /* 0x00000a8000007947 */ /* 0x000fea0003800000 */
.L_x_1153:
[----:B------:R-:W2:Y:S02]  /*1250*/  LDG.E.U16 R0, [R2.64] ;  /* 0x0000002402007981 */ /* 0x000ea4000c1e1500 */
[----:B--2---:R-:W-:Y:S01]  /*1260*/  HADD2.F32 R0, -RZ, R0.H0_H0 ;  /* 0x20000000ff007230 */ /* 0x004fe20000004100 */
[----:B------:R-:W-:Y:S05]  /*1270*/  BRA `(.L_x_1147) ;  /* 0x00000a5000007947 */ /* 0x000fea0003800000 */
.L_x_1152:
[----:B------:R-:W2:Y:S02]  /*1280*/  LDG.E.64 R2, [R2.64] ;  /* 0x0000002402027981 */ /* 0x000ea4000c1e1b00 */
[----:B--2---:R-:W0:Y:S01]  /*1290*/  F2F.F32.F64 R0, R2 ;  /* 0x0000000200007310 */ /* 0x004e220000301000 */
[----:B------:R-:W0:-:S14]  /*12a0*/  DSETP.GEU.AND P0, PT, |R2|, c[0x2][0x0], PT ;  /* 0x008000000200762a */ /* 0x000e1c0003f0e200 */
[----:B0-----:R-:W-:Y:S01]  /*12b0*/  @!P0 FMUL R0, R0, 1.175494350822287508e-38 ;  /* 0x0080000000008820 */ /* 0x001fe20000400000 */
[----:B------:R-:W-:Y:S05]  /*12c0*/  BRA `(.L_x_1147) ;  /* 0x00000a0000007947 */ /* 0x000fea0003800000 */
.L_x_1142:
        /* <DEDUP_REMOVED lines=10> */
[----:B------:R-:W-:Y:S01]  /*1370*/  FSEL R0, RZ, 1, !P0 ;  /* 0x3f800000ff007808 */ /* 0x000fe20004000000 */
[----:B------:R-:W-:Y:S05]  /*1380*/  BRA `(.L_x_1147) ;  /* 0x0000094000007947 */ /* 0x000fea0003800000 */
.L_x_1156:
[----:B------:R-:W2:Y:S02]  /*1390*/  LDG.E.64 R2, [R2.64] ;  /* 0x0000002402027981 */ /* 0x000ea4000c1e1b00 */
[----:B--2---:R-:W0:Y:S01]  /*13a0*/  F2F.F32.F64 R0, R2 ;  /* 0x0000000200007310 */ /* 0x004e220000301000 */
[----:B------:R-:W0:-:S14]  /*13b0*/  DSETP.GEU.AND P0, PT, |R2|, c[0x2][0x0], PT ;  /* 0x008000000200762a */ /* 0x000e1c0003f0e200 */
[----:B0-----:R-:W-:Y:S01]  /*13c0*/  @!P0 FMUL R0, R0, 1.175494350822287508e-38 ;  /* 0x0080000000008820 */ /* 0x001fe20000400000 */
[----:B------:R-:W-:Y:S05]  /*13d0*/  BRA `(.L_x_1147) ;  /* 0x000008f000007947 */ /* 0x000fea0003800000 */
.L_x_1155:
        /* <DEDUP_REMOVED lines=24> */
[----:B------:R-:W-:Y:S01]  /*1560*/  LOP3.LUT R0, R5, 0x80000000, R0, 0xf8, !PT ;  /* 0x8000000005007812 */ /* 0x000fe200078ef800 */
[----:B------:R-:W-:Y:S05]  /*1570*/  BRA `(.L_x_1147) ;  /* 0x0000075000007947 */ /* 0x000fea0003800000 */
.L_x_1158:
        /* <DEDUP_REMOVED lines=11> */
[----:B------:R-:W-:Y:S01]  /*1630*/  LOP3.LUT R0, R4, 0x80000000, R5, 0xf8, !PT ;  /* 0x8000000004007812 */ /* 0x000fe200078ef805 */
[----:B------:R-:W-:Y:S05]  /*1640*/  BRA `(.L_x_1147) ;  /* 0x0000068000007947 */ /* 0x000fea0003800000 */
.L_x_1157:
[----:B------:R-:W2:Y:S02]  /*1650*/  LDG.E.U16 R0, [R2.64] ;  /* 0x0000002402007981 */ /* 0x000ea4000c1e1500 */
[----:B--2---:R-:W-:Y:S01]  /*1660*/  PRMT R0, RZ, 0x5410, R0 ;  /* 0x00005410ff007816 */ /* 0x004fe20000000000 */
[----:B------:R-:W-:Y:S05]  /*1670*/  BRA `(.L_x_1147) ;  /* 0x0000065000007947 */ /* 0x000fea0003800000 */
.L_x_1154:
        /* <DEDUP_REMOVED lines=9> */
[----:B--2---:R-:W0:Y:S01]  /*1710*/  I2F.U16 R0, R0 ;  /* 0x0000000000007306 */ /* 0x004e220000101000 */
[----:B------:R-:W-:Y:S05]  /*1720*/  BRA `(.L_x_1147) ;  /* 0x000005a000007947 */ /* 0x000fea0003800000 */
.L_x_1161:
[----:B------:R-:W2:Y:S01]  /*1730*/  LDG.E.U8 R2, [R2.64] ;  /* 0x0000002402027981 */ /* 0x000ea2000c1e1100 */
        /* <DEDUP_REMOVED lines=19> */
.L_x_1163:
[----:B------:R-:W-:Y:S05]  /*1870*/  BSYNC B0 ;  /* 0x0000000000007941 */ /* 0x000fea0003800000 */
.L_x_1162:
[----:B------:R-:W-:Y:S01]  /*1880*/  LEA R3, R0, 0x3b800000, 0x17 ;  /* 0x3b80000000037811 */ /* 0x000fe200078eb8ff */
[----:B------:R-:W-:-:S05]  /*1890*/  IMAD.SHL.U32 R0, R2, 0x100000, RZ ;  /* 0x0010000002007824 */ /* 0x000fca00078e00ff */
[----:B------:R-:W-:Y:S01]  /*18a0*/  LOP3.LUT R0, R3, R0, R4, 0xfe, !PT ;  /* 0x0000000003007212 */ /* 0x000fe200078efe04 */
[----:B------:R-:W-:Y:S05]  /*18b0*/  BRA `(.L_x_1147) ;  /* 0x0000041000007947 */ /* 0x000fea0003800000 */
.L_x_1160:
        /* <DEDUP_REMOVED lines=20> */
.L_x_1165:
[----:B------:R-:W-:Y:S05]  /*1a00*/  BSYNC B0 ;  /* 0x0000000000007941 */ /* 0x000fea0003800000 */
.L_x_1164:
[----:B------:R-:W-:Y:S01]  /*1a10*/  LEA R3, R0, 0x37800000, 0x17 ;  /* 0x3780000000037811 */ /* 0x000fe200078eb8ff */
[----:B------:R-:W-:-:S05]  /*1a20*/  IMAD.SHL.U32 R0, R2, 0x200000, RZ ;  /* 0x0020000002007824 */ /* 0x000fca00078e00ff */
[----:B------:R-:W-:Y:S01]  /*1a30*/  LOP3.LUT R0, R3, R0, R4, 0xfe, !PT ;  /* 0x0000000003007212 */ /* 0x000fe200078efe04 */
[----:B------:R-:W-:Y:S05]  /*1a40*/  BRA `(.L_x_1147) ;  /* 0x0000028000007947 */ /* 0x000fea0003800000 */
.L_x_1159:
[----:B------:R-:W-:-:S13]  /*1a50*/  ISETP.NE.AND P0, PT, R4, 0x1c, PT ;  /* 0x0000001c0400780c */ /* 0x000fda0003f05270 */
[----:B------:R-:W-:Y:S05]  /*1a60*/  @!P0 BRA `(.L_x_1166) ;  /* 0x0000024000008947 */ /* 0x000fea0003800000 */
[----:B------:R-:W-:-:S13]  /*1a70*/  ISETP.NE.AND P0, PT, R4, 0x1d, PT ;  /* 0x0000001d0400780c */ /* 0x000fda0003f05270 */
[----:B------:R-:W-:Y:S05]  /*1a80*/  @!P0 BRA `(.L_x_1167) ;  /* 0x000001f000008947 */ /* 0x000fea0003800000 */
[----:B------:R-:W-:-:S13]  /*1a90*/  ISETP.NE.AND P0, PT, R4, 0x2c, PT ;  /* 0x0000002c0400780c */ /* 0x000fda0003f05270 */
[----:B------:R-:W-:Y:S05]  /*1aa0*/  @P0 BRA `(.L_x_1146) ;  /* 0x0000008000000947 */ /* 0x000fea0003800000 */
[----:B------:R-:W2:Y:S01]  /*1ab0*/  LDG.E.U8 R2, [R2.64] ;  /* 0x0000002402027981 */ /* 0x000ea2000c1e1100 */
[----:B------:R-:W-:Y:S01]  /*1ac0*/  IMAD.MOV.U32 R0, RZ, RZ, 0x400000 ;  /* 0x00400000ff007424 */ /* 0x000fe200078e00ff */
[----:B--2---:R-:W-:-:S13]  /*1ad0*/  ISETP.NE.AND P0, PT, R2, RZ, PT ;  /* 0x000000ff0200720c */ /* 0x004fda0003f05270 */
[----:B------:R-:W-:Y:S05]  /*1ae0*/  @!P0 BRA `(.L_x_1147) ;  /* 0x000001e000008947 */ /* 0x000fea0003800000 */
[----:B------:R-:W-:-:S13]  /*1af0*/  ISETP.NE.AND P0, PT, R2, 0xff, PT ;  /* 0x000000ff0200780c */ /* 0x000fda0003f05270 */
[----:B------:R-:W-:Y:S02]  /*1b00*/  @!P0 IMAD.MOV.U32 R0, RZ, RZ, 0x7f800001 ;  /* 0x7f800001ff008424 */ /* 0x000fe400078e00ff */
[----:B------:R-:W-:Y:S01]  /*1b10*/  @P0 IMAD.SHL.U32 R0, R2, 0x800000, RZ ;  /* 0x0080000002000824 */ /* 0x000fe200078e00ff */
[----:B------:R-:W-:Y:S05]  /*1b20*/  BRA `(.L_x_1147) ;  /* 0x000001a000007947 */ /* 0x000fea0003800000 */
.L_x_1146:
        /* <DEDUP_REMOVED lines=19> */
[----:B------:R-:W-:Y:S01]  /*1c60*/  IMAD.MOV.U32 R0, RZ, RZ, RZ ;  /* 0x000000ffff007224 */ /* 0x000fe200078e00ff */
[----:B------:R-:W-:Y:S05]  /*1c70*/  BRA `(.L_x_1147) ;  /* 0x0000005000007947 */ /* 0x000fea0003800000 */
.L_x_1167:
[----:B------:R-:W2:Y:S02]  /*1c80*/  LDG.E.64 R2, [R2.64] ;  /* 0x0000002402027981 */ /* 0x000ea4000c1e1b00 */
[----:B--2---:R0:W1:Y:S01]  /*1c90*/  I2F.U64 R0, R2 ;  /* 0x0000000200007312 */ /* 0x0040620000301000 */
[----:B------:R-:W-:Y:S05]  /*1ca0*/  BRA `(.L_x_1147) ;  /* 0x0000002000007947 */ /* 0x000fea0003800000 */
.L_x_1166:
[----:B------:R-:W2:Y:S02]  /*1cb0*/  LDG.E R0, [R2.64] ;  /* 0x0000002402007981 */ /* 0x000ea4000c1e1900 */
[----:B--2---:R-:W0:Y:S02]  /*1cc0*/  I2F.U32 R0, R0 ;  /* 0x0000000000007306 */ /* 0x004e240000201000 */
.L_x_1147:
[----:B------:R-:W-:Y:S05]  /*1cd0*/  BSYNC B6 ;  /* 0x0000000000067941 */ /* 0x000fea0003800000 */
.L_x_1141:
[----:B------:R-:W2:Y:S01]  /*1ce0*/  LDC.U8 R4, c[0x0][0x371] ;  /* 0x0000dc40ff047b82 */ /* 0x000ea20000000000 */
[----:B01---5:R-:W-:-:S06]  /*1cf0*/  FMUL.RZ R2, R0, 0.15915493667125701904 ;  /* 0x3e22f98300027820 */ /* 0x023fcc000040c000 */
[----:B------:R-:W0:Y:S01]  /*1d00*/  MUFU.COS R2, R2 ;  /* 0x0000000200027308 */ /* 0x000e220000000000 */
[----:B--2---:R-:W-:-:S05]  /*1d10*/  PRMT R3, R4, 0x9910, RZ ;  /* 0x0000991004037816 */ /* 0x004fca00000000ff */
[----:B------:R-:W-:-:S05]  /*1d20*/  IMAD.MOV.U32 R0, RZ, RZ, R3 ;  /* 0x000000ffff007224 */ /* 0x000fca00078e0003 */
[----:B------:R-:W-:-:S13]  /*1d30*/  ISETP.GT.AND P0, PT, R0, 0x9, PT ;  /* 0x000000090000780c */ /* 0x000fda0003f04270 */
[----:B------:R-:W-:Y:S05]  /*1d40*/  @P0 BRA `(.L_x_1168) ;  /* 0x000003a000000947 */ /* 0x000fea0003800000 */
[----:B0-----:R-:W-:-:S13]  /*1d50*/  ISETP.GT.AND P0, PT, R0, 0x4, PT ;  /* 0x000000040000780c */ /* 0x001fda0003f04270 */
[----:B------:R-:W-:Y:S05]  /*1d60*/  @P0 BRA `(.L_x_1169) ;  /* 0x000001c000000947 */ /* 0x000fea0003800000 */
[----:B------:R-:W-:-:S13]  /*1d70*/  ISETP.GT.AND P0, PT, R0, 0x1, PT ;  /* 0x000000010000780c */ /* 0x000fda0003f04270 */
[----:B------:R-:W-:Y:S05]  /*1d80*/  @P0 BRA `(.L_x_1170) ;  /* 0x000000b000000947 */ /* 0x000fea0003800000 */
[----:B------:R-:W-:-:S13]  /*1d90*/  ISETP.NE.AND P0, PT, R4, RZ, PT ;  /* 0x000000ff0400720c */ /* 0x000fda0003f05270 */
[----:B------:R-:W-:Y:S05]  /*1da0*/  @!P0 BRA `(.L_x_1171) ;  /* 0x0000005000008947 */ /* 0x000fea0003800000 */
[----:B------:R-:W-:-:S13]  /*1db0*/  ISETP.NE.AND P0, PT, R0, 0x1, PT ;  /* 0x000000010000780c */ /* 0x000fda0003f05270 */
[----:B------:R-:W-:Y:S05]  /*1dc0*/  @P0 BRA `(.L_x_1172) ;  /* 0x00000c1000000947 */ /* 0x000fea0003800000 */
[----:B------:R-:W0:Y:S02]  /*1dd0*/  F2I.FTZ.TRUNC.NTZ R3, R2 ;  /* 0x0000000200037305 */ /* 0x000e24000021f100 */
[----:B0-----:R0:W-:Y:S01]  /*1de0*/  STG.E.U8 [R16.64], R3 ;  /* 0x0000000310007986 */ /* 0x0011e2000c101124 */
[----:B------:R-:W-:Y:S05]  /*1df0*/  BRA `(.L_x_1173) ;  /* 0x00000d7000007947 */ /* 0x000fea0003800000 */
.L_x_1171:
[----:B------:R-:W0:Y:S02]  /*1e00*/  F2I.S64.TRUNC R2, R2 ;  /* 0x0000000200027311 */ /* 0x000e24000020d900 */
[----:B0-----:R-:W-:-:S05]  /*1e10*/  IMAD.MOV.U32 R5, RZ, RZ, R2 ;  /* 0x000000ffff057224 */ /* 0x001fca00078e0002 */
[----:B------:R0:W-:Y:S01]  /*1e20*/  STG.E.U8 [R16.64], R5 ;  /* 0x0000000510007986 */ /* 0x0001e2000c101124 */
[----:B------:R-:W-:Y:S05]  /*1e30*/  BRA `(.L_x_1173) ;  /* 0x00000d3000007947 */ /* 0x000fea0003800000 */
.L_x_1170:
[----:B------:R-:W-:-:S13]  /*1e40*/  ISETP.NE.AND P0, PT, R0, 0x2, PT ;  /* 0x000000020000780c */ /* 0x000fda0003f05270 */
[----:B------:R-:W-:Y:S05]  /*1e50*/  @!P0 BRA `(.L_x_1174) ;  /* 0x000000a000008947 */ /* 0x000fea0003800000 */
[----:B------:R-:W-:-:S13]  /*1e60*/  ISETP.NE.AND P0, PT, R0, 0x3, PT ;  /* 0x000000030000780c */ /* 0x000fda0003f05270 */
[----:B------:R-:W-:Y:S05]  /*1e70*/  @!P0 BRA `(.L_x_1175) ;  /* 0x0000005000008947 */ /* 0x000fea0003800000 */
[----:B------:R-:W-:-:S13]  /*1e80*/  ISETP.NE.AND P0, PT, R0, 0x4, PT ;  /* 0x000000040000780c */ /* 0x000fda0003f05270 */
[----:B------:R-:W-:Y:S05]  /*1e90*/  @P0 BRA `(.L_x_1172) ;  /* 0x00000b4000000947 */ /* 0x000fea0003800000 */
[----:B------:R-:W0:Y:S02]  /*1ea0*/  F2I.S64.TRUNC R2, R2 ;  /* 0x0000000200027311 */ /* 0x000e24000020d900 */
[----:B0-----:R0:W-:Y:S01]  /*1eb0*/  STG.E.64 [R16.64], R2 ;  /* 0x0000000210007986 */ /* 0x0011e2000c101b24 */
[----:B------:R-:W-:Y:S05]  /*1ec0*/  BRA `(.L_x_1173) ;  /* 0x00000ca000007947 */ /* 0x000fea0003800000 */
.L_x_1175:
[----:B------:R-:W0:Y:S02]  /*1ed0*/  F2I.FTZ.TRUNC.NTZ R3, R2 ;  /* 0x0000000200037305 */ /* 0x000e24000021f100 */
[----:B0-----:R0:W-:Y:S01]  /*1ee0*/  STG.E [R16.64], R3 ;  /* 0x0000000310007986 */ /* 0x0011e2000c101924 */
[----:B------:R-:W-:Y:S05]  /*1ef0*/  BRA `(.L_x_1173) ;  /* 0x00000c7000007947 */ /* 0x000fea0003800000 */
.L_x_1174:
[----:B------:R-:W0:Y:S02]  /*1f00*/  F2I.FTZ.TRUNC.NTZ R3, R2 ;  /* 0x0000000200037305 */ /* 0x000e24000021f100 */
[----:B0-----:R0:W-:Y:S01]  /*1f10*/  STG.E.U16 [R16.64], R3 ;  /* 0x0000000310007986 */ /* 0x0011e2000c101524 */
[----:B------:R-:W-:Y:S05]  /*1f20*/  BRA `(.L_x_1173) ;  /* 0x00000c4000007947 */ /* 0x000fea0003800000 */
.L_x_1169:
[----:B------:R-:W-:-:S13]  /*1f30*/  ISETP.GT.AND P0, PT, R0, 0x6, PT ;  /* 0x000000060000780c */ /* 0x000fda0003f04270 */
[----:B------:R-:W-:Y:S05]  /*1f40*/  @P0 BRA `(.L_x_1176) ;  /* 0x0000009000000947 */ /* 0x000fea0003800000 */
[----:B------:R-:W-:-:S13]  /*1f50*/  ISETP.NE.AND P0, PT, R0, 0x5, PT ;  /* 0x000000050000780c */ /* 0x000fda0003f05270 */
[----:B------:R-:W-:Y:S05]  /*1f60*/  @!P0 BRA `(.L_x_1177) ;  /* 0x0000004000008947 */ /* 0x000fea0003800000 */
[----:B------:R-:W-:-:S13]  /*1f70*/  ISETP.NE.AND P0, PT, R0, 0x6, PT ;  /* 0x000000060000780c */ /* 0x000fda0003f05270 */
[----:B------:R-:W-:Y:S05]  /*1f80*/  @P0 BRA `(.L_x_1172) ;  /* 0x00000a5000000947 */ /* 0x000fea0003800000 */
[----:B------:R0:W-:Y:S01]  /*1f90*/  STG.E [R16.64], R2 ;  /* 0x0000000210007986 */ /* 0x0001e2000c101924 */
[----:B------:R-:W-:Y:S05]  /*1fa0*/  BRA `(.L_x_1173) ;  /* 0x00000bc000007947 */ /* 0x000fea0003800000 */
.L_x_1177:
[----:B------:R-:W-:-:S05]  /*1fb0*/  F2FP.PACK_AB R2, RZ, R2 ;  /* 0x00000002ff02723e */ /* 0x000fca00000000ff */
[----:B------:R0:W-:Y:S01]  /*1fc0*/  STG.E.U16 [R16.64], R2 ;  /* 0x0000000210007986 */ /* 0x0001e2000c101524 */
[----:B------:R-:W-:Y:S05]  /*1fd0*/  BRA `(.L_x_1173) ;  /* 0x00000b9000007947 */ /* 0x000fea0003800000 */
.L_x_1176:
[----:B------:R-:W-:-:S13]  /*1fe0*/  ISETP.NE.AND P0, PT, R0, 0x7, PT ;  /* 0x000000070000780c */ /* 0x000fda0003f05270 */
[----:B------:R-:W-:Y:S05]  /*1ff0*/  @!P0 BRA `(.L_x_1178) ;  /* 0x000000b000008947 */ /* 0x000fea0003800000 */
[----:B------:R-:W-:-:S13]  /*2000*/  ISETP.NE.AND P0, PT, R0, 0x8, PT ;  /* 0x000000080000780c */ /* 0x000fda0003f05270 */
[----:B------:R-:W-:Y:S05]  /*2010*/  @!P0 BRA `(.L_x_1179) ;  /* 0x0000005000008947 */ /* 0x000fea0003800000 */
[----:B------:R-:W-:-:S13]  /*2020*/  ISETP.NE.AND P0, PT, R0, 0x9, PT ;  /* 0x000000090000780c */ /* 0x000fda0003f05270 */
[----:B------:R-:W-:Y:S05]  /*2030*/  @P0 BRA `(.L_x_1172) ;  /* 0x000009a000000947 */ /* 0x000fea0003800000 */
[----:B------:R-:W-:-:S05]  /*2040*/  IMAD.MOV.U32 R3, RZ, RZ, RZ ;  /* 0x000000ffff037224 */ /* 0x000fca00078e00ff */
[----:B------:R0:W-:Y:S01]  /*2050*/  STG.E.64 [R16.64], R2 ;  /* 0x0000000210007986 */ /* 0x0001e2000c101b24 */
[----:B------:R-:W-:Y:S05]  /*2060*/  BRA `(.L_x_1173) ;  /* 0x00000b0000007947 */ /* 0x000fea0003800000 */
.L_x_1179:
[----:B------:R-:W-:-:S04]  /*2070*/  F2FP.PACK_AB R3, RZ, R2 ;  /* 0x00000002ff03723e */ /* 0x000fc800000000ff */
[----:B------:R-:W-:-:S05]  /*2080*/  PRMT R3, R3, 0x5410, RZ ;  /* 0x0000541003037816 */ /* 0x000fca00000000ff */
[----:B------:R0:W-:Y:S01]  /*2090*/  STG.E [R16.64], R3 ;  /* 0x0000000310007986 */ /* 0x0001e2000c101924 */
[----:B------:R-:W-:Y:S05]  /*20a0*/  BRA `(.L_x_1173) ;  /* 0x00000ac000007947 */ /* 0x000fea0003800000 */
.L_x_1178:
[----:B------:R-:W-:-:S06]  /*20b0*/  FMUL.FTZ R2, R2, 1 ;  /* 0x3f80000002027820 */ /* 0x000fcc0000410000 */
[----:B------:R-:W0:Y:S02]  /*20c0*/  F2F.F64.F32 R2, R2 ;  /* 0x0000000200027310 */ /* 0x000e240000201800 */
[----:B0-----:R0:W-:Y:S01]  /*20d0*/  STG.E.64 [R16.64], R2 ;  /* 0x0000000210007986 */ /* 0x0011e2000c101b24 */
[----:B------:R-:W-:Y:S05]  /*20e0*/  BRA `(.L_x_1173) ;  /* 0x00000a8000007947 */ /* 0x000fea0003800000 */
.L_x_1168:
[----:B0-----:R-:W-:-:S13]  /*20f0*/  ISETP.GT.AND P0, PT, R0, 0x18, PT ;  /* 0x000000180000780c */ /* 0x001fda0003f04270 */
[----:B------:R-:W-:Y:S05]  /*2100*/  @P0 BRA `(.L_x_1180) ;  /* 0x000003f000000947 */ /* 0x000fea0003800000 */
[----:B------:R-:W-:-:S13]  /*2110*/  ISETP.GT.AND P0, PT, R0, 0xe, PT ;  /* 0x0000000e0000780c */ /* 0x000fda0003f04270 */
[----:B------:R-:W-:Y:S05]  /*2120*/  @P0 BRA `(.L_x_1181) ;  /* 0x000000d000000947 */ /* 0x000fea0003800000 */
[----:B------:R-:W-:-:S13]  /*2130*/  ISETP.NE.AND P0, PT, R0, 0xa, PT ;  /* 0x0000000a0000780c */ /* 0x000fda0003f05270 */
[----:B------:R-:W-:Y:S05]  /*2140*/  @!P0 BRA `(.L_x_1182) ;  /* 0x0000006000008947 */ /* 0x000fea0003800000 */
[----:B------:R-:W-:-:S13]  /*2150*/  ISETP.NE.AND P0, PT, R0, 0xb, PT ;  /* 0x0000000b0000780c */ /* 0x000fda0003f05270 */
[----:B------:R-:W-:Y:S05]  /*2160*/  @P0 BRA `(.L_x_1172) ;  /* 0x0000087000000947 */ /* 0x000fea0003800000 */
[----:B------:R-:W-:-:S04]  /*2170*/  FSETP.NEU.FTZ.AND P0, PT, R2, RZ, PT ;  /* 0x000000ff0200720b */ /* 0x000fc80003f1d000 */
[----:B------:R-:W-:-:S05]  /*2180*/  SEL R3, RZ, 0x1, !P0 ;  /* 0x00000001ff037807 */ /* 0x000fca0004000000 */
[----:B------:R0:W-:Y:S01]  /*2190*/  STG.E.U8 [R16.64], R3 ;  /* 0x0000000310007986 */ /* 0x0001e2000c101124 */
[----:B------:R-:W-:Y:S05]  /*21a0*/  BRA `(.L_x_1173) ;  /* 0x000009c000007947 */ /* 0x000fea0003800000 */
.L_x_1182:
[----:B------:R-:W-:Y:S01]  /*21b0*/  FMUL.FTZ R4, R2, 1 ;  /* 0x3f80000002047820 */ /* 0x000fe20000410000 */
[----:B------:R-:W-:-:S05]  /*21c0*/  CS2R R6, SRZ ;  /* 0x0000000000067805 */ /* 0x000fca000001ff00 */
[----:B------:R-:W0:Y:S02]  /*21d0*/  F2F.F64.F32 R4, R4 ;  /* 0x0000000400047310 */ /* 0x000e240000201800 */
[----:B0-----:R0:W-:Y:S01]  /*21e0*/  STG.E.128 [R16.64], R4 ;  /* 0x0000000410007986 */ /* 0x0011e2000c101d24 */
[----:B------:R-:W-:Y:S05]  /*21f0*/  BRA `(.L_x_1173) ;  /* 0x0000097000007947 */ /* 0x000fea0003800000 */
.L_x_1181:
[----:B------:R-:W-:-:S13]  /*2200*/  ISETP.NE.AND P0, PT, R0, 0xf, PT ;  /* 0x0000000f0000780c */ /* 0x000fda0003f05270 */
[----:B------:R-:W-:Y:S05]  /*2210*/  @!P0 BRA `(.L_x_1183) ;  /* 0x000002b000008947 */ /* 0x000fea0003800000 */
[----:B------:R-:W-:-:S13]  /*2220*/  ISETP.NE.AND P0, PT, R0, 0x17, PT ;  /* 0x000000170000780c */ /* 0x000fda0003f05270 */
[----:B------:R-:W-:Y:S05]  /*2230*/  @!P0 BRA `(.L_x_1184) ;  /* 0x0000014000008947 */ /* 0x000fea0003800000 */
[----:B------:R-:W-:-:S13]  /*2240*/  ISETP.NE.AND P0, PT, R0, 0x18, PT ;  /* 0x000000180000780c */ /* 0x000fda0003f05270 */
[----:B------:R-:W-:Y:S05]  /*2250*/  @P0 BRA `(.L_x_1172) ;  /* 0x0000078000000947 */ /* 0x000fea0003800000 */
[C---:B------:R-:W-:Y:S01]  /*2260*/  LOP3.LUT R4, R2.reuse, 0x7fffffff, RZ, 0xc0, !PT ;  /* 0x7fffffff02047812 */ /* 0x040fe200078ec0ff */
[----:B------:R-:W-:Y:S01]  /*2270*/  BSSY B0, `(.L_x_1185) ;  /* 0x000000d000007945 */ /* 0x000fe20003800000 */
[----:B------:R-:W-:Y:S02]  /*2280*/  LOP3.LUT R0, R2, 0x80000000, RZ, 0xc0, !PT ;  /* 0x8000000002007812 */ /* 0x000fe400078ec0ff */
[----:B------:R-:W-:Y:S02]  /*2290*/  ISETP.GT.U32.AND P0, PT, R4, 0x43efffff, PT ;  /* 0x43efffff0400780c */ /* 0x000fe40003f04070 */
[----:B------:R-:W-:Y:S01]  /*22a0*/  SHF.R.U32.HI R5, RZ, 0x18, R0 ;  /* 0x00000018ff057819 */ /* 0x000fe20000011600 */
[----:B------:R-:W-:-:S10]  /*22b0*/  IMAD.MOV.U32 R0, RZ, RZ, 0x7f ;  /* 0x0000007fff007424 */ /* 0x000fd400078e00ff */
[----:B------:R-:W-:Y:S05]  /*22c0*/  @P0 BRA `(.L_x_1186) ;  /* 0x0000007000000947 */ /* 0x000fea0003800000 */
[----:B------:R-:W-:-:S13]  /*22d0*/  ISETP.GE.U32.AND P0, PT, R4, 0x3c800000, PT ;  /* 0x3c8000000400780c */ /* 0x000fda0003f06070 */
[----:B------:R-:W-:-:S04]  /*22e0*/  @P0 SHF.R.U32.HI R0, RZ, 0x14, R2 ;  /* 0x00000014ff000819 */ /* 0x000fc80000011602 */
[----:B------:R-:W-:-:S04]  /*22f0*/  @P0 LOP3.LUT R3, R0, 0x1, RZ, 0xc0, !PT ;  /* 0x0000000100030812 */ /* 0x000fc800078ec0ff */
[----:B------:R-:W-:Y:S01]  /*2300*/  @P0 IADD3 R3, R2, 0x407ffff, R3 ;  /* 0x0407ffff02030810 */ /* 0x000fe20007ffe003 */
[----:B------:R-:W-:-:S03]  /*2310*/  @!P0 FADD.FTZ R2, R4, 16384 ;  /* 0x4680000004028421 */ /* 0x000fc60000010000 */
[----:B------:R-:W-:Y:S02]  /*2320*/  @P0 SHF.R.U32.HI R0, RZ, 0x14, R3 ;  /* 0x00000014ff000819 */ /* 0x000fe40000011603 */
[----:B------:R-:W-:Y:S02]  /*2330*/  @!P0 IADD3 R0, R2, -0x46800000, RZ ;  /* 0xb980000002008810 */ /* 0x000fe40007ffe0ff */
.L_x_1186:
[----:B------:R-:W-:Y:S05]  /*2340*/  BSYNC B0 ;  /* 0x0000000000007941 */ /* 0x000fea0003800000 */
.L_x_1185:
[----:B------:R-:W-:-:S05]  /*2350*/  LOP3.LUT R5, R0, R5, RZ, 0xfc, !PT ;  /* 0x0000000500057212 */ /* 0x000fca00078efcff */
[----:B------:R0:W-:Y:S01]  /*2360*/  STG.E.U8 [R16.64], R5 ;  /* 0x0000000510007986 */ /* 0x0001e2000c101124 */
[----:B------:R-:W-:Y:S05]  /*2370*/  BRA `(.L_x_1173) ;  /* 0x000007f000007947 */ /* 0x000fea0003800000 */
.L_x_1184:
[----:B------:R-:W-:Y:S01]  /*2380*/  LOP3.LUT R4, R2, 0x7fffffff, RZ, 0xc0, !PT ;  /* 0x7fffffff02047812 */ /* 0x000fe200078ec0ff */
[----:B------:R-:W-:Y:S03]  /*2390*/  BSSY B0, `(.L_x_1187) ;  /* 0x000000e000007945 */ /* 0x000fe60003800000 */
[----:B------:R-:W-:-:S13]  /*23a0*/  ISETP.GT.U32.AND P0, PT, R4, 0x477fffff, PT ;  /* 0x477fffff0400780c */ /* 0x000fda0003f04070 */
[----:B------:R-:W-:Y:S05]  /*23b0*/  @P0 BRA `(.L_x_1188) ;  /* 0x0000008000000947 */ /* 0x000fea0003800000 */
[----:B------:R-:W-:-:S13]  /*23c0*/  ISETP.GE.U32.AND P0, PT, R4, 0x38800000, PT ;  /* 0x388000000400780c */ /* 0x000fda0003f06070 */
[----:B------:R-:W-:-:S04]  /*23d0*/  @P0 SHF.R.U32.HI R0, RZ, 0x15, R2 ;  /* 0x00000015ff000819 */ /* 0x000fc80000011602 */
[----:B------:R-:W-:-:S04]  /*23e0*/  @P0 LOP3.LUT R3, R0, 0x1, RZ, 0xc0, !PT ;  /* 0x0000000100030812 */ /* 0x000fc800078ec0ff */
[----:B------:R-:W-:Y:S01]  /*23f0*/  @P0 IADD3 R0, R2, 0x80fffff, R3 ;  /* 0x080fffff02000810 */ /* 0x000fe20007ffe003 */
[----:B------:R-:W-:-:S03]  /*2400*/  @!P0 FADD.FTZ R3, R4, 128 ;  /* 0x4300000004038421 */ /* 0x000fc60000010000 */
[----:B------:R-:W-:Y:S02]  /*2410*/  @P0 SHF.R.U32.HI R0, RZ, 0x15, R0 ;  /* 0x00000015ff000819 */ /* 0x000fe40000011600 */
[----:B------:R-:W-:Y:S01]  /*2420*/  @!P0 IADD3 R0, R3, -0x43000000, RZ ;  /* 0xbd00000003008810 */ /* 0x000fe20007ffe0ff */
[----:B------:R-:W-:Y:S05]  /*2430*/  BRA `(.L_x_1189) ;  /* 0x0000003000007947 */ /* 0x000fea0003800000 */
.L_x_1188:
[----:B------:R-:W-:Y:S01]  /*2440*/  IMAD.MOV.U32 R0, RZ, RZ, 0x7f ;  /* 0x0000007fff007424 */ /* 0x000fe200078e00ff */
[----:B------:R-:W-:-:S04]  /*2450*/  ISETP.GT.U32.AND P0, PT, R4, 0x7f800000, PT ;  /* 0x7f8000000400780c */ /* 0x000fc80003f04070 */
[----:B------:R-:W-:-:S04]  /*2460*/  SEL R0, R0, 0x7c, P0 ;  /* 0x0000007c00007807 */ /* 0x000fc80000000000 */
.L_x_1189:
[----:B------:R-:W-:Y:S05]  /*2470*/  BSYNC B0 ;  /* 0x0000000000007941 */ /* 0x000fea0003800000 */
.L_x_1187:
[----:B------:R-:W-:-:S04]  /*2480*/  LOP3.LUT R2, R2, 0x80000000, RZ, 0xc0, !PT ;  /* 0x8000000002027812 */ /* 0x000fc800078ec0ff */
[----:B------:R-:W-:-:S04]  /*2490*/  SHF.R.U32.HI R3, RZ, 0x18, R2 ;  /* 0x00000018ff037819 */ /* 0x000fc80000011602 */
[----:B------:R-:W-:-:S05]  /*24a0*/  LOP3.LUT R3, R0, R3, RZ, 0xfc, !PT ;  /* 0x0000000300037212 */ /* 0x000fca00078efcff */
[----:B------:R0:W-:Y:S01]  /*24b0*/  STG.E.U8 [R16.64], R3 ;  /* 0x0000000310007986 */ /* 0x0001e2000c101124 */
[----:B------:R-:W-:Y:S05]  /*24c0*/  BRA `(.L_x_1173) ;  /* 0x000006a000007947 */ /* 0x000fea0003800000 */
.L_x_1183:
[----:B------:R-:W-:-:S05]  /*24d0*/  F2FP.BF16.PACK_AB R2, RZ, R2 ;  /* 0x00000002ff02723e */ /* 0x000fca00000010ff */
[----:B------:R0:W-:Y:S01]  /*24e0*/  STG.E.U16 [R16.64], R2 ;  /* 0x0000000210007986 */ /* 0x0001e2000c101524 */
[----:B------:R-:W-:Y:S05]  /*24f0*/  BRA `(.L_x_1173) ;  /* 0x0000067000007947 */ /* 0x000fea0003800000 */
.L_x_1180:
        /* <DEDUP_REMOVED lines=8> */
[----:B------:R-:W0:Y:S02]  /*2580*/  F2I.FTZ.U32.TRUNC.NTZ R3, R2 ;  /* 0x0000000200037305 */ /* 0x000e24000021f000 */
[----:B0-----:R0:W-:Y:S01]  /*2590*/  STG.E.U16 [R16.64], R3 ;  /* 0x0000000310007986 */ /* 0x0011e2000c101524 */
[----:B------:R-:W-:Y:S05]  /*25a0*/  BRA `(.L_x_1173) ;  /* 0x000005c000007947 */ /* 0x000fea0003800000 */
.L_x_1192:
[----:B------:R-:W-:Y:S01]  /*25b0*/  LOP3.LUT R3, R2, 0x7fffffff, RZ, 0xc0, !PT ;  /* 0x7fffffff02037812 */ /* 0x000fe200078ec0ff */
[----:B------:R-:W-:Y:S01]  /*25c0*/  BSSY B0, `(.L_x_1193) ;  /* 0x0000013000007945 */ /* 0x000fe20003800000 */
[----:B------:R-:W-:Y:S02]  /*25d0*/  IMAD.MOV.U32 R8, RZ, RZ, 0x80 ;  /* 0x00000080ff087424 */ /* 0x000fe400078e00ff */
        /* <DEDUP_REMOVED lines=13> */
.L_x_1195:
[----:B------:R-:W-:-:S04]  /*26b0*/  LOP3.LUT R2, R2, 0x80000000, RZ, 0xc0, !PT ;  /* 0x8000000002027812 */ /* 0x000fc800078ec0ff */
[----:B------:R-:W-:-:S04]  /*26c0*/  SHF.R.U32.HI R3, RZ, 0x18, R2 ;  /* 0x00000018ff037819 */ /* 0x000fc80000011602 */
[----:B------:R-:W-:-:S04]  /*26d0*/  LOP3.LUT R0, R0, R3, RZ, 0xfc, !PT ;  /* 0x0000000300007212 */ /* 0x000fc800078efcff */
[----:B------:R-:W-:Y:S02]  /*26e0*/  PRMT R8, R0, 0x7610, R8 ;  /* 0x0000761000087816 */ /* 0x000fe40000000008 */
.L_x_1194:
[----:B------:R-:W-:Y:S05]  /*26f0*/  BSYNC B0 ;  /* 0x0000000000007941 */ /* 0x000fea0003800000 */
.L_x_1193:
[----:B------:R0:W-:Y:S01]  /*2700*/  STG.E.U8 [R16.64], R8 ;  /* 0x0000000810007986 */ /* 0x0001e2000c101124 */
[----:B------:R-:W-:Y:S05]  /*2710*/  BRA `(.L_x_1173) ;  /* 0x0000045000007947 */ /* 0x000fea0003800000 */
.L_x_1191:
        /* <DEDUP_REMOVED lines=16> */
.L_x_1198:
[----:B------:R-:W-:-:S04]  /*2820*/  LOP3.LUT R2, R2, 0x80000000, RZ, 0xc0, !PT ;  /* 0x8000000002027812 */ /* 0x000fc800078ec0ff */
[----:B------:R-:W-:-:S04]  /*2830*/  SHF.R.U32.HI R3, RZ, 0x18, R2 ;  /* 0x00000018ff037819 */ /* 0x000fc80000011602 */
[----:B------:R-:W-:-:S04]  /*2840*/  LOP3.LUT R0, R0, R3, RZ, 0xfc, !PT ;  /* 0x0000000300007212 */ /* 0x000fc800078efcff */
[----:B------:R-:W-:Y:S02]  /*2850*/  PRMT R8, R0, 0x7610, R8 ;  /* 0x0000761000087816 */ /* 0x000fe40000000008 */
.L_x_1197:
[----:B------:R-:W-:Y:S05]  /*2860*/  BSYNC B0 ;  /* 0x0000000000007941 */ /* 0x000fea0003800000 */
.L_x_1196:
[----:B------:R0:W-:Y:S01]  /*2870*/  STG.E.U8 [R16.64], R8 ;  /* 0x0000000810007986 */ /* 0x0001e2000c101124 */
[----:B------:R-:W-:Y:S05]  /*2880*/  BRA `(.L_x_1173) ;  /* 0x000002e000007947 */ /* 0x000fea0003800000 */
.L_x_1190:
[----:B------:R-:W-:-:S13]  /*2890*/  ISETP.NE.AND P0, PT, R0, 0x1c, PT ;  /* 0x0000001c0000780c */ /* 0x000fda0003f05270 */
[----:B------:R-:W-:Y:S05]  /*28a0*/  @!P0 BRA `(.L_x_1199) ;  /* 0x000002a000008947 */ /* 0x000fea0003800000 */
[----:B------:R-:W-:-:S13]  /*28b0*/  ISETP.NE.AND P0, PT, R0, 0x1d, PT ;  /* 0x0000001d0000780c */ /* 0x000fda0003f05270 */
[----:B------:R-:W-:Y:S05]  /*28c0*/  @!P0 BRA `(.L_x_1200) ;  /* 0x0000025000008947 */ /* 0x000fea0003800000 */
[----:B------:R-:W-:-:S13]  /*28d0*/  ISETP.NE.AND P0, PT, R0, 0x2c, PT ;  /* 0x0000002c0000780c */ /* 0x000fda0003f05270 */
[----:B------:R-:W-:Y:S05]  /*28e0*/  @P0 BRA `(.L_x_1172) ;  /* 0x000000f000000947 */ /* 0x000fea0003800000 */
[----:B------:R-:W-:Y:S02]  /*28f0*/  SHF.R.U32.HI R4, RZ, 0x17, R2 ;  /* 0x00000017ff047819 */ /* 0x000fe40000011602 */
[----:B------:R-:W-:Y:S02]  /*2900*/  PLOP3.LUT P0, PT, PT, PT, PT, 0x80, 0x0 ;  /* 0x000000000000781c */ /* 0x000fe40003f0f070 */
        /* <DEDUP_REMOVED lines=13> */
.L_x_1172:
        /* <DEDUP_REMOVED lines=20> */
.L_x_1200:
[----:B------:R-:W0:Y:S02]  /*2b20*/  F2I.U64.TRUNC R2, R2 ;  /* 0x0000000200027311 */ /* 0x000e24000020d800 */
[----:B0-----:R0:W-:Y:S01]  /*2b30*/  STG.E.64 [R16.64], R2 ;  /* 0x0000000210007986 */ /* 0x0011e2000c101b24 */
[----:B------:R-:W-:Y:S05]  /*2b40*/  BRA `(.L_x_1173) ;  /* 0x0000002000007947 */ /* 0x000fea0003800000 */
.L_x_1199:
[----:B------:R-:W0:Y:S02]  /*2b50*/  F2I.FTZ.U32.TRUNC.NTZ R3, R2 ;  /* 0x0000000200037305 */ /* 0x000e24000021f000 */
[----:B0-----:R0:W-:Y:S02]  /*2b60*/  STG.E [R16.64], R3 ;  /* 0x0000000310007986 */ /* 0x0011e4000c101924 */
.L_x_1173:
[----:B------:R-:W-:-:S05]  /*2b70*/  IMAD R18, R18, 0x200, R23 ;  /* 0x0000020012127824 */ /* 0x000fca00078e0217 */
[----:B------:R-:W-:Y:S02]  /*2b80*/  IADD3 R19, R18, 0x80, RZ ;  /* 0x0000008012137810 */ /* 0x000fe40007ffe0ff */
.L_x_1139:
[----:B------:R-:W-:Y:S05]  /*2b90*/  BSYNC B7 ;  /* 0x0000000000077941 */ /* 0x000fea0003800000 */
.L_x_1138:
[----:B------:R-:W-:Y:S01]  /*2ba0*/  ISETP.GE.AND P0, PT, R19, c[0x0][0x160], PT ;  /* 0x0000580013007a0c */ /* 0x000fe20003f06270 */
[----:B------:R-:W-:-:S12]  /*2bb0*/  BSSY B7, `(.L_x_1201) ;  /* 0x0000564000077945 */ /* 0x000fd80003800000 */
[----:B------:R-:W-:Y:S05]  /*2bc0*/  @P0 BRA `(.L_x_1202) ;  /* 0x0000562000000947 */ /* 0x000fea0003800000 */
[----:B------:R-:W-:Y:S01]  /*2bd0*/  ISETP.NE.AND P0, PT, RZ, c[0x0][0x168], PT ;  /* 0x00005a00ff007a0c */ /* 0x000fe20003f05270 */
[----:B------:R-:W-:Y:S02]  /*2be0*/  IMAD.MOV.U32 R0, RZ, RZ, RZ ;  /* 0x000000ffff007224 */ /* 0x000fe400078e00ff */
[----:B0-----:R-:W-:-:S10]  /*2bf0*/  IMAD.MOV.U32 R16, RZ, RZ, RZ ;  /* 0x000000ffff107224 */ /* 0x001fd400078e00ff */
        /* <DEDUP_REMOVED lines=225> */
.L_x_1203:
        /* <DEDUP_REMOVED lines=20> */
.L_x_1208:
[----:B------:R-:W2:Y:S02]  /*3b50*/  LDG.E.U8 R0, [R2.64] ;  /* 0x0000002402007981 */ /* 0x000ea4000c1e1100 */
[----:B--2---:R-:W0:Y:S01]  /*3b60*/  I2F.U16 R0, R0 ;  /* 0x0000000000007306 */ /* 0x004e220000101000 */
[----:B------:R-:W-:Y:S05]  /*3b70*/  BRA `(.L_x_1210) ;  /* 0x00000ca000007947 */ /* 0x000fea0003800000 */
.L_x_1207:
        /* <DEDUP_REMOVED lines=9> */
.L_x_1212:
[----:B------:R-:W2:Y:S02]  /*3c10*/  LDG.E R0, [R2.64] ;  /* 0x0000002402007981 */ /* 0x000ea4000c1e1900 */
[----:B--2---:R-:W0:Y:S01]  /*3c20*/  I2F R0, R0 ;  /* 0x0000000000007306 */ /* 0x004e220000201400 */
[----:B------:R-:W-:Y:S05]  /*3c30*/  BRA `(.L_x_1210) ;  /* 0x00000be000007947 */ /* 0x000fea0003800000 */
.L_x_1211:
[----:B------:R-:W2:Y:S02]  /*3c40*/  LDG.E.U16 R0, [R2.64] ;  /* 0x0000002402007981 */ /* 0x000ea4000c1e1500 */
[----:B--2---:R-:W0:Y:S01]  /*3c50*/  I2F.S16 R0, R0 ;  /* 0x0000000000007306 */ /* 0x004e220000101400 */
[----:B------:R-:W-:Y:S05]  /*3c60*/  BRA `(.L_x_1210) ;  /* 0x00000bb000007947 */ /* 0x000fea0003800000 */
.L_x_1206:
        /* <DEDUP_REMOVED lines=8> */
.L_x_1214:
[----:B------:R-:W2:Y:S02]  /*3cf0*/  LDG.E.U16 R0, [R2.64] ;  /* 0x0000002402007981 */ /* 0x000ea4000c1e1500 */
[----:B--2---:R-:W-:Y:S01]  /*3d00*/  HADD2.F32 R0, -RZ, R0.H0_H0 ;  /* 0x20000000ff007230 */ /* 0x004fe20000004100 */
[----:B------:R-:W-:Y:S05]  /*3d10*/  BRA `(.L_x_1210) ;  /* 0x00000b0000007947 */ /* 0x000fea0003800000 */
.L_x_1213:
        /* <DEDUP_REMOVED lines=8> */
.L_x_1216:
[----:B------:R-:W2:Y:S02]  /*3da0*/  LDG.E.U16 R0, [R2.64] ;  /* 0x0000002402007981 */ /* 0x000ea4000c1e1500 */
[----:B--2---:R-:W-:Y:S01]  /*3db0*/  HADD2.F32 R0, -RZ, R0.H0_H0 ;  /* 0x20000000ff007230 */ /* 0x004fe20000004100 */
[----:B------:R-:W-:Y:S05]  /*3dc0*/  BRA `(.L_x_1210) ;  /* 0x00000a5000007947 */ /* 0x000fea0003800000 */
.L_x_1215:
[----:B------:R-:W2:Y:S02]  /*3dd0*/  LDG.E.64 R2, [R2.64] ;  /* 0x0000002402027981 */ /* 0x000ea4000c1e1b00 */
[----:B--2---:R-:W0:Y:S01]  /*3de0*/  F2F.F32.F64 R0, R2 ;  /* 0x0000000200007310 */ /* 0x004e220000301000 */
[----:B------:R-:W0:-:S14]  /*3df0*/  DSETP.GEU.AND P0, PT, |R2|, c[0x2][0x0], PT ;  /* 0x008000000200762a */ /* 0x000e1c0003f0e200 */
[----:B0-----:R-:W-:Y:S01]  /*3e00*/  @!P0 FMUL R0, R0, 1.175494350822287508e-38 ;  /* 0x0080000000008820 */ /* 0x001fe20000400000 */
[----:B------:R-:W-:Y:S05]  /*3e10*/  BRA `(.L_x_1210) ;  /* 0x00000a0000007947 */ /* 0x000fea0003800000 */
.L_x_1205:
        /* <DEDUP_REMOVED lines=12> */
.L_x_1219:
[----:B------:R-:W2:Y:S02]  /*3ee0*/  LDG.E.64 R2, [R2.64] ;  /* 0x0000002402027981 */ /* 0x000ea4000c1e1b00 */
[----:B--2---:R-:W0:Y:S01]  /*3ef0*/  F2F.F32.F64 R0, R2 ;  /* 0x0000000200007310 */ /* 0x004e220000301000 */
[----:B------:R-:W0:-:S14]  /*3f00*/  DSETP.GEU.AND P0, PT, |R2|, c[0x2][0x0], PT ;  /* 0x008000000200762a */ /* 0x000e1c0003f0e200 */
[----:B0-----:R-:W-:Y:S01]  /*3f10*/  @!P0 FMUL R0, R0, 1.175494350822287508e-38 ;  /* 0x0080000000008820 */ /* 0x001fe20000400000 */
[----:B------:R-:W-:Y:S05]  /*3f20*/  BRA `(.L_x_1210) ;  /* 0x000008f000007947 */ /* 0x000fea0003800000 */
.L_x_1218:
        /* <DEDUP_REMOVED lines=26> */
.L_x_1221:
        /* <DEDUP_REMOVED lines=13> */
.L_x_1220:
[----:B------:R-:W2:Y:S02]  /*41a0*/  LDG.E.U16 R0, [R2.64] ;  /* 0x0000002402007981 */ /* 0x000ea4000c1e1500 */
[----:B--2---:R-:W-:Y:S01]  /*41b0*/  PRMT R0, RZ, 0x5410, R0 ;  /* 0x00005410ff007816 */ /* 0x004fe20000000000 */
[----:B------:R-:W-:Y:S05]  /*41c0*/  BRA `(.L_x_1210) ;  /* 0x0000065000007947 */ /* 0x000fea0003800000 */
.L_x_1217:
        /* <DEDUP_REMOVED lines=11> */
.L_x_1224:
        /* <DEDUP_REMOVED lines=20> */
.L_x_1226:
[----:B------:R-:W-:Y:S05]  /*43c0*/  BSYNC B0 ;  /* 0x0000000000007941 */ /* 0x000fea0003800000 */
.L_x_1225:
[----:B------:R-:W-:Y:S01]  /*43d0*/  LEA R3, R0, 0x3b800000, 0x17 ;  /* 0x3b80000000037811 */ /* 0x000fe200078eb8ff */
[----:B------:R-:W-:-:S05]  /*43e0*/  IMAD.SHL.U32 R0, R2, 0x100000, RZ ;  /* 0x0010000002007824 */ /* 0x000fca00078e00ff */
[----:B------:R-:W-:Y:S01]  /*43f0*/  LOP3.LUT R0, R3, R0, R4, 0xfe, !PT ;  /* 0x0000000003007212 */ /* 0x000fe200078efe04 */
[----:B------:R-:W-:Y:S05]  /*4400*/  BRA `(.L_x_1210) ;  /* 0x0000041000007947 */ /* 0x000fea0003800000 */
.L_x_1223:
        /* <DEDUP_REMOVED lines=20> */
.L_x_1228:
[----:B------:R-:W-:Y:S05]  /*4550*/  BSYNC B0 ;  /* 0x0000000000007941 */ /* 0x000fea0003800000 */
.L_x_1227:
[----:B------:R-:W-:Y:S01]  /*4560*/  LEA R3, R0, 0x37800000, 0x17 ;  /* 0x3780000000037811 */ /* 0x000fe200078eb8ff */
[----:B------:R-:W-:-:S05]  /*4570*/  IMAD.SHL.U32 R0, R2, 0x200000, RZ ;  /* 0x0020000002007824 */ /* 0x000fca00078e00ff */
[----:B------:R-:W-:Y:S01]  /*4580*/  LOP3.LUT R0, R3, R0, R4, 0xfe, !PT ;  /* 0x0000000003007212 */ /* 0x000fe200078efe04 */
[----:B------:R-:W-:Y:S05]  /*4590*/  BRA `(.L_x_1210) ;  /* 0x0000028000007947 */ /* 0x000fea0003800000 */
.L_x_1222:
        /* <DEDUP_REMOVED lines=14> */
.L_x_1209:
        /* <DEDUP_REMOVED lines=21> */
.L_x_1230:
[----:B------:R-:W2:Y:S02]  /*47d0*/  LDG.E.64 R2, [R2.64] ;  /* 0x0000002402027981 */ /* 0x000ea4000c1e1b00 */
[----:B--2---:R0:W1:Y:S01]  /*47e0*/  I2F.U64 R0, R2 ;  /* 0x0000000200007312 */ /* 0x0040620000301000 */
[----:B------:R-:W-:Y:S05]  /*47f0*/  BRA `(.L_x_1210) ;  /* 0x0000002000007947 */ /* 0x000fea0003800000 */
.L_x_1229:
[----:B------:R-:W2:Y:S02]  /*4800*/  LDG.E R0, [R2.64] ;  /* 0x0000002402007981 */ /* 0x000ea4000c1e1900 */
[----:B--2---:R-:W0:Y:S02]  /*4810*/  I2F.U32 R0, R0 ;  /* 0x0000000000007306 */ /* 0x004e240000201000 */
.L_x_1210:
[----:B------:R-:W-:Y:S05]  /*4820*/  BSYNC B6 ;  /* 0x0000000000067941 */ /* 0x000fea0003800000 */
.L_x_1204:
        /* <DEDUP_REMOVED lines=18> */
.L_x_1234:
[----:B------:R-:W0:Y:S02]  /*4950*/  F2I.S64.TRUNC R2, R2 ;  /* 0x0000000200027311 */ /* 0x000e24000020d900 */
[----:B0-----:R-:W-:-:S05]  /*4960*/  IMAD.MOV.U32 R5, RZ, RZ, R2 ;  /* 0x000000ffff057224 */ /* 0x001fca00078e0002 */
[----:B------:R0:W-:Y:S01]  /*4970*/  STG.E.U8 [R16.64], R5 ;  /* 0x0000000510007986 */ /* 0x0001e2000c101124 */
[----:B------:R-:W-:Y:S05]  /*4980*/  BRA `(.L_x_1236) ;  /* 0x00000d3000007947 */ /* 0x000fea0003800000 */
.L_x_1233:
        /* <DEDUP_REMOVED lines=9> */
.L_x_1238:
[----:B------:R-:W0:Y:S02]  /*4a20*/  F2I.FTZ.TRUNC.NTZ R3, R2 ;  /* 0x0000000200037305 */ /* 0x000e24000021f100 */
[----:B0-----:R0:W-:Y:S01]  /*4a30*/  STG.E [R16.64], R3 ;  /* 0x0000000310007986 */ /* 0x0011e2000c101924 */
[----:B------:R-:W-:Y:S05]  /*4a40*/  BRA `(.L_x_1236) ;  /* 0x00000c7000007947 */ /* 0x000fea0003800000 */
.L_x_1237:
[----:B------:R-:W0:Y:S02]  /*4a50*/  F2I.FTZ.TRUNC.NTZ R3, R2 ;  /* 0x0000000200037305 */ /* 0x000e24000021f100 */
[----:B0-----:R0:W-:Y:S01]  /*4a60*/  STG.E.U16 [R16.64], R3 ;  /* 0x0000000310007986 */ /* 0x0011e2000c101524 */
[----:B------:R-:W-:Y:S05]  /*4a70*/  BRA `(.L_x_1236) ;  /* 0x00000c4000007947 */ /* 0x000fea0003800000 */
.L_x_1232:
        /* <DEDUP_REMOVED lines=8> */
.L_x_1240:
[----:B------:R-:W-:-:S05]  /*4b00*/  F2FP.PACK_AB R2, RZ, R2 ;  /* 0x00000002ff02723e */ /* 0x000fca00000000ff */
[----:B------:R0:W-:Y:S01]  /*4b10*/  STG.E.U16 [R16.64], R2 ;  /* 0x0000000210007986 */ /* 0x0001e2000c101524 */
[----:B------:R-:W-:Y:S05]  /*4b20*/  BRA `(.L_x_1236) ;  /* 0x00000b9000007947 */ /* 0x000fea0003800000 */
.L_x_1239:
        /* <DEDUP_REMOVED lines=9> */
.L_x_1242:
[----:B------:R-:W-:-:S04]  /*4bc0*/  F2FP.PACK_AB R3, RZ, R2 ;  /* 0x00000002ff03723e */ /* 0x000fc800000000ff */
[----:B------:R-:W-:-:S05]  /*4bd0*/  PRMT R3, R3, 0x5410, RZ ;  /* 0x0000541003037816 */ /* 0x000fca00000000ff */
[----:B------:R0:W-:Y:S01]  /*4be0*/  STG.E [R16.64], R3 ;  /* 0x0000000310007986 */ /* 0x0001e2000c101924 */
[----:B------:R-:W-:Y:S05]  /*4bf0*/  BRA `(.L_x_1236) ;  /* 0x00000ac000007947 */ /* 0x000fea0003800000 */
.L_x_1241:
[----:B------:R-:W-:-:S06]  /*4c00*/  FMUL.FTZ R2, R2, 1 ;  /* 0x3f80000002027820 */ /* 0x000fcc0000410000 */
[----:B------:R-:W0:Y:S02]  /*4c10*/  F2F.F64.F32 R2, R2 ;  /* 0x0000000200027310 */ /* 0x000e240000201800 */
[----:B0-----:R0:W-:Y:S01]  /*4c20*/  STG.E.64 [R16.64], R2 ;  /* 0x0000000210007986 */ /* 0x0011e2000c101b24 */
[----:B------:R-:W-:Y:S05]  /*4c30*/  BRA `(.L_x_1236) ;  /* 0x00000a8000007947 */ /* 0x000fea0003800000 */
.L_x_1231:
        /* <DEDUP_REMOVED lines=12> */
.L_x_1245:
[----:B------:R-:W-:Y:S01]  /*4d00*/  FMUL.FTZ R4, R2, 1 ;  /* 0x3f80000002047820 */ /* 0x000fe20000410000 */
[----:B------:R-:W-:-:S05]  /*4d10*/  CS2R R6, SRZ ;  /* 0x0000000000067805 */ /* 0x000fca000001ff00 */
[----:B------:R-:W0:Y:S02]  /*4d20*/  F2F.F64.F32 R4, R4 ;  /* 0x0000000400047310 */ /* 0x000e240000201800 */
[----:B0-----:R0:W-:Y:S01]  /*4d30*/  STG.E.128 [R16.64], R4 ;  /* 0x0000000410007986 */ /* 0x0011e2000c101d24 */
[----:B------:R-:W-:Y:S05]  /*4d40*/  BRA `(.L_x_1236) ;  /* 0x0000097000007947 */ /* 0x000fea0003800000 */
.L_x_1244:
        /* <DEDUP_REMOVED lines=20> */
.L_x_1249:
[----:B------:R-:W-:Y:S05]  /*4e90*/  BSYNC B0 ;  /* 0x0000000000007941 */ /* 0x000fea0003800000 */
.L_x_1248:
[----:B------:R-:W-:-:S05]  /*4ea0*/  LOP3.LUT R5, R0, R5, RZ, 0xfc, !PT ;  /* 0x0000000500057212 */ /* 0x000fca00078efcff */
[----:B------:R0:W-:Y:S01]  /*4eb0*/  STG.E.U8 [R16.64], R5 ;  /* 0x0000000510007986 */ /* 0x0001e2000c101124 */
[----:B------:R-:W-:Y:S05]  /*4ec0*/  BRA `(.L_x_1236) ;  /* 0x000007f000007947 */ /* 0x000fea0003800000 */
.L_x_1247:
        /* <DEDUP_REMOVED lines=12> */
.L_x_1251:
[----:B------:R-:W-:Y:S01]  /*4f90*/  IMAD.MOV.U32 R0, RZ, RZ, 0x7f ;  /* 0x0000007fff007424 */ /* 0x000fe200078e00ff */
[----:B------:R-:W-:-:S04]  /*4fa0*/  ISETP.GT.U32.AND P0, PT, R4, 0x7f800000, PT ;  /* 0x7f8000000400780c */ /* 0x000fc80003f04070 */
[----:B------:R-:W-:-:S04]  /*4fb0*/  SEL R0, R0, 0x7c, P0 ;  /* 0x0000007c00007807 */ /* 0x000fc80000000000 */
.L_x_1252:
[----:B------:R-:W-:Y:S05]  /*4fc0*/  BSYNC B0 ;  /* 0x0000000000007941 */ /* 0x000fea0003800000 */
.L_x_1250:
[----:B------:R-:W-:-:S04]  /*4fd0*/  LOP3.LUT R2, R2, 0x80000000, RZ, 0xc0, !PT ;  /* 0x8000000002027812 */ /* 0x000fc800078ec0ff */
[----:B------:R-:W-:-:S04]  /*4fe0*/  SHF.R.U32.HI R3, RZ, 0x18, R2 ;  /* 0x00000018ff037819 */ /* 0x000fc80000011602 */
[----:B------:R-:W-:-:S05]  /*4ff0*/  LOP3.LUT R3, R0, R3, RZ, 0xfc, !PT ;  /* 0x0000000300037212 */ /* 0x000fca00078efcff */
[----:B------:R0:W-:Y:S01]  /*5000*/  STG.E.U8 [R16.64], R3 ;  /* 0x0000000310007986 */ /* 0x0001e2000c101124 */
[----:B------:R-:W-:Y:S05]  /*5010*/  BRA `(.L_x_1236) ;  /* 0x000006a000007947 */ /* 0x000fea0003800000 */
.L_x_1246:
[----:B------:R-:W-:-:S05]  /*5020*/  F2FP.BF16.PACK_AB R2, RZ, R2 ;  /* 0x00000002ff02723e */ /* 0x000fca00000010ff */
[----:B------:R0:W-:Y:S01]  /*5030*/  STG.E.U16 [R16.64], R2 ;  /* 0x0000000210007986 */ /* 0x0001e2000c101524 */
[----:B------:R-:W-:Y:S05]  /*5040*/  BRA `(.L_x_1236) ;  /* 0x0000067000007947 */ /* 0x000fea0003800000 */
.L_x_1243:
        /* <DEDUP_REMOVED lines=11> */
.L_x_1255:
        /* <DEDUP_REMOVED lines=16> */
.L_x_1258:
[----:B------:R-:W-:-:S04]  /*5200*/  LOP3.LUT R2, R2, 0x80000000, RZ, 0xc0, !PT ;  /* 0x8000000002027812 */ /* 0x000fc800078ec0ff */
[----:B------:R-:W-:-:S04]  /*5210*/  SHF.R.U32.HI R3, RZ, 0x18, R2 ;  /* 0x00000018ff037819 */ /* 0x000fc80000011602 */
[----:B------:R-:W-:-:S04]  /*5220*/  LOP3.LUT R0, R0, R3, RZ, 0xfc, !PT ;  /* 0x0000000300007212 */ /* 0x000fc800078efcff */
[----:B------:R-:W-:Y:S02]  /*5230*/  PRMT R8, R0, 0x7610, R8 ;  /* 0x0000761000087816 */ /* 0x000fe40000000008 */
.L_x_1257:
[----:B------:R-:W-:Y:S05]  /*5240*/  BSYNC B0 ;  /* 0x0000000000007941 */ /* 0x000fea0003800000 */
.L_x_1256:
[----:B------:R0:W-:Y:S01]  /*5250*/  STG.E.U8 [R16.64], R8 ;  /* 0x0000000810007986 */ /* 0x0001e2000c101124 */
[----:B------:R-:W-:Y:S05]  /*5260*/  BRA `(.L_x_1236) ;  /* 0x0000045000007947 */ /* 0x000fea0003800000 */
.L_x_1254:
        /* <DEDUP_REMOVED lines=16> */
.L_x_1261:
[----:B------:R-:W-:-:S04]  /*5370*/  LOP3.LUT R2, R2, 0x80000000, RZ, 0xc0, !PT ;  /* 0x8000000002027812 */ /* 0x000fc800078ec0ff */
[----:B------:R-:W-:-:S04]  /*5380*/  SHF.R.U32.HI R3, RZ, 0x18, R2 ;  /* 0x00000018ff037819 */ /* 0x000fc80000011602 */
[----:B------:R-:W-:-:S04]  /*5390*/  LOP3.LUT R0, R0, R3, RZ, 0xfc, !PT ;  /* 0x0000000300007212 */ /* 0x000fc800078efcff */
[----:B------:R-:W-:Y:S02]  /*53a0*/  PRMT R8, R0, 0x7610, R8 ;  /* 0x0000761000087816 */ /* 0x000fe40000000008 */
.L_x_1260:
[----:B------:R-:W-:Y:S05]  /*53b0*/  BSYNC B0 ;  /* 0x0000000000007941 */ /* 0x000fea0003800000 */
.L_x_1259:
[----:B------:R0:W-:Y:S01]  /*53c0*/  STG.E.U8 [R16.64], R8 ;  /* 0x0000000810007986 */ /* 0x0001e2000c101124 */
[----:B------:R-:W-:Y:S05]  /*53d0*/  BRA `(.L_x_1236) ;  /* 0x000002e000007947 */ /* 0x000fea0003800000 */
.L_x_1253:
        /* <DEDUP_REMOVED lines=21> */
.L_x_1235:
        /* <DEDUP_REMOVED lines=20> */
.L_x_1263:
[----:B------:R-:W0:Y:S02]  /*5670*/  F2I.U64.TRUNC R2, R2 ;  /* 0x0000000200027311 */ /* 0x000e24000020d800 */
[----:B0-----:R0:W-:Y:S01]  /*5680*/  STG.E.64 [R16.64], R2 ;  /* 0x0000000210007986 */ /* 0x0011e2000c101b24 */
[----:B------:R-:W-:Y:S05]  /*5690*/  BRA `(.L_x_1236) ;  /* 0x0000002000007947 */ /* 0x000fea0003800000 */
.L_x_1262:
[----:B------:R-:W0:Y:S02]  /*56a0*/  F2I.FTZ.U32.TRUNC.NTZ R3, R2 ;  /* 0x0000000200037305 */ /* 0x000e24000021f000 */
[----:B0-----:R0:W-:Y:S02]  /*56b0*/  STG.E [R16.64], R3 ;  /* 0x0000000310007986 */ /* 0x0011e4000c101924 */
.L_x_1236:
[----:B------:R-:W-:-:S04]  /*56c0*/  IADD3 R19, R19, 0x80, RZ ;  /* 0x0000008013137810 */ /* 0x000fc80007ffe0ff */
[----:B------:R-:W-:-:S13]  /*56d0*/  ISETP.GE.AND P0, PT, R19, c[0x0][0x160], PT ;  /* 0x0000580013007a0c */ /* 0x000fda0003f06270 */
        /* <DEDUP_REMOVED lines=229> */
.L_x_1264:
        /* <DEDUP_REMOVED lines=20> */
.L_x_1269:
[----:B------:R-:W2:Y:S02]  /*6670*/  LDG.E.U8 R0, [R2.64] ;  /* 0x0000002402007981 */ /* 0x000ea4000c1e1100 */
[----:B--2---:R-:W0:Y:S01]  /*6680*/  I2F.U16 R0, R0 ;  /* 0x0000000000007306 */ /* 0x004e220000101000 */
[----:B------:R-:W-:Y:S05]  /*6690*/  BRA `(.L_x_1271) ;  /* 0x00000ca000007947 */ /* 0x000fea0003800000 */
.L_x_1268:
        /* <DEDUP_REMOVED lines=9> */
.L_x_1273:
[----:B------:R-:W2:Y:S02]  /*6730*/  LDG.E R0, [R2.64] ;  /* 0x0000002402007981 */ /* 0x000ea4000c1e1900 */
[----:B--2---:R-:W0:Y:S01]  /*6740*/  I2F R0, R0 ;  /* 0x0000000000007306 */ /* 0x004e220000201400 */
[----:B------:R-:W-:Y:S05]  /*6750*/  BRA `(.L_x_1271) ;  /* 0x00000be000007947 */ /* 0x000fea0003800000 */
.L_x_1272:
[----:B------:R-:W2:Y:S02]  /*6760*/  LDG.E.U16 R0, [R2.64] ;  /* 0x0000002402007981 */ /* 0x000ea4000c1e1500 */
[----:B--2---:R-:W0:Y:S01]  /*6770*/  I2F.S16 R0, R0 ;  /* 0x0000000000007306 */ /* 0x004e220000101400 */
[----:B------:R-:W-:Y:S05]  /*6780*/  BRA `(.L_x_1271) ;  /* 0x00000bb000007947 */ /* 0x000fea0003800000 */
.L_x_1267:
        /* <DEDUP_REMOVED lines=8> */
.L_x_1275:
[----:B------:R-:W2:Y:S02]  /*6810*/  LDG.E.U16 R0, [R2.64] ;  /* 0x0000002402007981 */ /* 0x000ea4000c1e1500 */
[----:B--2---:R-:W-:Y:S01]  /*6820*/  HADD2.F32 R0, -RZ, R0.H0_H0 ;  /* 0x20000000ff007230 */ /* 0x004fe20000004100 */
[----:B------:R-:W-:Y:S05]  /*6830*/  BRA `(.L_x_1271) ;  /* 0x00000b0000007947 */ /* 0x000fea0003800000 */
.L_x_1274:
        /* <DEDUP_REMOVED lines=8> */
.L_x_1277:
[----:B------:R-:W2:Y:S02]  /*68c0*/  LDG.E.U16 R0, [R2.64] ;  /* 0x0000002402007981 */ /* 0x000ea4000c1e1500 */
[----:B--2---:R-:W-:Y:S01]  /*68d0*/  HADD2.F32 R0, -RZ, R0.H0_H0 ;  /* 0x20000000ff007230 */ /* 0x004fe20000004100 */
[----:B------:R-:W-:Y:S05]  /*68e0*/  BRA `(.L_x_1271) ;  /* 0x00000a5000007947 */ /* 0x000fea0003800000 */
.L_x_1276:
[----:B------:R-:W2:Y:S02]  /*68f0*/  LDG.E.64 R2, [R2.64] ;  /* 0x0000002402027981 */ /* 0x000ea4000c1e1b00 */
[----:B--2---:R-:W0:Y:S01]  /*6900*/  F2F.F32.F64 R0, R2 ;  /* 0x0000000200007310 */ /* 0x004e220000301000 */
[----:B------:R-:W0:-:S14]  /*6910*/  DSETP.GEU.AND P0, PT, |R2|, c[0x2][0x0], PT ;  /* 0x008000000200762a */ /* 0x000e1c0003f0e200 */
[----:B0-----:R-:W-:Y:S01]  /*6920*/  @!P0 FMUL R0, R0, 1.175494350822287508e-38 ;  /* 0x0080000000008820 */ /* 0x001fe20000400000 */
[----:B------:R-:W-:Y:S05]  /*6930*/  BRA `(.L_x_1271) ;  /* 0x00000a0000007947 */ /* 0x000fea0003800000 */
.L_x_1266:
        /* <DEDUP_REMOVED lines=12> */
.L_x_1280:
[----:B------:R-:W2:Y:S02]  /*6a00*/  LDG.E.64 R2, [R2.64] ;  /* 0x0000002402027981 */ /* 0x000ea4000c1e1b00 */
[----:B--2---:R-:W0:Y:S01]  /*6a10*/  F2F.F32.F64 R0, R2 ;  /* 0x0000000200007310 */ /* 0x004e220000301000 */
[----:B------:R-:W0:-:S14]  /*6a20*/  DSETP.GEU.AND P0, PT, |R2|, c[0x2][0x0], PT ;  /* 0x008000000200762a */ /* 0x000e1c0003f0e200 */
[----:B0-----:R-:W-:Y:S01]  /*6a30*/  @!P0 FMUL R0, R0, 1.175494350822287508e-38 ;  /* 0x0080000000008820 */ /* 0x001fe20000400000 */
[----:B------:R-:W-:Y:S05]  /*6a40*/  BRA `(.L_x_1271) ;  /* 0x000008f000007947 */ /* 0x000fea0003800000 */
.L_x_1279:
        /* <DEDUP_REMOVED lines=26> */
.L_x_1282:
        /* <DEDUP_REMOVED lines=13> */
.L_x_1281:
[----:B------:R-:W2:Y:S02]  /*6cc0*/  LDG.E.U16 R0, [R2.64] ;  /* 0x0000002402007981 */ /* 0x000ea4000c1e1500 */
[----:B--2---:R-:W-:Y:S01]  /*6cd0*/  PRMT R0, RZ, 0x5410, R0 ;  /* 0x00005410ff007816 */ /* 0x004fe20000000000 */
[----:B------:R-:W-:Y:S05]  /*6ce0*/  BRA `(.L_x_1271) ;  /* 0x0000065000007947 */ /* 0x000fea0003800000 */
.L_x_1278:
        /* <DEDUP_REMOVED lines=11> */
.L_x_1285:
        /* <DEDUP_REMOVED lines=20> */
.L_x_1287:
[----:B------:R-:W-:Y:S05]  /*6ee0*/  BSYNC B0 ;  /* 0x0000000000007941 */ /* 0x000fea0003800000 */
.L_x_1286:
[----:B------:R-:W-:Y:S01]  /*6ef0*/  LEA R3, R0, 0x3b800000, 0x17 ;  /* 0x3b80000000037811 */ /* 0x000fe200078eb8ff */
[----:B------:R-:W-:-:S05]  /*6f00*/  IMAD.SHL.U32 R0, R2, 0x100000, RZ ;  /* 0x0010000002007824 */ /* 0x000fca00078e00ff */
[----:B------:R-:W-:Y:S01]  /*6f10*/  LOP3.LUT R0, R3, R0, R4, 0xfe, !PT ;  /* 0x0000000003007212 */ /* 0x000fe200078efe04 */
[----:B------:R-:W-:Y:S05]  /*6f20*/  BRA `(.L_x_1271) ;  /* 0x0000041000007947 */ /* 0x000fea0003800000 */
.L_x_1284:
        /* <DEDUP_REMOVED lines=20> */
.L_x_1289:
[----:B------:R-:W-:Y:S05]  /*7070*/  BSYNC B0 ;  /* 0x0000000000007941 */ /* 0x000fea0003800000 */
.L_x_1288:
[----:B------:R-:W-:Y:S01]  /*7080*/  LEA R3, R0, 0x37800000, 0x17 ;  /* 0x3780000000037811 */ /* 0x000fe200078eb8ff */
[----:B------:R-:W-:-:S05]  /*7090*/  IMAD.SHL.U32 R0, R2, 0x200000, RZ ;  /* 0x0020000002007824 */ /* 0x000fca00078e00ff */
[----:B------:R-:W-:Y:S01]  /*70a0*/  LOP3.LUT R0, R3, R0, R4, 0xfe, !PT ;  /* 0x0000000003007212 */ /* 0x000fe200078efe04 */
[----:B------:R-:W-:Y:S05]  /*70b0*/  BRA `(.L_x_1271) ;  /* 0x0000028000007947 */ /* 0x000fea0003800000 */
.L_x_1283:
        /* <DEDUP_REMOVED lines=14> */
.L_x_1270:
        /* <DEDUP_REMOVED lines=21> */
.L_x_1291:
[----:B------:R-:W2:Y:S02]  /*72f0*/  LDG.E.64 R2, [R2.64] ;  /* 0x0000002402027981 */ /* 0x000ea4000c1e1b00 */
[----:B--2---:R0:W1:Y:S01]  /*7300*/  I2F.U64 R0, R2 ;  /* 0x0000000200007312 */ /* 0x0040620000301000 */
[----:B------:R-:W-:Y:S05]  /*7310*/  BRA `(.L_x_1271) ;  /* 0x0000002000007947 */ /* 0x000fea0003800000 */
.L_x_1290:
[----:B------:R-:W2:Y:S02]  /*7320*/  LDG.E R0, [R2.64] ;  /* 0x0000002402007981 */ /* 0x000ea4000c1e1900 */
[----:B--2---:R-:W0:Y:S02]  /*7330*/  I2F.U32 R0, R0 ;  /* 0x0000000000007306 */ /* 0x004e240000201000 */
.L_x_1271:
[----:B------:R-:W-:Y:S05]  /*7340*/  BSYNC B6 ;  /* 0x0000000000067941 */ /* 0x000fea0003800000 */
.L_x_1265:
        /* <DEDUP_REMOVED lines=18> */
.L_x_1295:
[----:B------:R-:W0:Y:S02]  /*7470*/  F2I.S64.TRUNC R2, R2 ;  /* 0x0000000200027311 */ /* 0x000e24000020d900 */
[----:B0-----:R-:W-:-:S05]  /*7480*/  IMAD.MOV.U32 R5, RZ, RZ, R2 ;  /* 0x000000ffff057224 */ /* 0x001fca00078e0002 */
[----:B------:R0:W-:Y:S01]  /*7490*/  STG.E.U8 [R16.64], R5 ;  /* 0x0000000510007986 */ /* 0x0001e2000c101124 */
[----:B------:R-:W-:Y:S05]  /*74a0*/  BRA `(.L_x_1297) ;  /* 0x00000d3000007947 */ /* 0x000fea0003800000 */
.L_x_1294:
        /* <DEDUP_REMOVED lines=9> */
.L_x_1299:
[----:B------:R-:W0:Y:S02]  /*7540*/  F2I.FTZ.TRUNC.NTZ R3, R2 ;  /* 0x0000000200037305 */ /* 0x000e24000021f100 */
[----:B0-----:R0:W-:Y:S01]  /*7550*/  STG.E [R16.64], R3 ;  /* 0x0000000310007986 */ /* 0x0011e2000c101924 */
[----:B------:R-:W-:Y:S05]  /*7560*/  BRA `(.L_x_1297) ;  /* 0x00000c7000007947 */ /* 0x000fea0003800000 */
.L_x_1298:
[----:B------:R-:W0:Y:S02]  /*7570*/  F2I.FTZ.TRUNC.NTZ R3, R2 ;  /* 0x0000000200037305 */ /* 0x000e24000021f100 */
[----:B0-----:R0:W-:Y:S01]  /*7580*/  STG.E.U16 [R16.64], R3 ;  /* 0x0000000310007986 */ /* 0x0011e2000c101524 */
[----:B------:R-:W-:Y:S05]  /*7590*/  BRA `(.L_x_1297) ;  /* 0x00000c4000007947 */ /* 0x000fea0003800000 */
.L_x_1293:
        /* <DEDUP_REMOVED lines=8> */
.L_x_1301:
[----:B------:R-:W-:-:S05]  /*7620*/  F2FP.PACK_AB R2, RZ, R2 ;  /* 0x00000002ff02723e */ /* 0x000fca00000000ff */
[----:B------:R0:W-:Y:S01]  /*7630*/  STG.E.U16 [R16.64], R2 ;  /* 0x0000000210007986 */ /* 0x0001e2000c101524 */
[----:B------:R-:W-:Y:S05]  /*7640*/  BRA `(.L_x_1297) ;  /* 0x00000b9000007947 */ /* 0x000fea0003800000 */
.L_x_1300:
        /* <DEDUP_REMOVED lines=9> */
.L_x_1303:
[----:B------:R-:W-:-:S04]  /*76e0*/  F2FP.PACK_AB R3, RZ, R2 ;  /* 0x00000002ff03723e */ /* 0x000fc800000000ff */
[----:B------:R-:W-:-:S05]  /*76f0*/  PRMT R3, R3, 0x5410, RZ ;  /* 0x0000541003037816 */ /* 0x000fca00000000ff */
[----:B------:R0:W-:Y:S01]  /*7700*/  STG.E [R16.64], R3 ;  /* 0x0000000310007986 */ /* 0x0001e2000c101924 */
[----:B------:R-:W-:Y:S05]  /*7710*/  BRA `(.L_x_1297) ;  /* 0x00000ac000007947 */ /* 0x000fea0003800000 */
.L_x_1302:
[----:B------:R-:W-:-:S06]  /*7720*/  FMUL.FTZ R2, R2, 1 ;  /* 0x3f80000002027820 */ /* 0x000fcc0000410000 */
[----:B------:R-:W0:Y:S02]  /*7730*/  F2F.F64.F32 R2, R2 ;  /* 0x0000000200027310 */ /* 0x000e240000201800 */
[----:B0-----:R0:W-:Y:S01]  /*7740*/  STG.E.64 [R16.64], R2 ;  /* 0x0000000210007986 */ /* 0x0011e2000c101b24 */
[----:B------:R-:W-:Y:S05]  /*7750*/  BRA `(.L_x_1297) ;  /* 0x00000a8000007947 */ /* 0x000fea0003800000 */
.L_x_1292:
        /* <DEDUP_REMOVED lines=12> */
.L_x_1306:
[----:B------:R-:W-:Y:S01]  /*7820*/  FMUL.FTZ R4, R2, 1 ;  /* 0x3f80000002047820 */ /* 0x000fe20000410000 */
[----:B------:R-:W-:-:S05]  /*7830*/  CS2R R6, SRZ ;  /* 0x0000000000067805 */ /* 0x000fca000001ff00 */
[----:B------:R-:W0:Y:S02]  /*7840*/  F2F.F64.F32 R4, R4 ;  /* 0x0000000400047310 */ /* 0x000e240000201800 */
[----:B0-----:R0:W-:Y:S01]  /*7850*/  STG.E.128 [R16.64], R4 ;  /* 0x0000000410007986 */ /* 0x0011e2000c101d24 */
[----:B------:R-:W-:Y:S05]  /*7860*/  BRA `(.L_x_1297) ;  /* 0x0000097000007947 */ /* 0x000fea0003800000 */
.L_x_1305:
        /* <DEDUP_REMOVED lines=20> */
.L_x_1310:
[----:B------:R-:W-:Y:S05]  /*79b0*/  BSYNC B0 ;  /* 0x0000000000007941 */ /* 0x000fea0003800000 */
.L_x_1309:
[----:B------:R-:W-:-:S05]  /*79c0*/  LOP3.LUT R5, R0, R5, RZ, 0xfc, !PT ;  /* 0x0000000500057212 */ /* 0x000fca00078efcff */
[----:B------:R0:W-:Y:S01]  /*79d0*/  STG.E.U8 [R16.64], R5 ;  /* 0x0000000510007986 */ /* 0x0001e2000c101124 */
[----:B------:R-:W-:Y:S05]  /*79e0*/  BRA `(.L_x_1297) ;  /* 0x000007f000007947 */ /* 0x000fea0003800000 */
.L_x_1308:
        /* <DEDUP_REMOVED lines=12> */
.L_x_1312:
[----:B------:R-:W-:Y:S01]  /*7ab0*/  IMAD.MOV.U32 R0, RZ, RZ, 0x7f ;  /* 0x0000007fff007424 */ /* 0x000fe200078e00ff */
[----:B------:R-:W-:-:S04]  /*7ac0*/  ISETP.GT.U32.AND P0, PT, R4, 0x7f800000, PT ;  /* 0x7f8000000400780c */ /* 0x000fc80003f04070 */
[----:B------:R-:W-:-:S04]  /*7ad0*/  SEL R0, R0, 0x7c, P0 ;  /* 0x0000007c00007807 */ /* 0x000fc80000000000 */
.L_x_1313:
[----:B------:R-:W-:Y:S05]  /*7ae0*/  BSYNC B0 ;  /* 0x0000000000007941 */ /* 0x000fea0003800000 */
.L_x_1311:
[----:B------:R-:W-:-:S04]  /*7af0*/  LOP3.LUT R2, R2, 0x80000000, RZ, 0xc0, !PT ;  /* 0x8000000002027812 */ /* 0x000fc800078ec0ff */
[----:B------:R-:W-:-:S04]  /*7b00*/  SHF.R.U32.HI R3, RZ, 0x18, R2 ;  /* 0x00000018ff037819 */ /* 0x000fc80000011602 */
[----:B------:R-:W-:-:S05]  /*7b10*/  LOP3.LUT R3, R0, R3, RZ, 0xfc, !PT ;  /* 0x0000000300037212 */ /* 0x000fca00078efcff */
[----:B------:R0:W-:Y:S01]  /*7b20*/  STG.E.U8 [R16.64], R3 ;  /* 0x0000000310007986 */ /* 0x0001e2000c101124 */
[----:B------:R-:W-:Y:S05]  /*7b30*/  BRA `(.L_x_1297) ;  /* 0x000006a000007947 */ /* 0x000fea0003800000 */
.L_x_1307:
[----:B------:R-:W-:-:S05]  /*7b40*/  F2FP.BF16.PACK_AB R2, RZ, R2 ;  /* 0x00000002ff02723e */ /* 0x000fca00000010ff */
[----:B------:R0:W-:Y:S01]  /*7b50*/  STG.E.U16 [R16.64], R2 ;  /* 0x0000000210007986 */ /* 0x0001e2000c101524 */
[----:B------:R-:W-:Y:S05]  /*7b60*/  BRA `(.L_x_1297) ;  /* 0x0000067000007947 */ /* 0x000fea0003800000 */
.L_x_1304:
        /* <DEDUP_REMOVED lines=11> */
.L_x_1316:
        /* <DEDUP_REMOVED lines=16> */
.L_x_1319:
[----:B------:R-:W-:-:S04]  /*7d20*/  LOP3.LUT R2, R2, 0x80000000, RZ, 0xc0, !PT ;  /* 0x8000000002027812 */ /* 0x000fc800078ec0ff */
[----:B------:R-:W-:-:S04]  /*7d30*/  SHF.R.U32.HI R3, RZ, 0x18, R2 ;  /* 0x00000018ff037819 */ /* 0x000fc80000011602 */
[----:B------:R-:W-:-:S04]  /*7d40*/  LOP3.LUT R0, R0, R3, RZ, 0xfc, !PT ;  /* 0x0000000300007212 */ /* 0x000fc800078efcff */
[----:B------:R-:W-:Y:S02]  /*7d50*/  PRMT R8, R0, 0x7610, R8 ;  /* 0x0000761000087816 */ /* 0x000fe40000000008 */
.L_x_1318:
[----:B------:R-:W-:Y:S05]  /*7d60*/  BSYNC B0 ;  /* 0x0000000000007941 */ /* 0x000fea0003800000 */
.L_x_1317:
[----:B------:R0:W-:Y:S01]  /*7d70*/  STG.E.U8 [R16.64], R8 ;  /* 0x0000000810007986 */ /* 0x0001e2000c101124 */
[----:B------:R-:W-:Y:S05]  /*7d80*/  BRA `(.L_x_1297) ;  /* 0x0000045000007947 */ /* 0x000fea0003800000 */
.L_x_1315:
        /* <DEDUP_REMOVED lines=16> */
.L_x_1322:
[----:B------:R-:W-:-:S04]  /*7e90*/  LOP3.LUT R2, R2, 0x80000000, RZ, 0xc0, !PT ;  /* 0x8000000002027812 */ /* 0x000fc800078ec0ff */
[----:B------:R-:W-:-:S04]  /*7ea0*/  SHF.R.U32.HI R3, RZ, 0x18, R2 ;  /* 0x00000018ff037819 */ /* 0x000fc80000011602 */
[----:B------:R-:W-:-:S04]  /*7eb0*/  LOP3.LUT R0, R0, R3, RZ, 0xfc, !PT ;  /* 0x0000000300007212 */ /* 0x000fc800078efcff */
[----:B------:R-:W-:Y:S02]  /*7ec0*/  PRMT R8, R0, 0x7610, R8 ;  /* 0x0000761000087816 */ /* 0x000fe40000000008 */
.L_x_1321:
[----:B------:R-:W-:Y:S05]  /*7ed0*/  BSYNC B0 ;  /* 0x0000000000007941 */ /* 0x000fea0003800000 */
.L_x_1320:
[----:B------:R0:W-:Y:S01]  /*7ee0*/  STG.E.U8 [R16.64], R8 ;  /* 0x0000000810007986 */ /* 0x0001e2000c101124 */
[----:B------:R-:W-:Y:S05]  /*7ef0*/  BRA `(.L_x_1297) ;  /* 0x000002e000007947 */ /* 0x000fea0003800000 */
.L_x_1314:
        /* <DEDUP_REMOVED lines=21> */
.L_x_1296:
        /* <DEDUP_REMOVED lines=20> */
.L_x_1324:
[----:B------:R-:W0:Y:S02]  /*8190*/  F2I.U64.TRUNC R2, R2 ;  /* 0x0000000200027311 */ /* 0x000e24000020d800 */
[----:B0-----:R0:W-:Y:S01]  /*81a0*/  STG.E.64 [R16.64], R2 ;  /* 0x0000000210007986 */ /* 0x0011e2000c101b24 */
[----:B------:R-:W-:Y:S05]  /*81b0*/  BRA `(.L_x_1297) ;  /* 0x0000002000007947 */ /* 0x000fea0003800000 */
.L_x_1323:
[----:B------:R-:W0:Y:S02]  /*81c0*/  F2I.FTZ.U32.TRUNC.NTZ R3, R2 ;  /* 0x0000000200037305 */ /* 0x000e24000021f000 */
[----:B0-----:R0:W-:Y:S02]  /*81d0*/  STG.E [R16.64], R3 ;  /* 0x0000000310007986 */ /* 0x0011e4000c101924 */
.L_x_1297:
[----:B------:R-:W-:Y:S02]  /*81e0*/  IADD3 R19, R19, 0x80, RZ ;  /* 0x0000008013137810 */ /* 0x000fe40007ffe0ff */
.L_x_1202:
[----:B------:R-:W-:Y:S05]  /*81f0*/  BSYNC B7 ;  /* 0x0000000000077941 */ /* 0x000fea0003800000 */
.L_x_1201:
[----:B------:R-:W-:-:S13]  /*8200*/  ISETP.GE.AND P0, PT, R19, c[0x0][0x160], PT ;  /* 0x0000580013007a0c */ /* 0x000fda0003f06270 */
[----:B------:R-:W-:Y:S05]  /*8210*/  @P0 EXIT ;  /* 0x000000000000094d */ /* 0x000fea0003800000 */
        /* <DEDUP_REMOVED lines=228> */
.L_x_1325:
        /* <DEDUP_REMOVED lines=20> */
.L_x_1330:
[----:B------:R-:W2:Y:S02]  /*91a0*/  LDG.E.U8 R0, [R2.64] ;  /* 0x0000002402007981 */ /* 0x000ea4000c1e1100 */
[----:B--2---:R-:W0:Y:S01]  /*91b0*/  I2F.U16 R0, R0 ;  /* 0x0000000000007306 */ /* 0x004e220000101000 */
[----:B------:R-:W-:Y:S05]  /*91c0*/  BRA `(.L_x_1332) ;  /* 0x00000ca000007947 */ /* 0x000fea0003800000 */
.L_x_1329:
        /* <DEDUP_REMOVED lines=9> */
.L_x_1334:
[----:B------:R-:W2:Y:S02]  /*9260*/  LDG.E R0, [R2.64] ;  /* 0x0000002402007981 */ /* 0x000ea4000c1e1900 */
[----:B--2---:R-:W0:Y:S01]  /*9270*/  I2F R0, R0 ;  /* 0x0000000000007306 */ /* 0x004e220000201400 */
[----:B------:R-:W-:Y:S05]  /*9280*/  BRA `(.L_x_1332) ;  /* 0x00000be000007947 */ /* 0x000fea0003800000 */
.L_x_1333:
[----:B------:R-:W2:Y:S02]  /*9290*/  LDG.E.U16 R0, [R2.64] ;  /* 0x0000002402007981 */ /* 0x000ea4000c1e1500 */
[----:B--2---:R-:W0:Y:S01]  /*92a0*/  I2F.S16 R0, R0 ;  /* 0x0000000000007306 */ /* 0x004e220000101400 */
[----:B------:R-:W-:Y:S05]  /*92b0*/  BRA `(.L_x_1332) ;  /* 0x00000bb000007947 */ /* 0x000fea0003800000 */
.L_x_1328:
        /* <DEDUP_REMOVED lines=8> */
.L_x_1336:
[----:B------:R-:W2:Y:S02]  /*9340*/  LDG.E.U16 R0, [R2.64] ;  /* 0x0000002402007981 */ /* 0x000ea4000c1e1500 */
[----:B--2---:R-:W-:Y:S01]  /*9350*/  HADD2.F32 R0, -RZ, R0.H0_H0 ;  /* 0x20000000ff007230 */ /* 0x004fe20000004100 */
[----:B------:R-:W-:Y:S05]  /*9360*/  BRA `(.L_x_1332) ;  /* 0x00000b0000007947 */ /* 0x000fea0003800000 */
.L_x_1335:
        /* <DEDUP_REMOVED lines=8> */
.L_x_1338:
[----:B------:R-:W2:Y:S02]  /*93f0*/  LDG.E.U16 R0, [R2.64] ;  /* 0x0000002402007981 */ /* 0x000ea4000c1e1500 */
[----:B--2---:R-:W-:Y:S01]  /*9400*/  HADD2.F32 R0, -RZ, R0.H0_H0 ;  /* 0x20000000ff007230 */ /* 0x004fe20000004100 */
[----:B------:R-:W-:Y:S05]  /*9410*/  BRA `(.L_x_1332) ;  /* 0x00000a5000007947 */ /* 0x000fea0003800000 */
.L_x_1337:
[----:B------:R-:W2:Y:S02]  /*9420*/  LDG.E.64 R2, [R2.64] ;  /* 0x0000002402027981 */ /* 0x000ea4000c1e1b00 */
[----:B--2---:R-:W0:Y:S01]  /*9430*/  F2F.F32.F64 R0, R2 ;  /* 0x0000000200007310 */ /* 0x004e220000301000 */
[----:B------:R-:W0:-:S14]  /*9440*/  DSETP.GEU.AND P0, PT, |R2|, c[0x2][0x0], PT ;  /* 0x008000000200762a */ /* 0x000e1c0003f0e200 */
[----:B0-----:R-:W-:Y:S01]  /*9450*/  @!P0 FMUL R0, R0, 1.175494350822287508e-38 ;  /* 0x0080000000008820 */ /* 0x001fe20000400000 */
[----:B------:R-:W-:Y:S05]  /*9460*/  BRA `(.L_x_1332) ;  /* 0x00000a0000007947 */ /* 0x000fea0003800000 */
.L_x_1327:
        /* <DEDUP_REMOVED lines=12> */
.L_x_1341:
[----:B------:R-:W2:Y:S02]  /*9530*/  LDG.E.64 R2, [R2.64] ;  /* 0x0000002402027981 */ /* 0x000ea4000c1e1b00 */
[----:B--2---:R-:W0:Y:S01]  /*9540*/  F2F.F32.F64 R0, R2 ;  /* 0x0000000200007310 */ /* 0x004e220000301000 */
[----:B------:R-:W0:-:S14]  /*9550*/  DSETP.GEU.AND P0, PT, |R2|, c[0x2][0x0], PT ;  /* 0x008000000200762a */ /* 0x000e1c0003f0e200 */
[----:B0-----:R-:W-:Y:S01]  /*9560*/  @!P0 FMUL R0, R0, 1.175494350822287508e-38 ;  /* 0x0080000000008820 */ /* 0x001fe20000400000 */
[----:B------:R-:W-:Y:S05]  /*9570*/  BRA `(.L_x_1332) ;  /* 0x000008f000007947 */ /* 0x000fea0003800000 */
.L_x_1340:
        /* <DEDUP_REMOVED lines=26> */
.L_x_1343:
        /* <DEDUP_REMOVED lines=13> */
.L_x_1342:
[----:B------:R-:W2:Y:S02]  /*97f0*/  LDG.E.U16 R0, [R2.64] ;  /* 0x0000002402007981 */ /* 0x000ea4000c1e1500 */
[----:B--2---:R-:W-:Y:S01]  /*9800*/  PRMT R0, RZ, 0x5410, R0 ;  /* 0x00005410ff007816 */ /* 0x004fe20000000000 */
[----:B------:R-:W-:Y:S05]  /*9810*/  BRA `(.L_x_1332) ;  /* 0x0000065000007947 */ /* 0x000fea0003800000 */
.L_x_1339:
        /* <DEDUP_REMOVED lines=11> */
.L_x_1346:
        /* <DEDUP_REMOVED lines=20> */
.L_x_1348:
[----:B------:R-:W-:Y:S05]  /*9a10*/  BSYNC B0 ;  /* 0x0000000000007941 */ /* 0x000fea0003800000 */
.L_x_1347:
[----:B------:R-:W-:Y:S01]  /*9a20*/  LEA R3, R0, 0x3b800000, 0x17 ;  /* 0x3b80000000037811 */ /* 0x000fe200078eb8ff */
[----:B------:R-:W-:-:S05]  /*9a30*/  IMAD.SHL.U32 R0, R2, 0x100000, RZ ;  /* 0x0010000002007824 */ /* 0x000fca00078e00ff */
[----:B------:R-:W-:Y:S01]  /*9a40*/  LOP3.LUT R0, R3, R0, R4, 0xfe, !PT ;  /* 0x0000000003007212 */ /* 0x000fe200078efe04 */
[----:B------:R-:W-:Y:S05]  /*9a50*/  BRA `(.L_x_1332) ;  /* 0x0000041000007947 */ /* 0x000fea0003800000 */
.L_x_1345:
        /* <DEDUP_REMOVED lines=20> */
.L_x_1350:
[----:B------:R-:W-:Y:S05]  /*9ba0*/  BSYNC B0 ;  /* 0x0000000000007941 */ /* 0x000fea0003800000 */
.L_x_1349:
[----:B------:R-:W-:Y:S01]  /*9bb0*/  LEA R3, R0, 0x37800000, 0x17 ;  /* 0x3780000000037811 */ /* 0x000fe200078eb8ff */
[----:B------:R-:W-:-:S05]  /*9bc0*/  IMAD.SHL.U32 R0, R2, 0x200000, RZ ;  /* 0x0020000002007824 */ /* 0x000fca00078e00ff */
[----:B------:R-:W-:Y:S01]  /*9bd0*/  LOP3.LUT R0, R3, R0, R4, 0xfe, !PT ;  /* 0x0000000003007212 */ /* 0x000fe200078efe04 */
[----:B------:R-:W-:Y:S05]  /*9be0*/  BRA `(.L_x_1332) ;  /* 0x0000028000007947 */ /* 0x000fea0003800000 */
.L_x_1344:
        /* <DEDUP_REMOVED lines=14> */
.L_x_1331:
        /* <DEDUP_REMOVED lines=21> */
.L_x_1352:
[----:B------:R-:W2:Y:S02]  /*9e20*/  LDG.E.64 R2, [R2.64] ;  /* 0x0000002402027981 */ /* 0x000ea4000c1e1b00 */
[----:B--2---:R0:W1:Y:S01]  /*9e30*/  I2F.U64 R0, R2 ;  /* 0x0000000200007312 */ /* 0x0040620000301000 */
[----:B------:R-:W-:Y:S05]  /*9e40*/  BRA `(.L_x_1332) ;  /* 0x0000002000007947 */ /* 0x000fea0003800000 */
.L_x_1351:
[----:B------:R-:W2:Y:S02]  /*9e50*/  LDG.E R0, [R2.64] ;  /* 0x0000002402007981 */ /* 0x000ea4000c1e1900 */
[----:B--2---:R-:W0:Y:S02]  /*9e60*/  I2F.U32 R0, R0 ;  /* 0x0000000000007306 */ /* 0x004e240000201000 */
.L_x_1332:
[----:B------:R-:W-:Y:S05]  /*9e70*/  BSYNC B6 ;  /* 0x0000000000067941 */ /* 0x000fea0003800000 */
.L_x_1326:
        /* <DEDUP_REMOVED lines=16> */
[----:B0-----:R-:W-:Y:S01]  /*9f80*/  STG.E.U8 [R16.64], R3 ;  /* 0x0000000310007986 */ /* 0x001fe2000c101124 */
[----:B------:R-:W-:Y:S05]  /*9f90*/  EXIT ;  /* 0x000000000000794d */ /* 0x000fea0003800000 */
.L_x_1356:
[----:B------:R-:W0:Y:S02]  /*9fa0*/  F2I.S64.TRUNC R2, R2 ;  /* 0x0000000200027311 */ /* 0x000e24000020d900 */
[----:B0-----:R-:W-:-:S05]  /*9fb0*/  IMAD.MOV.U32 R5, RZ, RZ, R2 ;  /* 0x000000ffff057224 */ /* 0x001fca00078e0002 */
[----:B------:R-:W-:Y:S01]  /*9fc0*/  STG.E.U8 [R16.64], R5 ;  /* 0x0000000510007986 */ /* 0x000fe2000c101124 */
[----:B------:R-:W-:Y:S05]  /*9fd0*/  EXIT ;  /* 0x000000000000794d */ /* 0x000fea0003800000 */
.L_x_1355:
[----:B------:R-:W-:-:S13]  /*9fe0*/  ISETP.NE.AND P0, PT, R0, 0x2, PT ;  /* 0x000000020000780c */ /* 0x000fda0003f05270 */
[----:B------:R-:W-:Y:S05]  /*9ff0*/  @!P0 BRA `(.L_x_1358) ;  /* 0x000000a000008947 */ /* 0x000fea0003800000 */
[----:B------:R-:W-:-:S13]  /*a000*/  ISETP.NE.AND P0, PT, R0, 0x3, PT ;  /* 0x000000030000780c */ /* 0x000fda0003f05270 */
[----:B------:R-:W-:Y:S05]  /*a010*/  @!P0 BRA `(.L_x_1359) ;  /* 0x0000005000008947 */ /* 0x000fea0003800000 */
[----:B------:R-:W-:-:S13]  /*a020*/  ISETP.NE.AND P0, PT, R0, 0x4, PT ;  /* 0x000000040000780c */ /* 0x000fda0003f05270 */
[----:B------:R-:W-:Y:S05]  /*a030*/  @P0 BRA `(.L_x_1357) ;  /* 0x00000b4000000947 */ /* 0x000fea0003800000 */
[----:B------:R-:W0:Y:S02]  /*a040*/  F2I.S64.TRUNC R2, R2 ;  /* 0x0000000200027311 */ /* 0x000e24000020d900 */
[----:B0-----:R-:W-:Y:S01]  /*a050*/  STG.E.64 [R16.64], R2 ;  /* 0x0000000210007986 */ /* 0x001fe2000c101b24 */
[----:B------:R-:W-:Y:S05]  /*a060*/  EXIT ;  /* 0x000000000000794d */ /* 0x000fea0003800000 */
.L_x_1359:
[----:B------:R-:W0:Y:S02]  /*a070*/  F2I.FTZ.TRUNC.NTZ R3, R2 ;  /* 0x0000000200037305 */ /* 0x000e24000021f100 */
[----:B0-----:R-:W-:Y:S01]  /*a080*/  STG.E [R16.64], R3 ;  /* 0x0000000310007986 */ /* 0x001fe2000c101924 */
[----:B------:R-:W-:Y:S05]  /*a090*/  EXIT ;  /* 0x000000000000794d */ /* 0x000fea0003800000 */
.L_x_1358:
[----:B------:R-:W0:Y:S02]  /*a0a0*/  F2I.FTZ.TRUNC.NTZ R3, R2 ;  /* 0x0000000200037305 */ /* 0x000e24000021f100 */
[----:B0-----:R-:W-:Y:S01]  /*a0b0*/  STG.E.U16 [R16.64], R3 ;  /* 0x0000000310007986 */ /* 0x001fe2000c101524 */
[----:B------:R-:W-:Y:S05]  /*a0c0*/  EXIT ;  /* 0x000000000000794d */ /* 0x000fea0003800000 */
.L_x_1354:
[----:B------:R-:W-:-:S13]  /*a0d0*/  ISETP.GT.AND P0, PT, R0, 0x6, PT ;  /* 0x000000060000780c */ /* 0x000fda0003f04270 */
[----:B------:R-:W-:Y:S05]  /*a0e0*/  @P0 BRA `(.L_x_1360) ;  /* 0x0000009000000947 */ /* 0x000fea0003800000 */
[----:B------:R-:W-:-:S13]  /*a0f0*/  ISETP.NE.AND P0, PT, R0, 0x5, PT ;  /* 0x000000050000780c */ /* 0x000fda0003f05270 */
[----:B------:R-:W-:Y:S05]  /*a100*/  @!P0 BRA `(.L_x_1361) ;  /* 0x0000004000008947 */ /* 0x000fea0003800000 */
[----:B------:R-:W-:-:S13]  /*a110*/  ISETP.NE.AND P0, PT, R0, 0x6, PT ;  /* 0x000000060000780c */ /* 0x000fda0003f05270 */
[----:B------:R-:W-:Y:S05]  /*a120*/  @P0 BRA `(.L_x_1357) ;  /* 0x00000a5000000947 */ /* 0x000fea0003800000 */
[----:B------:R-:W-:Y:S01]  /*a130*/  STG.E [R16.64], R2 ;  /* 0x0000000210007986 */ /* 0x000fe2000c101924 */
[----:B------:R-:W-:Y:S05]  /*a140*/  EXIT ;  /* 0x000000000000794d */ /* 0x000fea0003800000 */
.L_x_1361:
[----:B------:R-:W-:-:S05]  /*a150*/  F2FP.PACK_AB R2, RZ, R2 ;  /* 0x00000002ff02723e */ /* 0x000fca00000000ff */
[----:B------:R-:W-:Y:S01]  /*a160*/  STG.E.U16 [R16.64], R2 ;  /* 0x0000000210007986 */ /* 0x000fe2000c101524 */
[----:B------:R-:W-:Y:S05]  /*a170*/  EXIT ;  /* 0x000000000000794d */ /* 0x000fea0003800000 */
.L_x_1360:
[----:B------:R-:W-:-:S13]  /*a180*/  ISETP.NE.AND P0, PT, R0, 0x7, PT ;  /* 0x000000070000780c */ /* 0x000fda0003f05270 */
[----:B------:R-:W-:Y:S05]  /*a190*/  @!P0 BRA `(.L_x_1362) ;  /* 0x000000b000008947 */ /* 0x000fea0003800000 */
[----:B------:R-:W-:-:S13]  /*a1a0*/  ISETP.NE.AND P0, PT, R0, 0x8, PT ;  /* 0x000000080000780c */ /* 0x000fda0003f05270 */
[----:B------:R-:W-:Y:S05]  /*a1b0*/  @!P0 BRA `(.L_x_1363) ;  /* 0x0000005000008947 */ /* 0x000fea0003800000 */
[----:B------:R-:W-:-:S13]  /*a1c0*/  ISETP.NE.AND P0, PT, R0, 0x9, PT ;  /* 0x000000090000780c */ /* 0x000fda0003f05270 */
[----:B------:R-:W-:Y:S05]  /*a1d0*/  @P0 BRA `(.L_x_1357) ;  /* 0x000009a000000947 */ /* 0x000fea0003800000 */
[----:B------:R-:W-:-:S05]  /*a1e0*/  IMAD.MOV.U32 R3, RZ, RZ, RZ ;  /* 0x000000ffff037224 */ /* 0x000fca00078e00ff */
[----:B------:R-:W-:Y:S01]  /*a1f0*/  STG.E.64 [R16.64], R2 ;  /* 0x0000000210007986 */ /* 0x000fe2000c101b24 */
[----:B------:R-:W-:Y:S05]  /*a200*/  EXIT ;  /* 0x000000000000794d */ /* 0x000fea0003800000 */
.L_x_1363:
[----:B------:R-:W-:-:S04]  /*a210*/  F2FP.PACK_AB R3, RZ, R2 ;  /* 0x00000002ff03723e */ /* 0x000fc800000000ff */
[----:B------:R-:W-:-:S05]  /*a220*/  PRMT R3, R3, 0x5410, RZ ;  /* 0x0000541003037816 */ /* 0x000fca00000000ff */
[----:B------:R-:W-:Y:S01]  /*a230*/  STG.E [R16.64], R3 ;  /* 0x0000000310007986 */ /* 0x000fe2000c101924 */
[----:B------:R-:W-:Y:S05]  /*a240*/  EXIT ;  /* 0x000000000000794d */ /* 0x000fea0003800000 */
.L_x_1362:
[----:B------:R-:W-:-:S06]  /*a250*/  FMUL.FTZ R2, R2, 1 ;  /* 0x3f80000002027820 */ /* 0x000fcc0000410000 */
[----:B------:R-:W0:Y:S02]  /*a260*/  F2F.F64.F32 R2, R2 ;  /* 0x0000000200027310 */ /* 0x000e240000201800 */
[----:B0-----:R-:W-:Y:S01]  /*a270*/  STG.E.64 [R16.64], R2 ;  /* 0x0000000210007986 */ /* 0x001fe2000c101b24 */
[----:B------:R-:W-:Y:S05]  /*a280*/  EXIT ;  /* 0x000000000000794d */ /* 0x000fea0003800000 */
.L_x_1353:
        /* <DEDUP_REMOVED lines=10> */
[----:B------:R-:W-:Y:S01]  /*a330*/  STG.E.U8 [R16.64], R3 ;  /* 0x0000000310007986 */ /* 0x000fe2000c101124 */
[----:B------:R-:W-:Y:S05]  /*a340*/  EXIT ;  /* 0x000000000000794d */ /* 0x000fea0003800000 */
.L_x_1366:
[----:B------:R-:W-:Y:S01]  /*a350*/  FMUL.FTZ R4, R2, 1 ;  /* 0x3f80000002047820 */ /* 0x000fe20000410000 */
[----:B------:R-:W-:-:S05]  /*a360*/  CS2R R6, SRZ ;  /* 0x0000000000067805 */ /* 0x000fca000001ff00 */
[----:B------:R-:W0:Y:S02]  /*a370*/  F2F.F64.F32 R4, R4 ;  /* 0x0000000400047310 */ /* 0x000e240000201800 */
[----:B0-----:R-:W-:Y:S01]  /*a380*/  STG.E.128 [R16.64], R4 ;  /* 0x0000000410007986 */ /* 0x001fe2000c101d24 */
[----:B------:R-:W-:Y:S05]  /*a390*/  EXIT ;  /* 0x000000000000794d */ /* 0x000fea0003800000 */
.L_x_1365:
        /* <DEDUP_REMOVED lines=20> */
.L_x_1370:
[----:B------:R-:W-:Y:S05]  /*a4e0*/  BSYNC B0 ;  /* 0x0000000000007941 */ /* 0x000fea0003800000 */
.L_x_1369:
[----:B------:R-:W-:-:S05]  /*a4f0*/  LOP3.LUT R5, R0, R5, RZ, 0xfc, !PT ;  /* 0x0000000500057212 */ /* 0x000fca00078efcff */
[----:B------:R-:W-:Y:S01]  /*a500*/  STG.E.U8 [R16.64], R5 ;  /* 0x0000000510007986 */ /* 0x000fe2000c101124 */
[----:B------:R-:W-:Y:S05]  /*a510*/  EXIT ;  /* 0x000000000000794d */ /* 0x000fea0003800000 */
.L_x_1368:
        /* <DEDUP_REMOVED lines=12> */
.L_x_1372:
[----:B------:R-:W-:Y:S01]  /*a5e0*/  IMAD.MOV.U32 R0, RZ, RZ, 0x7f ;  /* 0x0000007fff007424 */ /* 0x000fe200078e00ff */
[----:B------:R-:W-:-:S04]  /*a5f0*/  ISETP.GT.U32.AND P0, PT, R4, 0x7f800000, PT ;  /* 0x7f8000000400780c */ /* 0x000fc80003f04070 */
[----:B------:R-:W-:-:S04]  /*a600*/  SEL R0, R0, 0x7c, P0 ;  /* 0x0000007c00007807 */ /* 0x000fc80000000000 */
.L_x_1373:
[----:B------:R-:W-:Y:S05]  /*a610*/  BSYNC B0 ;  /* 0x0000000000007941 */ /* 0x000fea0003800000 */
.L_x_1371:
[----:B------:R-:W-:-:S04]  /*a620*/  LOP3.LUT R2, R2, 0x80000000, RZ, 0xc0, !PT ;  /* 0x8000000002027812 */ /* 0x000fc800078ec0ff */
[----:B------:R-:W-:-:S04]  /*a630*/  SHF.R.U32.HI R3, RZ, 0x18, R2 ;  /* 0x00000018ff037819 */ /* 0x000fc80000011602 */
[----:B------:R-:W-:-:S05]  /*a640*/  LOP3.LUT R3, R0, R3, RZ, 0xfc, !PT ;  /* 0x0000000300037212 */ /* 0x000fca00078efcff */
[----:B------:R-:W-:Y:S01]  /*a650*/  STG.E.U8 [R16.64], R3 ;  /* 0x0000000310007986 */ /* 0x000fe2000c101124 */
[----:B------:R-:W-:Y:S05]  /*a660*/  EXIT ;  /* 0x000000000000794d */ /* 0x000fea0003800000 */
.L_x_1367:
[----:B------:R-:W-:-:S05]  /*a670*/  F2FP.BF16.PACK_AB R2, RZ, R2 ;  /* 0x00000002ff02723e */ /* 0x000fca00000010ff */
[----:B------:R-:W-:Y:S01]  /*a680*/  STG.E.U16 [R16.64], R2 ;  /* 0x0000000210007986 */ /* 0x000fe2000c101524 */
[----:B------:R-:W-:Y:S05]  /*a690*/  EXIT ;  /* 0x000000000000794d */ /* 0x000fea0003800000 */
.L_x_1364:
        /* <DEDUP_REMOVED lines=9> */
[----:B0-----:R-:W-:Y:S01]  /*a730*/  STG.E.U16 [R16.64], R3 ;  /* 0x0000000310007986 */ /* 0x001fe2000c101524 */
[----:B------:R-:W-:Y:S05]  /*a740*/  EXIT ;  /* 0x000000000000794d */ /* 0x000fea0003800000 */
.L_x_1376:
        /* <DEDUP_REMOVED lines=16> */
.L_x_1379:
[----:B------:R-:W-:-:S04]  /*a850*/  LOP3.LUT R2, R2, 0x80000000, RZ, 0xc0, !PT ;  /* 0x8000000002027812 */ /* 0x000fc800078ec0ff */
[----:B------:R-:W-:-:S04]  /*a860*/  SHF.R.U32.HI R3, RZ, 0x18, R2 ;  /* 0x00000018ff037819 */ /* 0x000fc80000011602 */
[----:B------:R-:W-:-:S04]  /*a870*/  LOP3.LUT R0, R0, R3, RZ, 0xfc, !PT ;  /* 0x0000000300007212 */ /* 0x000fc800078efcff */
[----:B------:R-:W-:Y:S02]  /*a880*/  PRMT R8, R0, 0x7610, R8 ;  /* 0x0000761000087816 */ /* 0x000fe40000000008 */
.L_x_1378:
[----:B------:R-:W-:Y:S05]  /*a890*/  BSYNC B0 ;  /* 0x0000000000007941 */ /* 0x000fea0003800000 */
.L_x_1377:
[----:B------:R-:W-:Y:S01]  /*a8a0*/  STG.E.U8 [R16.64], R8 ;  /* 0x0000000810007986 */ /* 0x000fe2000c101124 */
[----:B------:R-:W-:Y:S05]  /*a8b0*/  EXIT ;  /* 0x000000000000794d */ /* 0x000fea0003800000 */
.L_x_1375:
        /* <DEDUP_REMOVED lines=16> */
.L_x_1382:
[----:B------:R-:W-:-:S04]  /*a9c0*/  LOP3.LUT R2, R2, 0x80000000, RZ, 0xc0, !PT ;  /* 0x8000000002027812 */ /* 0x000fc800078ec0ff */
[----:B------:R-:W-:-:S04]  /*a9d0*/  SHF.R.U32.HI R3, RZ, 0x18, R2 ;  /* 0x00000018ff037819 */ /* 0x000fc80000011602 */
[----:B------:R-:W-:-:S04]  /*a9e0*/  LOP3.LUT R0, R0, R3, RZ, 0xfc, !PT ;  /* 0x0000000300007212 */ /* 0x000fc800078efcff */
[----:B------:R-:W-:Y:S02]  /*a9f0*/  PRMT R8, R0, 0x7610, R8 ;  /* 0x0000761000087816 */ /* 0x000fe40000000008 */
.L_x_1381:
[----:B------:R-:W-:Y:S05]  /*aa00*/  BSYNC B0 ;  /* 0x0000000000007941 */ /* 0x000fea0003800000 */
.L_x_1380:
[----:B------:R-:W-:Y:S01]  /*aa10*/  STG.E.U8 [R16.64], R8 ;  /* 0x0000000810007986 */ /* 0x000fe2000c101124 */
[----:B------:R-:W-:Y:S05]  /*aa20*/  EXIT ;  /* 0x000000000000794d */ /* 0x000fea0003800000 */
.L_x_1374:
        /* <DEDUP_REMOVED lines=21> */
.L_x_1357:
        /* <DEDUP_REMOVED lines=20> */
.L_x_1384:
[----:B------:R-:W0:Y:S02]  /*acc0*/  F2I.U64.TRUNC R2, R2 ;  /* 0x0000000200027311 */ /* 0x000e24000020d800 */
[----:B0-----:R-:W-:Y:S01]  /*acd0*/  STG.E.64 [R16.64], R2 ;  /* 0x0000000210007986 */ /* 0x001fe2000c101b24 */
[----:B------:R-:W-:Y:S05]  /*ace0*/  EXIT ;  /* 0x000000000000794d */ /* 0x000fea0003800000 */
.L_x_1383:
[----:B------:R-:W0:Y:S02]  /*acf0*/  F2I.FTZ.U32.TRUNC.NTZ R3, R2 ;  /* 0x0000000200037305 */ /* 0x000e24000021f000 */
[----:B0-----:R-:W-:Y:S01]  /*ad00*/  STG.E [R16.64], R3 ;  /* 0x0000000310007986 */ /* 0x001fe2000c101924 */
[----:B------:R-:W-:Y:S05]  /*ad10*/  EXIT ;  /* 0x000000000000794d */ /* 0x000fea0003800000 */
.L_x_1385:
        /* <DEDUP_REMOVED lines=14> */
.L_x_2457:


//--------------------- .text._ZN2at6native27unrolled_elementwise_kernelIZZZNS0_15cos_kernel_cudaERNS_18TensorIteratorBaseEENKUlvE0_clEvENKUlvE0_clEvEUlfE_St5arrayIPcLm2EELi4E23TrivialOffsetCalculatorILi1EjESB_NS0_6memory12LoadWithCastILi1EEENSC_13StoreWithCastILi1EEEEEviT_T0_T2_T3_T4_T5_ --------------------------
	.section	.text._ZN2at6native27unrolled_elementwise_kernelIZZZNS0_15cos_kernel_cudaERNS_18TensorIteratorBaseEENKUlvE0_clEvENKUlvE0_clEvEUlfE_St5arrayIPcLm2EELi4E23TrivialOffsetCalculatorILi1EjESB_NS0_6memory12LoadWithCastILi1EEENSC_13StoreWithCastILi1EEEEEviT_T0_T2_T3_T4_T5_,"ax",@progbits
	.sectioninfo	@"SHI_REGISTERS=28"
	.align	128
        .global         _ZN2at6native27unrolled_elementwise_kernelIZZZNS0_15cos_kernel_cudaERNS_18TensorIteratorBaseEENKUlvE0_clEvENKUlvE0_clEvEUlfE_St5arrayIPcLm2EELi4E23TrivialOffsetCalculatorILi1EjESB_NS0_6memory12LoadWithCastILi1EEENSC_13StoreWithCastILi1EEEEEviT_T0_T2_T3_T4_T5_
        .type           _ZN2at6native27unrolled_elementwise_kernelIZZZNS0_15cos_kernel_cudaERNS_18TensorIteratorBaseEENKUlvE0_clEvENKUlvE0_clEvEUlfE_St5arrayIPcLm2EELi4E23TrivialOffsetCalculatorILi1EjESB_NS0_6memory12LoadWithCastILi1EEENSC_13StoreWithCastILi1EEEEEviT_T0_T2_T3_T4_T5_,@function
        .size           _ZN2at6native27unrolled_elementwise_kernelIZZZNS0_15cos_kernel_cudaERNS_18TensorIteratorBaseEENKUlvE0_clEvENKUlvE0_clEvEUlfE_St5arrayIPcLm2EELi4E23TrivialOffsetCalculatorILi1EjESB_NS0_6memory12LoadWithCastILi1EEENSC_13StoreWithCastILi1EEEEEviT_T0_T2_T3_T4_T5_,(.L_x_2458 - _ZN2at6native27unrolled_elementwise_kernelIZZZNS0_15cos_kernel_cudaERNS_18TensorIteratorBaseEENKUlvE0_clEvENKUlvE0_clEvEUlfE_St5arrayIPcLm2EELi4E23TrivialOffsetCalculatorILi1EjESB_NS0_6memory12LoadWithCastILi1EEENSC_13StoreWithCastILi1EEEEEviT_T0_T2_T3_T4_T5_)
        .other          _ZN2at6native27unrolled_elementwise_kernelIZZZNS0_15cos_kernel_cudaERNS_18TensorIteratorBaseEENKUlvE0_clEvENKUlvE0_clEvEUlfE_St5arrayIPcLm2EELi4E23TrivialOffsetCalculatorILi1EjESB_NS0_6memory12LoadWithCastILi1EEENSC_13StoreWithCastILi1EEEEEviT_T0_T2_T3_T4_T5_,@"STO_CUDA_ENTRY STV_DEFAULT"
_ZN2at6native27unrolled_elementwise_kernelIZZZNS0_15cos_kernel_cudaERNS_18TensorIteratorBaseEENKUlvE0_clEvENKUlvE0_clEvEUlfE_St5arrayIPcLm2EELi4E23TrivialOffsetCalculatorILi1EjESB_NS0_6memory12LoadWithCastILi1EEENSC_13StoreWithCastILi1EEEEEviT_T0_T2_T3_T4_T5_:
.text._ZN2at6native27unrolled_elementwise_kernelIZZZNS0_15cos_kernel_cudaERNS_18TensorIteratorBaseEENKUlvE0_clEvENKUlvE0_clEvEUlfE_St5arrayIPcLm2EELi4E23TrivialOffsetCalculatorILi1EjESB_NS0_6memory12LoadWithCastILi1EEENSC_13StoreWithCastILi1EEEEEviT_T0_T2_T3_T4_T5_:
[----:B------:R-:W-:Y:S02]  /*0000*/  IMAD.MOV.U32 R1, RZ, RZ, c[0x0][0x28] ;  /* 0x00000a00ff017624 */ /* 0x000fe400078e00ff */
[----:B------:R-:W0:Y:S01]  /*0010*/  S2R R2, SR_CTAID.X ;  /* 0x0000000000027919 */ /* 0x000e220000002500 */
[----:B------:R-:W-:Y:S01]  /*0020*/  IMAD.MOV.U32 R3, RZ, RZ, -0x200 ;  /* 0xfffffe00ff037424 */ /* 0x000fe200078e00ff */
[----:B------:R-:W1:Y:S01]  /*0030*/  LDC.U8 R24, c[0x0][0x17c] ;  /* 0x00005f00ff187b82 */ /* 0x000e620000000000 */
[----:B------:R-:W-:Y:S01]  /*0040*/  ULDC.64 UR36, c[0x0][0x118] ;  /* 0x0000460000247ab9 */ /* 0x000fe20000000a00 */
[----:B------:R-:W2:Y:S01]  /*0050*/  S2R R25, SR_TID.X ;  /* 0x0000000000197919 */ /* 0x000ea20000002100 */
[----:B------:R-:W-:Y:S01]  /*0060*/  BSSY B7, `(.L_x_1386) ;  /* 0x00000e9000077945 */ /* 0x000fe20003800000 */
[----:B------:R-:W-:Y:S01]  /*0070*/  CS2R R22, SRZ ;  /* 0x0000000000167805 */ /* 0x000fe2000001ff00 */
[----:B0-----:R-:W-:-:S05]  /*0080*/  IMAD R16, R2, R3, c[0x0][0x160] ;  /* 0x0000580002107624 */ /* 0x001fca00078e0203 */
[----:B--2---:R-:W-:-:S13]  /*0090*/  ISETP.GE.AND P0, PT, R25, R16, PT ;  /* 0x000000101900720c */ /* 0x004fda0003f06270 */
[----:B------:R-:W-:Y:S05]  /*00a0*/  @P0 BRA `(.L_x_1387) ;  /* 0x00000e4000000947 */ /* 0x000fea0003800000 */
[----:B-1----:R-:W-:Y:S01]  /*00b0*/  PRMT R0, R24, 0x9910, RZ ;  /* 0x0000991018007816 */ /* 0x002fe200000000ff */
[----:B------:R-:W-:Y:S01]  /*00c0*/  IMAD R25, R2, 0x200, R25 ;  /* 0x0000020002197824 */ /* 0x000fe200078e0219 */
[----:B------:R-:W-:Y:S02]  /*00d0*/  BSSY B6, `(.L_x_1388) ;  /* 0x00000df000067945 */ /* 0x000fe40003800000 */
        /* <DEDUP_REMOVED lines=14> */
[----:B--2---:R0:W1:Y:S01]  /*01c0*/  I2F.S16 R22, R4 ;  /* 0x0000000400167306 */ /* 0x0040620000101400 */
[----:B------:R-:W-:Y:S05]  /*01d0*/  BRA `(.L_x_1394) ;  /* 0x00000ce000007947 */ /* 0x000fea0003800000 */
.L_x_1392:
[----:B------:R-:W2:Y:S02]  /*01e0*/  LDG.E.U8 R4, [R4.64] ;  /* 0x0000002404047981 */ /* 0x000ea4000c1e1100 */
[----:B--2---:R0:W1:Y:S01]  /*01f0*/  I2F.U16 R22, R4 ;  /* 0x0000000400167306 */ /* 0x0040620000101000 */
[----:B------:R-:W-:Y:S05]  /*0200*/  BRA `(.L_x_1394) ;  /* 0x00000cb000007947 */ /* 0x000fea0003800000 */
.L_x_1391:
        /* <DEDUP_REMOVED lines=9> */
.L_x_1396:
[----:B------:R-:W2:Y:S02]  /*02a0*/  LDG.E R4, [R4.64] ;  /* 0x0000002404047981 */ /* 0x000ea4000c1e1900 */
[----:B--2---:R0:W1:Y:S01]  /*02b0*/  I2F R22, R4 ;  /* 0x0000000400167306 */ /* 0x0040620000201400 */
[----:B------:R-:W-:Y:S05]  /*02c0*/  BRA `(.L_x_1394) ;  /* 0x00000bf000007947 */ /* 0x000fea0003800000 */
.L_x_1395:
[----:B------:R-:W2:Y:S02]  /*02d0*/  LDG.E.U16 R4, [R4.64] ;  /* 0x0000002404047981 */ /* 0x000ea4000c1e1500 */
[----:B--2---:R0:W1:Y:S01]  /*02e0*/  I2F.S16 R22, R4 ;  /* 0x0000000400167306 */ /* 0x0040620000101400 */
[----:B------:R-:W-:Y:S05]  /*02f0*/  BRA `(.L_x_1394) ;  /* 0x00000bc000007947 */ /* 0x000fea0003800000 */
.L_x_1390:
        /* <DEDUP_REMOVED lines=8> */
.L_x_1398:
[----:B------:R-:W2:Y:S02]  /*0380*/  LDG.E.U16 R4, [R4.64] ;  /* 0x0000002404047981 */ /* 0x000ea4000c1e1500 */
[----:B--2---:R-:W-:Y:S01]  /*0390*/  HADD2.F32 R22, -RZ, R4.H0_H0 ;  /* 0x20000004ff167230 */ /* 0x004fe20000004100 */
[----:B------:R-:W-:Y:S05]  /*03a0*/  BRA `(.L_x_1394) ;  /* 0x00000b1000007947 */ /* 0x000fea0003800000 */
.L_x_1397:
        /* <DEDUP_REMOVED lines=8> */
.L_x_1400:
[----:B------:R-:W2:Y:S02]  /*0430*/  LDG.E.U16 R4, [R4.64] ;  /* 0x0000002404047981 */ /* 0x000ea4000c1e1500 */
[----:B--2---:R-:W-:Y:S01]  /*0440*/  HADD2.F32 R22, -RZ, R4.H0_H0 ;  /* 0x20000004ff167230 */ /* 0x004fe20000004100 */
[----:B------:R-:W-:Y:S05]  /*0450*/  BRA `(.L_x_1394) ;  /* 0x00000a6000007947 */ /* 0x000fea0003800000 */
.L_x_1399:
[----:B------:R-:W2:Y:S02]  /*0460*/  LDG.E.64 R4, [R4.64] ;  /* 0x0000002404047981 */ /* 0x000ea4000c1e1b00 */
[----:B--2---:R-:W0:Y:S01]  /*0470*/  F2F.F32.F64 R22, R4 ;  /* 0x0000000400167310 */ /* 0x004e220000301000 */
[----:B------:R-:W0:-:S14]  /*0480*/  DSETP.GEU.AND P0, PT, |R4|, c[0x2][0x0], PT ;  /* 0x008000000400762a */ /* 0x000e1c0003f0e200 */
[----:B0-----:R-:W-:Y:S01]  /*0490*/  @!P0 FMUL R22, R22, 1.175494350822287508e-38 ;  /* 0x0080000016168820 */ /* 0x001fe20000400000 */
[----:B------:R-:W-:Y:S05]  /*04a0*/  BRA `(.L_x_1394) ;  /* 0x00000a1000007947 */ /* 0x000fea0003800000 */
.L_x_1389:
        /* <DEDUP_REMOVED lines=12> */
.L_x_1403:
[----:B------:R-:W2:Y:S02]  /*0570*/  LDG.E.64 R4, [R4.64] ;  /* 0x0000002404047981 */ /* 0x000ea4000c1e1b00 */
[----:B--2---:R-:W0:Y:S01]  /*0580*/  F2F.F32.F64 R22, R4 ;  /* 0x0000000400167310 */ /* 0x004e220000301000 */
[----:B------:R-:W0:-:S14]  /*0590*/  DSETP.GEU.AND P0, PT, |R4|, c[0x2][0x0], PT ;  /* 0x008000000400762a */ /* 0x000e1c0003f0e200 */
[----:B0-----:R-:W-:Y:S01]  /*05a0*/  @!P0 FMUL R22, R22, 1.175494350822287508e-38 ;  /* 0x0080000016168820 */ /* 0x001fe20000400000 */
[----:B------:R-:W-:Y:S05]  /*05b0*/  BRA `(.L_x_1394) ;  /* 0x0000090000007947 */ /* 0x000fea0003800000 */
.L_x_1402:
        /* <DEDUP_REMOVED lines=11> */
[----:B------:R-:W-:-:S04]  /*0670*/  IADD3 R6, R0, 0x1000000, RZ ;  /* 0x0100000000067810 */ /* 0x000fc80007ffe0ff */
[----:B------:R-:W-:Y:S02]  /*0680*/  SHF.R.S32.HI R6, RZ, 0x8, R6 ;  /* 0x00000008ff067819 */ /* 0x000fe40000011406 */
[----:B0-----:R-:W-:-:S04]  /*0690*/  IADD3 R3, -R3, 0x1f, RZ ;  /* 0x0000001f03037810 */ /* 0x001fc80007ffe1ff */
[C---:B------:R-:W-:Y:S02]  /*06a0*/  ISETP.GT.U32.AND P0, PT, R3.reuse, 0x4, PT ;  /* 0x000000040300780c */ /* 0x040fe40003f04070 */
[----:B------:R-:W-:-:S04]  /*06b0*/  IADD3 R3, R3, -0x4, RZ ;  /* 0xfffffffc03037810 */ /* 0x000fc80007ffe0ff */
[----:B------:R-:W-:-:S04]  /*06c0*/  SEL R3, R3, RZ, P0 ;  /* 0x000000ff03037207 */ /* 0x000fc80000000000 */
[C---:B------:R-:W-:Y:S01]  /*06d0*/  SHF.L.U32 R4, R0.reuse, R3, RZ ;  /* 0x0000000300047219 */ /* 0x040fe200000006ff */
[----:B------:R-:W-:Y:S01]  /*06e0*/  IMAD R7, R3, R8, 0x3c000000 ;  /* 0x3c00000003077424 */ /* 0x000fe200078e0208 */
[----:B------:R-:W-:-:S04]  /*06f0*/  IADD3 R3, R0, -0x1, RZ ;  /* 0xffffffff00037810 */ /* 0x000fc80007ffe0ff */
[----:B------:R-:W-:Y:S02]  /*0700*/  LEA.HI R7, R4, R7, RZ, 0x1c ;  /* 0x0000000704077211 */ /* 0x000fe400078fe0ff */
[----:B------:R-:W-:Y:S02]  /*0710*/  SHF.R.S32.HI R3, RZ, 0x1f, R3 ;  /* 0x0000001fff037819 */ /* 0x000fe40000011403 */
[----:B------:R-:W-:-:S04]  /*0720*/  LOP3.LUT R6, R7, 0x7f800000, R6, 0xf8, !PT ;  /* 0x7f80000007067812 */ /* 0x000fc800078ef806 */
[----:B------:R-:W-:-:S04]  /*0730*/  LOP3.LUT R3, R6, R3, RZ, 0x30, !PT ;  /* 0x0000000306037212 */ /* 0x000fc800078e30ff */
[----:B------:R-:W-:Y:S01]  /*0740*/  LOP3.LUT R22, R3, 0x80000000, R22, 0xf8, !PT ;  /* 0x8000000003167812 */ /* 0x000fe200078ef816 */
[----:B------:R-:W-:Y:S05]  /*0750*/  BRA `(.L_x_1394) ;  /* 0x0000076000007947 */ /* 0x000fea0003800000 */
.L_x_1405:
[----:B------:R-:W2:Y:S02]  /*0760*/  LDG.E.U8 R4, [R4.64] ;  /* 0x0000002404047981 */ /* 0x000ea4000c1e1100 */
[----:B--2---:R-:W-:-:S05]  /*0770*/  IMAD.SHL.U32 R0, R4, 0x2000000, RZ ;  /* 0x0200000004007824 */ /* 0x004fca00078e00ff */
[----:B------:R-:W-:-:S13]  /*0780*/  ISETP.GE.U32.AND P0, PT, R0, 0x8000000, PT ;  /* 0x080000000000780c */ /* 0x000fda0003f06070 */
[C---:B------:R-:W-:Y:S02]  /*0790*/  @P0 IMAD.SHL.U32 R3, R4.reuse, 0x200000, RZ ;  /* 0x0020000004030824 */ /* 0x040fe400078e00ff */
[----:B------:R-:W-:-:S03]  /*07a0*/  @!P0 IMAD.SHL.U32 R0, R4, 0x100, RZ ;  /* 0x0000010004008824 */ /* 0x000fc600078e00ff */
[----:B------:R-:W-:Y:S02]  /*07b0*/  @P0 LOP3.LUT R3, R3, 0xfe00000, RZ, 0xc0, !PT ;  /* 0x0fe0000003030812 */ /* 0x000fe400078ec0ff */
[----:B------:R-:W-:Y:S02]  /*07c0*/  @!P0 LOP3.LUT R0, R0, 0x7f00, RZ, 0xc0, !PT ;  /* 0x00007f0000008812 */ /* 0x000fe400078ec0ff */
[----:B------:R-:W-:Y:S02]  /*07d0*/  @P0 LOP3.LUT R3, R3, 0x70000000, RZ, 0xfc, !PT ;  /* 0x7000000003030812 */ /* 0x000fe400078efcff */
[----:B------:R-:W-:-:S03]  /*07e0*/  @!P0 LOP3.LUT R0, R0, 0x3f000000, RZ, 0xfc, !PT ;  /* 0x3f00000000008812 */ /* 0x000fc600078efcff */
[----:B------:R-:W-:Y:S02]  /*07f0*/  @P0 FMUL.FTZ R22, R3, 1.9259299443872358531e-34 ;  /* 0x0780000003160820 */ /* 0x000fe40000410000 */
[----:B------:R-:W-:Y:S02]  /*0800*/  @!P0 FADD.FTZ R22, R0, -0.5 ;  /* 0xbf00000000168421 */ /* 0x000fe40000010000 */
[----:B------:R-:W-:-:S05]  /*0810*/  IMAD.SHL.U32 R3, R4, 0x1000000, RZ ;  /* 0x0100000004037824 */ /* 0x000fca00078e00ff */
[----:B------:R-:W-:Y:S01]  /*0820*/  LOP3.LUT R22, R22, 0x80000000, R3, 0xf8, !PT ;  /* 0x8000000016167812 */ /* 0x000fe200078ef803 */
[----:B------:R-:W-:Y:S05]  /*0830*/  BRA `(.L_x_1394) ;  /* 0x0000068000007947 */ /* 0x000fea0003800000 */
.L_x_1404:
[----:B------:R-:W2:Y:S02]  /*0840*/  LDG.E.U16 R4, [R4.64] ;  /* 0x0000002404047981 */ /* 0x000ea4000c1e1500 */
[----:B--2---:R-:W-:Y:S01]  /*0850*/  PRMT R22, RZ, 0x5410, R4 ;  /* 0x00005410ff167816 */ /* 0x004fe20000000004 */
[----:B------:R-:W-:Y:S05]  /*0860*/  BRA `(.L_x_1394) ;  /* 0x0000065000007947 */ /* 0x000fea0003800000 */
.L_x_1401:
        /* <DEDUP_REMOVED lines=9> */
[----:B--2---:R0:W1:Y:S01]  /*0900*/  I2F.U16 R22, R4 ;  /* 0x0000000400167306 */ /* 0x0040620000101000 */
[----:B------:R-:W-:Y:S05]  /*0910*/  BRA `(.L_x_1394) ;  /* 0x000005a000007947 */ /* 0x000fea0003800000 */
.L_x_1408:
        /* <DEDUP_REMOVED lines=20> */
.L_x_1410:
[----:B------:R-:W-:Y:S05]  /*0a60*/  BSYNC B0 ;  /* 0x0000000000007941 */ /* 0x000fea0003800000 */
.L_x_1409:
[----:B------:R-:W-:Y:S01]  /*0a70*/  IMAD.SHL.U32 R3, R3, 0x100000, RZ ;  /* 0x0010000003037824 */ /* 0x000fe200078e00ff */
[----:B------:R-:W-:-:S04]  /*0a80*/  LEA R5, R0, 0x3b800000, 0x17 ;  /* 0x3b80000000057811 */ /* 0x000fc800078eb8ff */
[----:B------:R-:W-:Y:S01]  /*0a90*/  LOP3.LUT R22, R5, R3, R22, 0xfe, !PT ;  /* 0x0000000305167212 */ /* 0x000fe200078efe16 */
[----:B------:R-:W-:Y:S05]  /*0aa0*/  BRA `(.L_x_1394) ;  /* 0x0000041000007947 */ /* 0x000fea0003800000 */
.L_x_1407:
        /* <DEDUP_REMOVED lines=20> */
.L_x_1412:
[----:B------:R-:W-:Y:S05]  /*0bf0*/  BSYNC B0 ;  /* 0x0000000000007941 */ /* 0x000fea0003800000 */
.L_x_1411:
[----:B------:R-:W-:Y:S01]  /*0c00*/  IMAD.SHL.U32 R3, R3, 0x200000, RZ ;  /* 0x0020000003037824 */ /* 0x000fe200078e00ff */
[----:B------:R-:W-:-:S04]  /*0c10*/  LEA R5, R0, 0x37800000, 0x17 ;  /* 0x3780000000057811 */ /* 0x000fc800078eb8ff */
[----:B------:R-:W-:Y:S01]  /*0c20*/  LOP3.LUT R22, R5, R3, R22, 0xfe, !PT ;  /* 0x0000000305167212 */ /* 0x000fe200078efe16 */
[----:B------:R-:W-:Y:S05]  /*0c30*/  BRA `(.L_x_1394) ;  /* 0x0000028000007947 */ /* 0x000fea0003800000 */
.L_x_1406:
        /* <DEDUP_REMOVED lines=14> */
.L_x_1393:
        /* <DEDUP_REMOVED lines=21> */
.L_x_1414:
[----:B------:R-:W2:Y:S02]  /*0e70*/  LDG.E.64 R4, [R4.64] ;  /* 0x0000002404047981 */ /* 0x000ea4000c1e1b00 */
[----:B--2---:R0:W1:Y:S01]  /*0e80*/  I2F.U64 R22, R4 ;  /* 0x0000000400167312 */ /* 0x0040620000301000 */
[----:B------:R-:W-:Y:S05]  /*0e90*/  BRA `(.L_x_1394) ;  /* 0x0000002000007947 */ /* 0x000fea0003800000 */
.L_x_1413:
[----:B------:R-:W2:Y:S02]  /*0ea0*/  LDG.E R4, [R4.64] ;  /* 0x0000002404047981 */ /* 0x000ea4000c1e1900 */
[----:B--2---:R0:W1:Y:S02]  /*0eb0*/  I2F.U32 R22, R4 ;  /* 0x0000000400167306 */ /* 0x0040640000201000 */
.L_x_1394:
[----:B------:R-:W-:Y:S05]  /*0ec0*/  BSYNC B6 ;  /* 0x0000000000067941 */ /* 0x000fea0003800000 */
.L_x_1388:
[----:B------:R-:W2:Y:S02]  /*0ed0*/  S2R R25, SR_TID.X ;  /* 0x0000000000197919 */ /* 0x000ea40000002100 */
[----:B--2---:R-:W-:Y:S02]  /*0ee0*/  IADD3 R25, R25, 0x80, RZ ;  /* 0x0000008019197810 */ /* 0x004fe40007ffe0ff */
.L_x_1387:
[----:B-1----:R-:W-:Y:S05]  /*0ef0*/  BSYNC B7 ;  /* 0x0000000000077941 */ /* 0x002fea0003800000 */
.L_x_1386:
[----:B------:R-:W-:Y:S01]  /*0f00*/  ISETP.GE.AND P0, PT, R25, R16, PT ;  /* 0x000000101900720c */ /* 0x000fe20003f06270 */
[----:B------:R-:W-:-:S12]  /*0f10*/  BSSY B7, `(.L_x_1415) ;  /* 0x00000e5000077945 */ /* 0x000fd80003800000 */
[----:B------:R-:W-:Y:S05]  /*0f20*/  @P0 BRA `(.L_x_1416) ;  /* 0x00000e3000000947 */ /* 0x000fea0003800000 */
[----:B------:R-:W-:Y:S01]  /*0f30*/  IMAD R0, R2, 0x200, R25 ;  /* 0x0000020002007824 */ /* 0x000fe200078e0219 */
[----:B------:R-:W-:Y:S01]  /*0f40*/  PRMT R3, R24, 0x9910, RZ ;  /* 0x0000991018037816 */ /* 0x000fe200000000ff */
[----:B------:R-:W-:Y:S02]  /*0f50*/  BSSY B6, `(.L_x_1417) ;  /* 0x00000df000067945 */ /* 0x000fe40003800000 */
[----:B0-----:R-:W-:Y:S02]  /*0f60*/  IMAD R4, R0, c[0x0][0x180], RZ ;  /* 0x0000600000047a24 */ /* 0x001fe400078e02ff */
        /* <DEDUP_REMOVED lines=16> */
.L_x_1421:
[----:B------:R-:W2:Y:S02]  /*1070*/  LDG.E.U8 R4, [R4.64] ;  /* 0x0000002404047981 */ /* 0x000ea4000c1e1100 */
[----:B--2---:R0:W1:Y:S01]  /*1080*/  I2F.U16 R23, R4 ;  /* 0x0000000400177306 */ /* 0x0040620000101000 */
[----:B------:R-:W-:Y:S05]  /*1090*/  BRA `(.L_x_1423) ;  /* 0x00000ca000007947 */ /* 0x000fea0003800000 */
.L_x_1420:
        /* <DEDUP_REMOVED lines=9> */
.L_x_1425:
[----:B------:R-:W2:Y:S02]  /*1130*/  LDG.E R4, [R4.64] ;  /* 0x0000002404047981 */ /* 0x000ea4000c1e1900 */
[----:B--2---:R0:W1:Y:S01]  /*1140*/  I2F R23, R4 ;  /* 0x0000000400177306 */ /* 0x0040620000201400 */
[----:B------:R-:W-:Y:S05]  /*1150*/  BRA `(.L_x_1423) ;  /* 0x00000be000007947 */ /* 0x000fea0003800000 */
.L_x_1424:
[----:B------:R-:W2:Y:S02]  /*1160*/  LDG.E.U16 R4, [R4.64] ;  /* 0x0000002404047981 */ /* 0x000ea4000c1e1500 */
[----:B--2---:R0:W1:Y:S01]  /*1170*/  I2F.S16 R23, R4 ;  /* 0x0000000400177306 */ /* 0x0040620000101400 */
[----:B------:R-:W-:Y:S05]  /*1180*/  BRA `(.L_x_1423) ;  /* 0x00000bb000007947 */ /* 0x000fea0003800000 */
.L_x_1419:
        /* <DEDUP_REMOVED lines=8> */
.L_x_1427:
[----:B------:R-:W2:Y:S02]  /*1210*/  LDG.E.U16 R4, [R4.64] ;  /* 0x0000002404047981 */ /* 0x000ea4000c1e1500 */
[----:B--2---:R-:W-:Y:S01]  /*1220*/  HADD2.F32 R23, -RZ, R4.H0_H0 ;  /* 0x20000004ff177230 */ /* 0x004fe20000004100 */
[----:B------:R-:W-:Y:S05]  /*1230*/  BRA `(.L_x_1423) ;  /* 0x00000b0000007947 */ /* 0x000fea0003800000 */
.L_x_1426:
        /* <DEDUP_REMOVED lines=8> */
.L_x_1429:
[----:B------:R-:W2:Y:S02]  /*12c0*/  LDG.E.U16 R4, [R4.64] ;  /* 0x0000002404047981 */ /* 0x000ea4000c1e1500 */
[----:B--2---:R-:W-:Y:S01]  /*12d0*/  HADD2.F32 R23, -RZ, R4.H0_H0 ;  /* 0x20000004ff177230 */ /* 0x004fe20000004100 */
[----:B------:R-:W-:Y:S05]  /*12e0*/  BRA `(.L_x_1423) ;  /* 0x00000a5000007947 */ /* 0x000fea0003800000 */
.L_x_1428:
[----:B------:R-:W2:Y:S02]  /*12f0*/  LDG.E.64 R4, [R4.64] ;  /* 0x0000002404047981 */ /* 0x000ea4000c1e1b00 */
[----:B--2---:R-:W0:Y:S01]  /*1300*/  F2F.F32.F64 R23, R4 ;  /* 0x0000000400177310 */ /* 0x004e220000301000 */
[----:B------:R-:W0:-:S14]  /*1310*/  DSETP.GEU.AND P0, PT, |R4|, c[0x2][0x0], PT ;  /* 0x008000000400762a */ /* 0x000e1c0003f0e200 */
[----:B0-----:R-:W-:Y:S01]  /*1320*/  @!P0 FMUL R23, R23, 1.175494350822287508e-38 ;  /* 0x0080000017178820 */ /* 0x001fe20000400000 */
[----:B------:R-:W-:Y:S05]  /*1330*/  BRA `(.L_x_1423) ;  /* 0x00000a0000007947 */ /* 0x000fea0003800000 */
.L_x_1418:
        /* <DEDUP_REMOVED lines=12> */
.L_x_1432:
[----:B------:R-:W2:Y:S02]  /*1400*/  LDG.E.64 R4, [R4.64] ;  /* 0x0000002404047981 */ /* 0x000ea4000c1e1b00 */
[----:B--2---:R-:W0:Y:S01]  /*1410*/  F2F.F32.F64 R23, R4 ;  /* 0x0000000400177310 */ /* 0x004e220000301000 */
[----:B------:R-:W0:-:S14]  /*1420*/  DSETP.GEU.AND P0, PT, |R4|, c[0x2][0x0], PT ;  /* 0x008000000400762a */ /* 0x000e1c0003f0e200 */
[----:B0-----:R-:W-:Y:S01]  /*1430*/  @!P0 FMUL R23, R23, 1.175494350822287508e-38 ;  /* 0x0080000017178820 */ /* 0x001fe20000400000 */
[----:B------:R-:W-:Y:S05]  /*1440*/  BRA `(.L_x_1423) ;  /* 0x000008f000007947 */ /* 0x000fea0003800000 */
.L_x_1431:
        /* <DEDUP_REMOVED lines=26> */
.L_x_1434:
[----:B------:R-:W2:Y:S02]  /*15f0*/  LDG.E.U8 R4, [R4.64] ;  /* 0x0000002404047981 */ /* 0x000ea4000c1e1100 */
[----:B--2---:R-:W-:-:S05]  /*1600*/  IMAD.SHL.U32 R0, R4, 0x2000000, RZ ;  /* 0x0200000004007824 */ /* 0x004fca00078e00ff */
[----:B------:R-:W-:-:S13]  /*1610*/  ISETP.GE.U32.AND P0, PT, R0, 0x8000000, PT ;  /* 0x080000000000780c */ /* 0x000fda0003f06070 */
[C---:B------:R-:W-:Y:S02]  /*1620*/  @!P0 IMAD.SHL.U32 R0, R4.reuse, 0x100, RZ ;  /* 0x0000010004008824 */ /* 0x040fe400078e00ff */
[----:B------:R-:W-:-:S03]  /*1630*/  @P0 IMAD.SHL.U32 R3, R4, 0x200000, RZ ;  /* 0x0020000004030824 */ /* 0x000fc600078e00ff */
        /* <DEDUP_REMOVED lines=8> */
.L_x_1433:
[----:B------:R-:W2:Y:S02]  /*16c0*/  LDG.E.U16 R4, [R4.64] ;  /* 0x0000002404047981 */ /* 0x000ea4000c1e1500 */
[----:B--2---:R-:W-:Y:S01]  /*16d0*/  PRMT R23, RZ, 0x5410, R4 ;  /* 0x00005410ff177816 */ /* 0x004fe20000000004 */
[----:B------:R-:W-:Y:S05]  /*16e0*/  BRA `(.L_x_1423) ;  /* 0x0000065000007947 */ /* 0x000fea0003800000 */
.L_x_1430:
        /* <DEDUP_REMOVED lines=11> */
.L_x_1437:
        /* <DEDUP_REMOVED lines=20> */
.L_x_1439:
[----:B------:R-:W-:Y:S05]  /*18e0*/  BSYNC B0 ;  /* 0x0000000000007941 */ /* 0x000fea0003800000 */
.L_x_1438:
[----:B------:R-:W-:Y:S01]  /*18f0*/  IMAD.SHL.U32 R3, R3, 0x100000, RZ ;  /* 0x0010000003037824 */ /* 0x000fe200078e00ff */
[----:B------:R-:W-:-:S04]  /*1900*/  LEA R0, R0, 0x3b800000, 0x17 ;  /* 0x3b80000000007811 */ /* 0x000fc800078eb8ff */
[----:B------:R-:W-:Y:S01]  /*1910*/  LOP3.LUT R23, R0, R3, R23, 0xfe, !PT ;  /* 0x0000000300177212 */ /* 0x000fe200078efe17 */
[----:B------:R-:W-:Y:S05]  /*1920*/  BRA `(.L_x_1423) ;  /* 0x0000041000007947 */ /* 0x000fea0003800000 */
.L_x_1436:
        /* <DEDUP_REMOVED lines=20> */
.L_x_1441:
[----:B------:R-:W-:Y:S05]  /*1a70*/  BSYNC B0 ;  /* 0x0000000000007941 */ /* 0x000fea0003800000 */
.L_x_1440:
[----:B------:R-:W-:Y:S01]  /*1a80*/  IMAD.SHL.U32 R3, R3, 0x200000, RZ ;  /* 0x0020000003037824 */ /* 0x000fe200078e00ff */
[----:B------:R-:W-:-:S04]  /*1a90*/  LEA R0, R0, 0x37800000, 0x17 ;  /* 0x3780000000007811 */ /* 0x000fc800078eb8ff */
[----:B------:R-:W-:Y:S01]  /*1aa0*/  LOP3.LUT R23, R0, R3, R23, 0xfe, !PT ;  /* 0x0000000300177212 */ /* 0x000fe200078efe17 */
[----:B------:R-:W-:Y:S05]  /*1ab0*/  BRA `(.L_x_1423) ;  /* 0x0000028000007947 */ /* 0x000fea0003800000 */
.L_x_1435:
        /* <DEDUP_REMOVED lines=14> */
.L_x_1422:
        /* <DEDUP_REMOVED lines=18> */
[----:B0----5:R-:W-:Y:S05]  /*1cc0*/  CALL.ABS.NOINC R14 ;  /* 0x000000000e007343 */ /* 0x021fea0003c00000 */
[----:B------:R-:W-:Y:S01]  /*1cd0*/  IMAD.MOV.U32 R23, RZ, RZ, RZ ;  /* 0x000000ffff177224 */ /* 0x000fe200078e00ff */
[----:B------:R-:W-:Y:S05]  /*1ce0*/  BRA `(.L_x_1423) ;  /* 0x0000005000007947 */ /* 0x000fea0003800000 */
.L_x_1443:
[----:B------:R-:W2:Y:S02]  /*1cf0*/  LDG.E.64 R4, [R4.64] ;  /* 0x0000002404047981 */ /* 0x000ea4000c1e1b00 */
[----:B--2---:R0:W1:Y:S01]  /*1d00*/  I2F.U64 R23, R4 ;  /* 0x0000000400177312 */ /* 0x0040620000301000 */
[----:B------:R-:W-:Y:S05]  /*1d10*/  BRA `(.L_x_1423) ;  /* 0x0000002000007947 */ /* 0x000fea0003800000 */
.L_x_1442:
[----:B------:R-:W2:Y:S02]  /*1d20*/  LDG.E R4, [R4.64] ;  /* 0x0000002404047981 */ /* 0x000ea4000c1e1900 */
[----:B--2---:R0:W1:Y:S02]  /*1d30*/  I2F.U32 R23, R4 ;  /* 0x0000000400177306 */ /* 0x0040640000201000 */
.L_x_1423:
[----:B------:R-:W-:Y:S05]  /*1d40*/  BSYNC B6 ;  /* 0x0000000000067941 */ /* 0x000fea0003800000 */
.L_x_1417:
[----:B------:R-:W-:Y:S02]  /*1d50*/  IADD3 R25, R25, 0x80, RZ ;  /* 0x0000008019197810 */ /* 0x000fe40007ffe0ff */
.L_x_1416:
[----:B------:R-:W-:Y:S05]  /*1d60*/  BSYNC B7 ;  /* 0x0000000000077941 */ /* 0x000fea0003800000 */
.L_x_1415:
[----:B------:R-:W-:Y:S01]  /*1d70*/  ISETP.GE.AND P0, PT, R25, R16, PT ;  /* 0x000000101900720c */ /* 0x000fe20003f06270 */
[----:B------:R-:W-:Y:S01]  /*1d80*/  BSSY B7, `(.L_x_1444) ;  /* 0x00000e7000077945 */ /* 0x000fe20003800000 */
[----:B------:R-:W-:Y:S02]  /*1d90*/  IMAD.MOV.U32 R17, RZ, RZ, RZ ;  /* 0x000000ffff117224 */ /* 0x000fe400078e00ff */
[----:B------:R-:W-:-:S09]  /*1da0*/  IMAD.MOV.U32 R18, RZ, RZ, RZ ;  /* 0x000000ffff127224 */ /* 0x000fd200078e00ff */
        /* <DEDUP_REMOVED lines=19> */
[----:B--2---:R0:W2:Y:S01]  /*1ee0*/  I2F.S16 R18, R4 ;  /* 0x0000000400127306 */ /* 0x0040a20000101400 */
[----:B------:R-:W-:Y:S05]  /*1ef0*/  BRA `(.L_x_1452) ;  /* 0x00000cd000007947 */ /* 0x000fea0003800000 */
.L_x_1450:
[----:B------:R-:W2:Y:S02]  /*1f00*/  LDG.E.U8 R4, [R4.64] ;  /* 0x0000002404047981 */ /* 0x000ea4000c1e1100 */
[----:B--2---:R0:W2:Y:S01]  /*1f10*/  I2F.U16 R18, R4 ;  /* 0x0000000400127306 */ /* 0x0040a20000101000 */
[----:B------:R-:W-:Y:S05]  /*1f20*/  BRA `(.L_x_1452) ;  /* 0x00000ca000007947 */ /* 0x000fea0003800000 */
.L_x_1449:
[----:B------:R-:W-:-:S13]  /*1f30*/  ISETP.NE.AND P0, PT, R0, 0x2, PT ;  /* 0x000000020000780c */ /* 0x000fda0003f05270 */
[----:B------:R-:W-:Y:S05]  /*1f40*/  @!P0 BRA `(.L_x_1453) ;  /* 0x000000a000008947 */ /* 0x000fea0003800000 */
[----:B------:R-:W-:-:S13]  /*1f50*/  ISETP.NE.AND P0, PT, R0, 0x3, PT ;  /* 0x000000030000780c */ /* 0x000fda0003f05270 */
[----:B------:R-:W-:Y:S05]  /*1f60*/  @!P0 BRA `(.L_x_1454) ;  /* 0x0000005000008947 */ /* 0x000fea0003800000 */
[----:B------:R-:W-:-:S13]  /*1f70*/  ISETP.NE.AND P0, PT, R0, 0x4, PT ;  /* 0x000000040000780c */ /* 0x000fda0003f05270 */
[----:B------:R-:W-:Y:S05]  /*1f80*/  @P0 BRA `(.L_x_1451) ;  /* 0x00000aa000000947 */ /* 0x000fea0003800000 */
[----:B------:R-:W2:Y:S02]  /*1f90*/  LDG.E.64 R18, [R4.64] ;  /* 0x0000002404127981 */ /* 0x000ea4000c1e1b00 */
[----:B--2---:R0:W2:Y:S01]  /*1fa0*/  I2F.S64 R18, R18 ;  /* 0x0000001200127312 */ /* 0x0040a20000301400 */
[----:B------:R-:W-:Y:S05]  /*1fb0*/  BRA `(.L_x_1452) ;  /* 0x00000c1000007947 */ /* 0x000fea0003800000 */
.L_x_1454:
[----:B------:R-:W2:Y:S02]  /*1fc0*/  LDG.E R4, [R4.64] ;  /* 0x0000002404047981 */ /* 0x000ea4000c1e1900 */
[----:B--2---:R0:W2:Y:S01]  /*1fd0*/  I2F R18, R4 ;  /* 0x0000000400127306 */ /* 0x0040a20000201400 */
[----:B------:R-:W-:Y:S05]  /*1fe0*/  BRA `(.L_x_1452) ;  /* 0x00000be000007947 */ /* 0x000fea0003800000 */
.L_x_1453:
[----:B------:R-:W2:Y:S02]  /*1ff0*/  LDG.E.U16 R4, [R4.64] ;  /* 0x0000002404047981 */ /* 0x000ea4000c1e1500 */
[----:B--2---:R0:W2:Y:S01]  /*2000*/  I2F.S16 R18, R4 ;  /* 0x0000000400127306 */ /* 0x0040a20000101400 */
[----:B------:R-:W-:Y:S05]  /*2010*/  BRA `(.L_x_1452) ;  /* 0x00000bb000007947 */ /* 0x000fea0003800000 */
.L_x_1448:
        /* <DEDUP_REMOVED lines=8> */
.L_x_1456:
[----:B------:R-:W2:Y:S02]  /*20a0*/  LDG.E.U16 R4, [R4.64] ;  /* 0x0000002404047981 */ /* 0x000ea4000c1e1500 */
[----:B--2---:R-:W-:Y:S01]  /*20b0*/  HADD2.F32 R18, -RZ, R4.H0_H0 ;  /* 0x20000004ff127230 */ /* 0x004fe20000004100 */
[----:B------:R-:W-:Y:S05]  /*20c0*/  BRA `(.L_x_1452) ;  /* 0x00000b0000007947 */ /* 0x000fea0003800000 */
.L_x_1455:
        /* <DEDUP_REMOVED lines=8> */
.L_x_1458:
[----:B------:R-:W2:Y:S02]  /*2150*/  LDG.E.U16 R4, [R4.64] ;  /* 0x0000002404047981 */ /* 0x000ea4000c1e1500 */
[----:B--2---:R-:W-:Y:S01]  /*2160*/  HADD2.F32 R18, -RZ, R4.H0_H0 ;  /* 0x20000004ff127230 */ /* 0x004fe20000004100 */
[----:B------:R-:W-:Y:S05]  /*2170*/  BRA `(.L_x_1452) ;  /* 0x00000a5000007947 */ /* 0x000fea0003800000 */
.L_x_1457:
[----:B------:R-:W2:Y:S02]  /*2180*/  LDG.E.64 R4, [R4.64] ;  /* 0x0000002404047981 */ /* 0x000ea4000c1e1b00 */
[----:B--2---:R-:W0:Y:S01]  /*2190*/  F2F.F32.F64 R18, R4 ;  /* 0x0000000400127310 */ /* 0x004e220000301000 */
[----:B------:R-:W0:-:S14]  /*21a0*/  DSETP.GEU.AND P0, PT, |R4|, c[0x2][0x0], PT ;  /* 0x008000000400762a */ /* 0x000e1c0003f0e200 */
[----:B0-----:R-:W-:Y:S01]  /*21b0*/  @!P0 FMUL R18, R18, 1.175494350822287508e-38 ;  /* 0x0080000012128820 */ /* 0x001fe20000400000 */
[----:B------:R-:W-:Y:S05]  /*21c0*/  BRA `(.L_x_1452) ;  /* 0x00000a0000007947 */ /* 0x000fea0003800000 */
.L_x_1447:
        /* <DEDUP_REMOVED lines=12> */
.L_x_1461:
[----:B------:R-:W2:Y:S02]  /*2290*/  LDG.E.64 R4, [R4.64] ;  /* 0x0000002404047981 */ /* 0x000ea4000c1e1b00 */
[----:B--2---:R-:W0:Y:S01]  /*22a0*/  F2F.F32.F64 R18, R4 ;  /* 0x0000000400127310 */ /* 0x004e220000301000 */
[----:B------:R-:W0:-:S14]  /*22b0*/  DSETP.GEU.AND P0, PT, |R4|, c[0x2][0x0], PT ;  /* 0x008000000400762a */ /* 0x000e1c0003f0e200 */
[----:B0-----:R-:W-:Y:S01]  /*22c0*/  @!P0 FMUL R18, R18, 1.175494350822287508e-38 ;  /* 0x0080000012128820 */ /* 0x001fe20000400000 */
[----:B------:R-:W-:Y:S05]  /*22d0*/  BRA `(.L_x_1452) ;  /* 0x000008f000007947 */ /* 0x000fea0003800000 */
.L_x_1460:
        /* <DEDUP_REMOVED lines=26> */
.L_x_1463:
        /* <DEDUP_REMOVED lines=13> */
.L_x_1462:
[----:B------:R-:W2:Y:S02]  /*2550*/  LDG.E.U16 R4, [R4.64] ;  /* 0x0000002404047981 */ /* 0x000ea4000c1e1500 */
[----:B--2---:R-:W-:Y:S01]  /*2560*/  PRMT R18, RZ, 0x5410, R4 ;  /* 0x00005410ff127816 */ /* 0x004fe20000000004 */
[----:B------:R-:W-:Y:S05]  /*2570*/  BRA `(.L_x_1452) ;  /* 0x0000065000007947 */ /* 0x000fea0003800000 */
.L_x_1459:
        /* <DEDUP_REMOVED lines=9> */
[----:B--2---:R0:W2:Y:S01]  /*2610*/  I2F.U16 R18, R4 ;  /* 0x0000000400127306 */ /* 0x0040a20000101000 */
[----:B------:R-:W-:Y:S05]  /*2620*/  BRA `(.L_x_1452) ;  /* 0x000005a000007947 */ /* 0x000fea0003800000 */
.L_x_1466:
        /* <DEDUP_REMOVED lines=20> */
.L_x_1468:
[----:B------:R-:W-:Y:S05]  /*2770*/  BSYNC B0 ;  /* 0x0000000000007941 */ /* 0x000fea0003800000 */
.L_x_1467:
[----:B------:R-:W-:Y:S01]  /*2780*/  IMAD.SHL.U32 R3, R3, 0x100000, RZ ;  /* 0x0010000003037824 */ /* 0x000fe200078e00ff */
[----:B------:R-:W-:-:S04]  /*2790*/  LEA R5, R0, 0x3b800000, 0x17 ;  /* 0x3b80000000057811 */ /* 0x000fc800078eb8ff */
[----:B------:R-:W-:Y:S01]  /*27a0*/  LOP3.LUT R18, R5, R3, R18, 0xfe, !PT ;  /* 0x0000000305127212 */ /* 0x000fe200078efe12 */
[----:B------:R-:W-:Y:S05]  /*27b0*/  BRA `(.L_x_1452) ;  /* 0x0000041000007947 */ /* 0x000fea0003800000 */
.L_x_1465:
        /* <DEDUP_REMOVED lines=20> */
.L_x_1470:
[----:B------:R-:W-:Y:S05]  /*2900*/  BSYNC B0 ;  /* 0x0000000000007941 */ /* 0x000fea0003800000 */
.L_x_1469:
[----:B------:R-:W-:Y:S01]  /*2910*/  IMAD.SHL.U32 R3, R3, 0x200000, RZ ;  /* 0x0020000003037824 */ /* 0x000fe200078e00ff */
[----:B------:R-:W-:-:S04]  /*2920*/  LEA R5, R0, 0x37800000, 0x17 ;  /* 0x3780000000057811 */ /* 0x000fc800078eb8ff */
[----:B------:R-:W-:Y:S01]  /*2930*/  LOP3.LUT R18, R5, R3, R18, 0xfe, !PT ;  /* 0x0000000305127212 */ /* 0x000fe200078efe12 */
[----:B------:R-:W-:Y:S05]  /*2940*/  BRA `(.L_x_1452) ;  /* 0x0000028000007947 */ /* 0x000fea0003800000 */
.L_x_1464:
        /* <DEDUP_REMOVED lines=14> */
.L_x_1451:
        /* <DEDUP_REMOVED lines=18> */
[----:B01---5:R-:W-:Y:S05]  /*2b50*/  CALL.ABS.NOINC R14 ;  /* 0x000000000e007343 */ /* 0x023fea0003c00000 */
[----:B------:R-:W-:Y:S01]  /*2b60*/  IMAD.MOV.U32 R18, RZ, RZ, RZ ;  /* 0x000000ffff127224 */ /* 0x000fe200078e00ff */
[----:B------:R-:W-:Y:S05]  /*2b70*/  BRA `(.L_x_1452) ;  /* 0x0000005000007947 */ /* 0x000fea0003800000 */
.L_x_1472:
[----:B------:R-:W2:Y:S02]  /*2b80*/  LDG.E.64 R18, [R4.64] ;  /* 0x0000002404127981 */ /* 0x000ea4000c1e1b00 */
[----:B--2---:R0:W2:Y:S01]  /*2b90*/  I2F.U64 R18, R18 ;  /* 0x0000001200127312 */ /* 0x0040a20000301000 */
[----:B------:R-:W-:Y:S05]  /*2ba0*/  BRA `(.L_x_1452) ;  /* 0x0000002000007947 */ /* 0x000fea0003800000 */
.L_x_1471:
[----:B------:R-:W2:Y:S02]  /*2bb0*/  LDG.E R4, [R4.64] ;  /* 0x0000002404047981 */ /* 0x000ea4000c1e1900 */
[----:B--2---:R0:W2:Y:S02]  /*2bc0*/  I2F.U32 R18, R4 ;  /* 0x0000000400127306 */ /* 0x0040a40000201000 */
.L_x_1452:
[----:B------:R-:W-:Y:S05]  /*2bd0*/  BSYNC B6 ;  /* 0x0000000000067941 */ /* 0x000fea0003800000 */
.L_x_1446:
[----:B------:R-:W-:Y:S02]  /*2be0*/  IADD3 R25, R25, 0x80, RZ ;  /* 0x0000008019197810 */ /* 0x000fe40007ffe0ff */
.L_x_1445:
[----:B------:R-:W-:Y:S05]  /*2bf0*/  BSYNC B7 ;  /* 0x0000000000077941 */ /* 0x000fea0003800000 */
.L_x_1444:
        /* <DEDUP_REMOVED lines=18> */
[----:B------:R-:W3:Y:S02]  /*2d20*/  LDG.E.S8 R4, [R4.64] ;  /* 0x0000002404047981 */ /* 0x000ee4000c1e1300 */
[----:B---3--:R0:W3:Y:S01]  /*2d30*/  I2F.S16 R17, R4 ;  /* 0x0000000400117306 */ /* 0x0080e20000101400 */
[----:B------:R-:W-:Y:S05]  /*2d40*/  BRA `(.L_x_1474) ;  /* 0x00000ca000007947 */ /* 0x000fea0003800000 */
.L_x_1478:
[----:B------:R-:W3:Y:S02]  /*2d50*/  LDG.E.U8 R4, [R4.64] ;  /* 0x0000002404047981 */ /* 0x000ee4000c1e1100 */
[----:B---3--:R0:W3:Y:S01]  /*2d60*/  I2F.U16 R17, R4 ;  /* 0x0000000400117306 */ /* 0x0080e20000101000 */
[----:B------:R-:W-:Y:S05]  /*2d70*/  BRA `(.L_x_1474) ;  /* 0x00000c7000007947 */ /* 0x000fea0003800000 */
.L_x_1477:
[----:B------:R-:W-:-:S13]  /*2d80*/  ISETP.NE.AND P0, PT, R0, 0x2, PT ;  /* 0x000000020000780c */ /* 0x000fda0003f05270 */
[----:B------:R-:W-:Y:S05]  /*2d90*/  @!P0 BRA `(.L_x_1480) ;  /* 0x000000a000008947 */ /* 0x000fea0003800000 */
[----:B------:R-:W-:-:S13]  /*2da0*/  ISETP.NE.AND P0, PT, R0, 0x3, PT ;  /* 0x000000030000780c */ /* 0x000fda0003f05270 */
[----:B------:R-:W-:Y:S05]  /*2db0*/  @!P0 BRA `(.L_x_1481) ;  /* 0x0000005000008947 */ /* 0x000fea0003800000 */
[----:B------:R-:W-:-:S13]  /*2dc0*/  ISETP.NE.AND P0, PT, R0, 0x4, PT ;  /* 0x000000040000780c */ /* 0x000fda0003f05270 */
[----:B------:R-:W-:Y:S05]  /*2dd0*/  @P0 BRA `(.L_x_1479) ;  /* 0x00000a8000000947 */ /* 0x000fea0003800000 */
[----:B------:R-:W3:Y:S02]  /*2de0*/  LDG.E.64 R4, [R4.64] ;  /* 0x0000002404047981 */ /* 0x000ee4000c1e1b00 */
[----:B---3--:R0:W3:Y:S01]  /*2df0*/  I2F.S64 R17, R4 ;  /* 0x0000000400117312 */ /* 0x0080e20000301400 */
[----:B------:R-:W-:Y:S05]  /*2e00*/  BRA `(.L_x_1474) ;  /* 0x00000be000007947 */ /* 0x000fea0003800000 */
.L_x_1481:
[----:B------:R-:W3:Y:S02]  /*2e10*/  LDG.E R4, [R4.64] ;  /* 0x0000002404047981 */ /* 0x000ee4000c1e1900 */
[----:B---3--:R0:W3:Y:S01]  /*2e20*/  I2F R17, R4 ;  /* 0x0000000400117306 */ /* 0x0080e20000201400 */
[----:B------:R-:W-:Y:S05]  /*2e30*/  BRA `(.L_x_1474) ;  /* 0x00000bb000007947 */ /* 0x000fea0003800000 */
.L_x_1480:
[----:B------:R-:W3:Y:S02]  /*2e40*/  LDG.E.U16 R4, [R4.64] ;  /* 0x0000002404047981 */ /* 0x000ee4000c1e1500 */
[----:B---3--:R0:W3:Y:S01]  /*2e50*/  I2F.S16 R17, R4 ;  /* 0x0000000400117306 */ /* 0x0080e20000101400 */
[----:B------:R-:W-:Y:S05]  /*2e60*/  BRA `(.L_x_1474) ;  /* 0x00000b8000007947 */ /* 0x000fea0003800000 */
.L_x_1476:
        /* <DEDUP_REMOVED lines=8> */
.L_x_1483:
[----:B------:R-:W3:Y:S02]  /*2ef0*/  LDG.E.U16 R4, [R4.64] ;  /* 0x0000002404047981 */ /* 0x000ee4000c1e1500 */
[----:B---3--:R-:W-:Y:S01]  /*2f00*/  HADD2.F32 R17, -RZ, R4.H0_H0 ;  /* 0x20000004ff117230 */ /* 0x008fe20000004100 */
[----:B------:R-:W-:Y:S05]  /*2f10*/  BRA `(.L_x_1474) ;  /* 0x00000ad000007947 */ /* 0x000fea0003800000 */
.L_x_1482:
        /* <DEDUP_REMOVED lines=8> */
.L_x_1485:
[----:B------:R-:W3:Y:S02]  /*2fa0*/  LDG.E.U16 R4, [R4.64] ;  /* 0x0000002404047981 */ /* 0x000ee4000c1e1500 */
[----:B---3--:R-:W-:Y:S01]  /*2fb0*/  HADD2.F32 R17, -RZ, R4.H0_H0 ;  /* 0x20000004ff117230 */ /* 0x008fe20000004100 */
[----:B------:R-:W-:Y:S05]  /*2fc0*/  BRA `(.L_x_1474) ;  /* 0x00000a2000007947 */ /* 0x000fea0003800000 */
.L_x_1484:
[----:B------:R-:W3:Y:S02]  /*2fd0*/  LDG.E.64 R4, [R4.64] ;  /* 0x0000002404047981 */ /* 0x000ee4000c1e1b00 */
[----:B---3--:R-:W0:Y:S01]  /*2fe0*/  F2F.F32.F64 R17, R4 ;  /* 0x0000000400117310 */ /* 0x008e220000301000 */
[----:B------:R-:W0:-:S14]  /*2ff0*/  DSETP.GEU.AND P0, PT, |R4|, c[0x2][0x0], PT ;  /* 0x008000000400762a */ /* 0x000e1c0003f0e200 */
[----:B0-----:R-:W-:Y:S01]  /*3000*/  @!P0 FMUL R17, R17, 1.175494350822287508e-38 ;  /* 0x0080000011118820 */ /* 0x001fe20000400000 */
[----:B------:R-:W-:Y:S05]  /*3010*/  BRA `(.L_x_1474) ;  /* 0x000009d000007947 */ /* 0x000fea0003800000 */
.L_x_1475:
        /* <DEDUP_REMOVED lines=8> */
[----:B------:R-:W3:Y:S02]  /*30a0*/  LDG.E.U8 R4, [R4.64] ;  /* 0x0000002404047981 */ /* 0x000ee4000c1e1100 */
[----:B---3--:R-:W-:-:S04]  /*30b0*/  ISETP.NE.AND P0, PT, R4, RZ, PT ;  /* 0x000000ff0400720c */ /* 0x008fc80003f05270 */
[----:B------:R-:W-:Y:S01]  /*30c0*/  FSEL R17, RZ, 1, !P0 ;  /* 0x3f800000ff117808 */ /* 0x000fe20004000000 */
[----:B------:R-:W-:Y:S05]  /*30d0*/  BRA `(.L_x_1474) ;  /* 0x0000091000007947 */ /* 0x000fea0003800000 */
.L_x_1488:
[----:B------:R-:W3:Y:S02]  /*30e0*/  LDG.E.64 R4, [R4.64] ;  /* 0x0000002404047981 */ /* 0x000ee4000c1e1b00 */
[----:B---3--:R-:W0:Y:S01]  /*30f0*/  F2F.F32.F64 R17, R4 ;  /* 0x0000000400117310 */ /* 0x008e220000301000 */
[----:B------:R-:W0:-:S14]  /*3100*/  DSETP.GEU.AND P0, PT, |R4|, c[0x2][0x0], PT ;  /* 0x008000000400762a */ /* 0x000e1c0003f0e200 */
[----:B0-----:R-:W-:Y:S01]  /*3110*/  @!P0 FMUL R17, R17, 1.175494350822287508e-38 ;  /* 0x0080000011118820 */ /* 0x001fe20000400000 */
[----:B------:R-:W-:Y:S05]  /*3120*/  BRA `(.L_x_1474) ;  /* 0x000008c000007947 */ /* 0x000fea0003800000 */
.L_x_1487:
[----:B------:R-:W-:-:S13]  /*3130*/  ISETP.NE.AND P0, PT, R0, 0xf, PT ;  /* 0x0000000f0000780c */ /* 0x000fda0003f05270 */
[----:B------:R-:W-:Y:S05]  /*3140*/  @!P0 BRA `(.L_x_1489) ;  /* 0x0000025000008947 */ /* 0x000fea0003800000 */
[----:B------:R-:W-:-:S13]  /*3150*/  ISETP.NE.AND P0, PT, R0, 0x17, PT ;  /* 0x000000170000780c */ /* 0x000fda0003f05270 */
[----:B------:R-:W-:Y:S05]  /*3160*/  @!P0 BRA `(.L_x_1490) ;  /* 0x0000016000008947 */ /* 0x000fea0003800000 */
[----:B------:R-:W-:-:S13]  /*3170*/  ISETP.NE.AND P0, PT, R0, 0x18, PT ;  /* 0x000000180000780c */ /* 0x000fda0003f05270 */
[----:B------:R-:W-:Y:S05]  /*3180*/  @P0 BRA `(.L_x_1479) ;  /* 0x000006d000000947 */ /* 0x000fea0003800000 */
[----:B------:R-:W3:Y:S01]  /*3190*/  LDG.E.U8 R17, [R4.64] ;  /* 0x0000002404117981 */ /* 0x000ee2000c1e1100 */
[----:B------:R-:W-:Y:S02]  /*31a0*/  IMAD.MOV.U32 R8, RZ, RZ, -0x800000 ;  /* 0xff800000ff087424 */ /* 0x000fe400078e00ff */
[----:B---3--:R-:W-:-:S05]  /*31b0*/  IMAD.SHL.U32 R17, R17, 0x1000000, RZ ;  /* 0x0100000011117824 */ /* 0x008fca00078e00ff */
        /* <DEDUP_REMOVED lines=17> */
.L_x_1490:
[----:B------:R-:W3:Y:S02]  /*32d0*/  LDG.E.U8 R4, [R4.64] ;  /* 0x0000002404047981 */ /* 0x000ee4000c1e1100 */
[----:B---3--:R-:W-:-:S05]  /*32e0*/  IMAD.SHL.U32 R0, R4, 0x2000000, RZ ;  /* 0x0200000004007824 */ /* 0x008fca00078e00ff */
        /* <DEDUP_REMOVED lines=11> */
.L_x_1489:
[----:B------:R-:W3:Y:S02]  /*33a0*/  LDG.E.U16 R4, [R4.64] ;  /* 0x0000002404047981 */ /* 0x000ee4000c1e1500 */
[----:B---3--:R-:W-:Y:S01]  /*33b0*/  PRMT R17, RZ, 0x5410, R4 ;  /* 0x00005410ff117816 */ /* 0x008fe20000000004 */
[----:B------:R-:W-:Y:S05]  /*33c0*/  BRA `(.L_x_1474) ;  /* 0x0000062000007947 */ /* 0x000fea0003800000 */
.L_x_1486:
        /* <DEDUP_REMOVED lines=8> */
[----:B------:R-:W3:Y:S02]  /*3450*/  LDG.E.U16 R4, [R4.64] ;  /* 0x0000002404047981 */ /* 0x000ee4000c1e1500 */
[----:B---3--:R0:W3:Y:S01]  /*3460*/  I2F.U16 R17, R4 ;  /* 0x0000000400117306 */ /* 0x0080e20000101000 */
[----:B------:R-:W-:Y:S05]  /*3470*/  BRA `(.L_x_1474) ;  /* 0x0000057000007947 */ /* 0x000fea0003800000 */
.L_x_1493:
[----:B------:R-:W3:Y:S02]  /*3480*/  LDG.E.U8 R3, [R4.64] ;  /* 0x0000002404037981 */ /* 0x000ee4000c1e1100 */
[----:B---3--:R-:W-:-:S13]  /*3490*/  ISETP.NE.AND P0, PT, R3, RZ, PT ;  /* 0x000000ff0300720c */ /* 0x008fda0003f05270 */
        /* <DEDUP_REMOVED lines=17> */
.L_x_1495:
[----:B------:R-:W-:Y:S05]  /*35b0*/  BSYNC B0 ;  /* 0x0000000000007941 */ /* 0x000fea0003800000 */
.L_x_1494:
[----:B------:R-:W-:Y:S01]  /*35c0*/  IMAD.SHL.U32 R3, R3, 0x100000, RZ ;  /* 0x0010000003037824 */ /* 0x000fe200078e00ff */
[----:B------:R-:W-:-:S04]  /*35d0*/  LEA R0, R0, 0x3b800000, 0x17 ;  /* 0x3b80000000007811 */ /* 0x000fc800078eb8ff */
[----:B------:R-:W-:Y:S01]  /*35e0*/  LOP3.LUT R17, R0, R3, R17, 0xfe, !PT ;  /* 0x0000000300117212 */ /* 0x000fe200078efe11 */
[----:B------:R-:W-:Y:S05]  /*35f0*/  BRA `(.L_x_1474) ;  /* 0x000003f000007947 */ /* 0x000fea0003800000 */
.L_x_1492:
        /* <DEDUP_REMOVED lines=19> */
.L_x_1497:
[----:B------:R-:W-:Y:S05]  /*3730*/  BSYNC B0 ;  /* 0x0000000000007941 */ /* 0x000fea0003800000 */
.L_x_1496:
[----:B------:R-:W-:Y:S01]  /*3740*/  IMAD.SHL.U32 R3, R3, 0x200000, RZ ;  /* 0x0020000003037824 */ /* 0x000fe200078e00ff */
[----:B------:R-:W-:-:S04]  /*3750*/  LEA R0, R0, 0x37800000, 0x17 ;  /* 0x3780000000007811 */ /* 0x000fc800078eb8ff */
[----:B------:R-:W-:Y:S01]  /*3760*/  LOP3.LUT R17, R0, R3, R17, 0xfe, !PT ;  /* 0x0000000300117212 */ /* 0x000fe200078efe11 */
[----:B------:R-:W-:Y:S05]  /*3770*/  BRA `(.L_x_1474) ;  /* 0x0000027000007947 */ /* 0x000fea0003800000 */
.L_x_1491:
[----:B------:R-:W-:-:S13]  /*3780*/  ISETP.NE.AND P0, PT, R0, 0x1c, PT ;  /* 0x0000001c0000780c */ /* 0x000fda0003f05270 */
[----:B------:R-:W-:Y:S05]  /*3790*/  @!P0 BRA `(.L_x_1498) ;  /* 0x0000023000008947 */ /* 0x000fea0003800000 */
[----:B------:R-:W-:-:S13]  /*37a0*/  ISETP.NE.AND P0, PT, R0, 0x1d, PT ;  /* 0x0000001d0000780c */ /* 0x000fda0003f05270 */
[----:B------:R-:W-:Y:S05]  /*37b0*/  @!P0 BRA `(.L_x_1499) ;  /* 0x000001e000008947 */ /* 0x000fea0003800000 */
[----:B------:R-:W-:-:S13]  /*37c0*/  ISETP.NE.AND P0, PT, R0, 0x2c, PT ;  /* 0x0000002c0000780c */ /* 0x000fda0003f05270 */
[----:B------:R-:W-:Y:S05]  /*37d0*/  @P0 BRA `(.L_x_1479) ;  /* 0x0000008000000947 */ /* 0x000fea0003800000 */
[----:B------:R-:W3:Y:S01]  /*37e0*/  LDG.E.U8 R4, [R4.64] ;  /* 0x0000002404047981 */ /* 0x000ee2000c1e1100 */
[----:B------:R-:W-:Y:S01]  /*37f0*/  IMAD.MOV.U32 R17, RZ, RZ, 0x400000 ;  /* 0x00400000ff117424 */ /* 0x000fe200078e00ff */
[----:B---3--:R-:W-:-:S13]  /*3800*/  ISETP.NE.AND P0, PT, R4, RZ, PT ;  /* 0x000000ff0400720c */ /* 0x008fda0003f05270 */
[----:B------:R-:W-:Y:S05]  /*3810*/  @!P0 BRA `(.L_x_1474) ;  /* 0x000001d000008947 */ /* 0x000fea0003800000 */
[----:B------:R-:W-:-:S13]  /*3820*/  ISETP.NE.AND P0, PT, R4, 0xff, PT ;  /* 0x000000ff0400780c */ /* 0x000fda0003f05270 */
[----:B------:R-:W-:Y:S02]  /*3830*/  @!P0 IMAD.MOV.U32 R17, RZ, RZ, 0x7f800001 ;  /* 0x7f800001ff118424 */ /* 0x000fe400078e00ff */
[----:B------:R-:W-:Y:S01]  /*3840*/  @P0 IMAD.SHL.U32 R17, R4, 0x800000, RZ ;  /* 0x0080000004110824 */ /* 0x000fe200078e00ff */
[----:B------:R-:W-:Y:S05]  /*3850*/  BRA `(.L_x_1474) ;  /* 0x0000019000007947 */ /* 0x000fea0003800000 */
.L_x_1479:
        /* <DEDUP_REMOVED lines=18> */
[----:B012--5:R-:W-:Y:S05]  /*3980*/  CALL.ABS.NOINC R14 ;  /* 0x000000000e007343 */ /* 0x027fea0003c00000 */
[----:B------:R-:W-:Y:S05]  /*3990*/  BRA `(.L_x_1474) ;  /* 0x0000005000007947 */ /* 0x000fea0003800000 */
.L_x_1499:
[----:B------:R-:W3:Y:S02]  /*39a0*/  LDG.E.64 R4, [R4.64] ;  /* 0x0000002404047981 */ /* 0x000ee4000c1e1b00 */
[----:B---3--:R0:W3:Y:S01]  /*39b0*/  I2F.U64 R17, R4 ;  /* 0x0000000400117312 */ /* 0x0080e20000301000 */
[----:B------:R-:W-:Y:S05]  /*39c0*/  BRA `(.L_x_1474) ;  /* 0x0000002000007947 */ /* 0x000fea0003800000 */
.L_x_1498:
[----:B------:R-:W3:Y:S02]  /*39d0*/  LDG.E R4, [R4.64] ;  /* 0x0000002404047981 */ /* 0x000ee4000c1e1900 */
[----:B---3--:R0:W3:Y:S02]  /*39e0*/  I2F.U32 R17, R4 ;  /* 0x0000000400117306 */ /* 0x0080e40000201000 */
.L_x_1474:
[----:B------:R-:W-:Y:S05]  /*39f0*/  BSYNC B6 ;  /* 0x0000000000067941 */ /* 0x000fea0003800000 */
.L_x_1473:
[----:B------:R-:W4:Y:S01]  /*3a00*/  S2R R25, SR_TID.X ;  /* 0x0000000000197919 */ /* 0x000f220000002100 */
[----:B------:R-:W-:Y:S01]  /*3a10*/  BSSY B6, `(.L_x_1500) ;  /* 0x0000112000067945 */ /* 0x000fe20003800000 */
[C---:B----4-:R-:W-:Y:S02]  /*3a20*/  IADD3 R3, R25.reuse, 0x100, RZ ;  /* 0x0000010019037810 */ /* 0x050fe40007ffe0ff */
[----:B0-----:R-:W-:Y:S02]  /*3a30*/  IADD3 R19, R25, 0x80, RZ ;  /* 0x0000008019137810 */ /* 0x001fe40007ffe0ff */
[----:B------:R-:W-:-:S02]  /*3a40*/  ISETP.GE.AND P1, PT, R3, R16, PT ;  /* 0x000000100300720c */ /* 0x000fc40003f26270 */
[C---:B------:R-:W-:Y:S02]  /*3a50*/  IADD3 R3, R25.reuse, 0x180, RZ ;  /* 0x0000018019037810 */ /* 0x040fe40007ffe0ff */
[-C--:B------:R-:W-:Y:S02]  /*3a60*/  ISETP.GE.AND P3, PT, R25, R16.reuse, PT ;  /* 0x000000101900720c */ /* 0x080fe40003f66270 */
[-C--:B------:R-:W-:Y:S02]  /*3a70*/  ISETP.GE.AND P2, PT, R3, R16.reuse, PT ;  /* 0x000000100300720c */ /* 0x080fe40003f46270 */
[----:B------:R-:W-:-:S09]  /*3a80*/  ISETP.GE.AND P0, PT, R19, R16, PT ;  /* 0x000000101300720c */ /* 0x000fd20003f06270 */
[----:B-----5:R-:W-:Y:S02]  /*3a90*/  @!P3 FMUL.RZ R4, R22, 0.15915493667125701904 ;  /* 0x3e22f9831604b820 */ /* 0x020fe4000040c000 */
[----:B---3--:R-:W-:Y:S02]  /*3aa0*/  @!P2 FMUL.RZ R24, R17, 0.15915493667125701904 ;  /* 0x3e22f9831118a820 */ /* 0x008fe4000040c000 */
[----:B------:R-:W0:Y:S01]  /*3ab0*/  LDC.U8 R17, c[0x0][0x184] ;  /* 0x00006100ff117b82 */ /* 0x000e220000000000 */
[----:B--2---:R-:W-:Y:S01]  /*3ac0*/  @!P1 FMUL.RZ R22, R18, 0.15915493667125701904 ;  /* 0x3e22f98312169820 */ /* 0x004fe2000040c000 */
[----:B------:R-:W2:Y:S01]  /*3ad0*/  @!P3 MUFU.COS R4, R4 ;  /* 0x000000040004b308 */ /* 0x000ea20000000000 */
[----:B-1----:R-:W-:-:S07]  /*3ae0*/  @!P0 FMUL.RZ R18, R23, 0.15915493667125701904 ;  /* 0x3e22f98317128820 */ /* 0x002fce000040c000 */
[----:B------:R-:W1:Y:S08]  /*3af0*/  @!P1 MUFU.COS R22, R22 ;  /* 0x0000001600169308 */ /* 0x000e700000000000 */
[----:B------:R-:W3:Y:S08]  /*3b00*/  @!P2 MUFU.COS R24, R24 ;  /* 0x000000180018a308 */ /* 0x000ef00000000000 */
[----:B------:R-:W4:Y:S01]  /*3b10*/  @!P0 MUFU.COS R18, R18 ;  /* 0x0000001200128308 */ /* 0x000f220000000000 */
[----:B------:R-:W-:Y:S05]  /*3b20*/  @P3 BRA `(.L_x_1501) ;  /* 0x0000100000003947 */ /* 0x000fea0003800000 */
[----:B012---:R-:W-:Y:S01]  /*3b30*/  IMAD R0, R2, 0x200, R25 ;  /* 0x0000020002007824 */ /* 0x007fe200078e0219 */
        /* <DEDUP_REMOVED lines=15> */
[----:B------:R-:W0:Y:S01]  /*3c30*/  F2I.FTZ.TRUNC.NTZ R3, R4 ;  /* 0x0000000400037305 */ /* 0x000e22000021f100 */
[----:B------:R-:W-:Y:S01]  /*3c40*/  IMAD.MOV.U32 R25, RZ, RZ, R19 ;  /* 0x000000ffff197224 */ /* 0x000fe200078e0013 */
[----:B0-----:R0:W-:Y:S01]  /*3c50*/  STG.E.U8 [R8.64], R3 ;  /* 0x0000000308007986 */ /* 0x0011e2000c101124 */
[----:B------:R-:W-:Y:S05]  /*3c60*/  BRA `(.L_x_1501) ;  /* 0x00000ec000007947 */ /* 0x000fea0003800000 */
.L_x_1505:
[----:B------:R-:W0:Y:S01]  /*3c70*/  F2I.S64.TRUNC R4, R4 ;  /* 0x0000000400047311 */ /* 0x000e22000020d900 */
[----:B------:R-:W-:Y:S02]  /*3c80*/  IMAD.MOV.U32 R25, RZ, RZ, R19 ;  /* 0x000000ffff197224 */ /* 0x000fe400078e0013 */
[----:B0-----:R-:W-:-:S05]  /*3c90*/  IMAD.MOV.U32 R3, RZ, RZ, R4 ;  /* 0x000000ffff037224 */ /* 0x001fca00078e0004 */
[----:B------:R0:W-:Y:S01]  /*3ca0*/  STG.E.U8 [R8.64], R3 ;  /* 0x0000000308007986 */ /* 0x0001e2000c101124 */
[----:B------:R-:W-:Y:S05]  /*3cb0*/  BRA `(.L_x_1501) ;  /* 0x00000e7000007947 */ /* 0x000fea0003800000 */
.L_x_1504:
[----:B------:R-:W-:-:S13]  /*3cc0*/  ISETP.NE.AND P0, PT, R0, 0x2, PT ;  /* 0x000000020000780c */ /* 0x000fda0003f05270 */
[----:B------:R-:W-:Y:S05]  /*3cd0*/  @!P0 BRA `(.L_x_1507) ;  /* 0x000000c000008947 */ /* 0x000fea0003800000 */
[----:B------:R-:W-:-:S13]  /*3ce0*/  ISETP.NE.AND P0, PT, R0, 0x3, PT ;  /* 0x000000030000780c */ /* 0x000fda0003f05270 */
[----:B------:R-:W-:Y:S05]  /*3cf0*/  @!P0 BRA `(.L_x_1508) ;  /* 0x0000006000008947 */ /* 0x000fea0003800000 */
[----:B------:R-:W-:-:S13]  /*3d00*/  ISETP.NE.AND P0, PT, R0, 0x4, PT ;  /* 0x000000040000780c */ /* 0x000fda0003f05270 */
[----:B------:R-:W-:Y:S05]  /*3d10*/  @P0 BRA `(.L_x_1506) ;  /* 0x00000c5000000947 */ /* 0x000fea0003800000 */
[----:B------:R-:W0:Y:S01]  /*3d20*/  F2I.S64.TRUNC R4, R4 ;  /* 0x0000000400047311 */ /* 0x000e22000020d900 */
[----:B------:R-:W-:Y:S01]  /*3d30*/  IMAD.MOV.U32 R25, RZ, RZ, R19 ;  /* 0x000000ffff197224 */ /* 0x000fe200078e0013 */
[----:B0-----:R0:W-:Y:S01]  /*3d40*/  STG.E.64 [R8.64], R4 ;  /* 0x0000000408007986 */ /* 0x0011e2000c101b24 */
[----:B------:R-:W-:Y:S05]  /*3d50*/  BRA `(.L_x_1501) ;  /* 0x00000dd000007947 */ /* 0x000fea0003800000 */
.L_x_1508:
[----:B------:R-:W0:Y:S01]  /*3d60*/  F2I.FTZ.TRUNC.NTZ R3, R4 ;  /* 0x0000000400037305 */ /* 0x000e22000021f100 */
[----:B------:R-:W-:Y:S01]  /*3d70*/  IMAD.MOV.U32 R25, RZ, RZ, R19 ;  /* 0x000000ffff197224 */ /* 0x000fe200078e0013 */
[----:B0-----:R0:W-:Y:S01]  /*3d80*/  STG.E [R8.64], R3 ;  /* 0x0000000308007986 */ /* 0x0011e2000c101924 */
[----:B------:R-:W-:Y:S05]  /*3d90*/  BRA `(.L_x_1501) ;  /* 0x00000d9000007947 */ /* 0x000fea0003800000 */
.L_x_1507:
[----:B------:R-:W0:Y:S01]  /*3da0*/  F2I.FTZ.TRUNC.NTZ R3, R4 ;  /* 0x0000000400037305 */ /* 0x000e22000021f100 */
[----:B------:R-:W-:Y:S01]  /*3db0*/  IMAD.MOV.U32 R25, RZ, RZ, R19 ;  /* 0x000000ffff197224 */ /* 0x000fe200078e0013 */
[----:B0-----:R0:W-:Y:S01]  /*3dc0*/  STG.E.U16 [R8.64], R3 ;  /* 0x0000000308007986 */ /* 0x0011e2000c101524 */
[----:B------:R-:W-:Y:S05]  /*3dd0*/  BRA `(.L_x_1501) ;  /* 0x00000d5000007947 */ /* 0x000fea0003800000 */
.L_x_1503:
[----:B------:R-:W-:-:S13]  /*3de0*/  ISETP.GT.AND P0, PT, R0, 0x6, PT ;  /* 0x000000060000780c */ /* 0x000fda0003f04270 */
[----:B------:R-:W-:Y:S05]  /*3df0*/  @P0 BRA `(.L_x_1509) ;  /* 0x000000b000000947 */ /* 0x000fea0003800000 */
[----:B------:R-:W-:-:S13]  /*3e00*/  ISETP.NE.AND P0, PT, R0, 0x5, PT ;  /* 0x000000050000780c */ /* 0x000fda0003f05270 */
[----:B------:R-:W-:Y:S05]  /*3e10*/  @!P0 BRA `(.L_x_1510) ;  /* 0x0000005000008947 */ /* 0x000fea0003800000 */
[----:B------:R-:W-:-:S13]  /*3e20*/  ISETP.NE.AND P0, PT, R0, 0x6, PT ;  /* 0x000000060000780c */ /* 0x000fda0003f05270 */
[----:B------:R-:W-:Y:S05]  /*3e30*/  @P0 BRA `(.L_x_1506) ;  /* 0x00000b3000000947 */ /* 0x000fea0003800000 */
[----:B------:R0:W-:Y:S01]  /*3e40*/  STG.E [R8.64], R4 ;  /* 0x0000000408007986 */ /* 0x0001e2000c101924 */
[----:B------:R-:W-:Y:S01]  /*3e50*/  IMAD.MOV.U32 R25, RZ, RZ, R19 ;  /* 0x000000ffff197224 */ /* 0x000fe200078e0013 */
[----:B------:R-:W-:Y:S05]  /*3e60*/  BRA `(.L_x_1501) ;  /* 0x00000cc000007947 */ /* 0x000fea0003800000 */
.L_x_1510:
[----:B------:R-:W-:Y:S01]  /*3e70*/  F2FP.PACK_AB R4, RZ, R4 ;  /* 0x00000004ff04723e */ /* 0x000fe200000000ff */
[----:B------:R-:W-:-:S04]  /*3e80*/  IMAD.MOV.U32 R25, RZ, RZ, R19 ;  /* 0x000000ffff197224 */ /* 0x000fc800078e0013 */
[----:B------:R0:W-:Y:S01]  /*3e90*/  STG.E.U16 [R8.64], R4 ;  /* 0x0000000408007986 */ /* 0x0001e2000c101524 */
[----:B------:R-:W-:Y:S05]  /*3ea0*/  BRA `(.L_x_1501) ;  /* 0x00000c8000007947 */ /* 0x000fea0003800000 */
.L_x_1509:
[----:B------:R-:W-:-:S13]  /*3eb0*/  ISETP.NE.AND P0, PT, R0, 0x7, PT ;  /* 0x000000070000780c */ /* 0x000fda0003f05270 */
[----:B------:R-:W-:Y:S05]  /*3ec0*/  @!P0 BRA `(.L_x_1511) ;  /* 0x000000d000008947 */ /* 0x000fea0003800000 */
[----:B------:R-:W-:-:S13]  /*3ed0*/  ISETP.NE.AND P0, PT, R0, 0x8, PT ;  /* 0x000000080000780c */ /* 0x000fda0003f05270 */
[----:B------:R-:W-:Y:S05]  /*3ee0*/  @!P0 BRA `(.L_x_1512) ;  /* 0x0000006000008947 */ /* 0x000fea0003800000 */
[----:B------:R-:W-:-:S13]  /*3ef0*/  ISETP.NE.AND P0, PT, R0, 0x9, PT ;  /* 0x000000090000780c */ /* 0x000fda0003f05270 */
[----:B------:R-:W-:Y:S05]  /*3f00*/  @P0 BRA `(.L_x_1506) ;  /* 0x00000a6000000947 */ /* 0x000fea0003800000 */
[----:B------:R-:W-:Y:S02]  /*3f10*/  IMAD.MOV.U32 R5, RZ, RZ, RZ ;  /* 0x000000ffff057224 */ /* 0x000fe400078e00ff */
[----:B------:R-:W-:-:S03]  /*3f20*/  IMAD.MOV.U32 R25, RZ, RZ, R19 ;  /* 0x000000ffff197224 */ /* 0x000fc600078e0013 */
[----:B------:R0:W-:Y:S01]  /*3f30*/  STG.E.64 [R8.64], R4 ;  /* 0x0000000408007986 */ /* 0x0001e2000c101b24 */
[----:B------:R-:W-:Y:S05]  /*3f40*/  BRA `(.L_x_1501) ;  /* 0x00000be000007947 */ /* 0x000fea0003800000 */
.L_x_1512:
[----:B------:R-:W-:Y:S01]  /*3f50*/  F2FP.PACK_AB R3, RZ, R4 ;  /* 0x00000004ff03723e */ /* 0x000fe200000000ff */
[----:B------:R-:W-:-:S03]  /*3f60*/  IMAD.MOV.U32 R25, RZ, RZ, R19 ;  /* 0x000000ffff197224 */ /* 0x000fc600078e0013 */
[----:B------:R-:W-:-:S05]  /*3f70*/  PRMT R3, R3, 0x5410, RZ ;  /* 0x0000541003037816 */ /* 0x000fca00000000ff */
[----:B------:R0:W-:Y:S01]  /*3f80*/  STG.E [R8.64], R3 ;  /* 0x0000000308007986 */ /* 0x0001e2000c101924 */
[----:B------:R-:W-:Y:S05]  /*3f90*/  BRA `(.L_x_1501) ;  /* 0x00000b9000007947 */ /* 0x000fea0003800000 */
.L_x_1511:
[----:B------:R-:W-:Y:S02]  /*3fa0*/  FMUL.FTZ R4, R4, 1 ;  /* 0x3f80000004047820 */ /* 0x000fe40000410000 */
[----:B------:R-:W-:-:S04]  /*3fb0*/  IMAD.MOV.U32 R25, RZ, RZ, R19 ;  /* 0x000000ffff197224 */ /* 0x000fc800078e0013 */
[----:B------:R-:W0:Y:S02]  /*3fc0*/  F2F.F64.F32 R4, R4 ;  /* 0x0000000400047310 */ /* 0x000e240000201800 */
[----:B0-----:R0:W-:Y:S01]  /*3fd0*/  STG.E.64 [R8.64], R4 ;  /* 0x0000000408007986 */ /* 0x0011e2000c101b24 */
[----:B------:R-:W-:Y:S05]  /*3fe0*/  BRA `(.L_x_1501) ;  /* 0x00000b4000007947 */ /* 0x000fea0003800000 */
.L_x_1502:
        /* <DEDUP_REMOVED lines=8> */
[----:B------:R-:W-:Y:S01]  /*4070*/  FSETP.NEU.FTZ.AND P0, PT, R4, RZ, PT ;  /* 0x000000ff0400720b */ /* 0x000fe20003f1d000 */
[----:B------:R-:W-:-:S03]  /*4080*/  IMAD.MOV.U32 R25, RZ, RZ, R19 ;  /* 0x000000ffff197224 */ /* 0x000fc600078e0013 */
[----:B------:R-:W-:-:S05]  /*4090*/  SEL R3, RZ, 0x1, !P0 ;  /* 0x00000001ff037807 */ /* 0x000fca0004000000 */
[----:B------:R0:W-:Y:S01]  /*40a0*/  STG.E.U8 [R8.64], R3 ;  /* 0x0000000308007986 */ /* 0x0001e2000c101124 */
[----:B------:R-:W-:Y:S05]  /*40b0*/  BRA `(.L_x_1501) ;  /* 0x00000a7000007947 */ /* 0x000fea0003800000 */
.L_x_1515:
[----:B------:R-:W-:Y:S01]  /*40c0*/  FMUL.FTZ R4, R4, 1 ;  /* 0x3f80000004047820 */ /* 0x000fe20000410000 */
[----:B------:R-:W-:Y:S01]  /*40d0*/  CS2R R6, SRZ ;  /* 0x0000000000067805 */ /* 0x000fe2000001ff00 */
[----:B------:R-:W-:-:S04]  /*40e0*/  IMAD.MOV.U32 R25, RZ, RZ, R19 ;  /* 0x000000ffff197224 */ /* 0x000fc800078e0013 */
[----:B------:R-:W0:Y:S02]  /*40f0*/  F2F.F64.F32 R4, R4 ;  /* 0x0000000400047310 */ /* 0x000e240000201800 */
[----:B0-----:R0:W-:Y:S01]  /*4100*/  STG.E.128 [R8.64], R4 ;  /* 0x0000000408007986 */ /* 0x0011e2000c101d24 */
[----:B------:R-:W-:Y:S05]  /*4110*/  BRA `(.L_x_1501) ;  /* 0x00000a1000007947 */ /* 0x000fea0003800000 */
.L_x_1514:
        /* <DEDUP_REMOVED lines=20> */
.L_x_1519:
[----:B------:R-:W-:Y:S05]  /*4260*/  BSYNC B0 ;  /* 0x0000000000007941 */ /* 0x000fea0003800000 */
.L_x_1518:
[----:B------:R-:W-:Y:S01]  /*4270*/  LOP3.LUT R5, R0, R5, RZ, 0xfc, !PT ;  /* 0x0000000500057212 */ /* 0x000fe200078efcff */
[----:B------:R-:W-:-:S04]  /*4280*/  IMAD.MOV.U32 R25, RZ, RZ, R19 ;  /* 0x000000ffff197224 */ /* 0x000fc800078e0013 */
[----:B------:R0:W-:Y:S01]  /*4290*/  STG.E.U8 [R8.64], R5 ;  /* 0x0000000508007986 */ /* 0x0001e2000c101124 */
[----:B------:R-:W-:Y:S05]  /*42a0*/  BRA `(.L_x_1501) ;  /* 0x0000088000007947 */ /* 0x000fea0003800000 */
.L_x_1517:
        /* <DEDUP_REMOVED lines=12> */
.L_x_1521:
[----:B------:R-:W-:Y:S01]  /*4370*/  IMAD.MOV.U32 R0, RZ, RZ, 0x7f ;  /* 0x0000007fff007424 */ /* 0x000fe200078e00ff */
[----:B------:R-:W-:-:S04]  /*4380*/  ISETP.GT.U32.AND P0, PT, R5, 0x7f800000, PT ;  /* 0x7f8000000500780c */ /* 0x000fc80003f04070 */
[----:B------:R-:W-:-:S04]  /*4390*/  SEL R0, R0, 0x7c, P0 ;  /* 0x0000007c00007807 */ /* 0x000fc80000000000 */
.L_x_1522:
[----:B------:R-:W-:Y:S05]  /*43a0*/  BSYNC B0 ;  /* 0x0000000000007941 */ /* 0x000fea0003800000 */
.L_x_1520:
[----:B------:R-:W-:Y:S01]  /*43b0*/  LOP3.LUT R4, R4, 0x80000000, RZ, 0xc0, !PT ;  /* 0x8000000004047812 */ /* 0x000fe200078ec0ff */
[----:B------:R-:W-:-:S03]  /*43c0*/  IMAD.MOV.U32 R25, RZ, RZ, R19 ;  /* 0x000000ffff197224 */ /* 0x000fc600078e0013 */
[----:B------:R-:W-:-:S04]  /*43d0*/  SHF.R.U32.HI R3, RZ, 0x18, R4 ;  /* 0x00000018ff037819 */ /* 0x000fc80000011604 */
[----:B------:R-:W-:-:S05]  /*43e0*/  LOP3.LUT R3, R0, R3, RZ, 0xfc, !PT ;  /* 0x0000000300037212 */ /* 0x000fca00078efcff */
[----:B------:R0:W-:Y:S01]  /*43f0*/  STG.E.U8 [R8.64], R3 ;  /* 0x0000000308007986 */ /* 0x0001e2000c101124 */
[----:B------:R-:W-:Y:S05]  /*4400*/  BRA `(.L_x_1501) ;  /* 0x0000072000007947 */ /* 0x000fea0003800000 */
.L_x_1516:
[----:B------:R-:W-:Y:S01]  /*4410*/  F2FP.BF16.PACK_AB R4, RZ, R4 ;  /* 0x00000004ff04723e */ /* 0x000fe200000010ff */
[----:B------:R-:W-:-:S04]  /*4420*/  IMAD.MOV.U32 R25, RZ, RZ, R19 ;  /* 0x000000ffff197224 */ /* 0x000fc800078e0013 */
[----:B------:R0:W-:Y:S01]  /*4430*/  STG.E.U16 [R8.64], R4 ;  /* 0x0000000408007986 */ /* 0x0001e2000c101524 */
[----:B------:R-:W-:Y:S05]  /*4440*/  BRA `(.L_x_1501) ;  /* 0x000006e000007947 */ /* 0x000fea0003800000 */
.L_x_1513:
        /* <DEDUP_REMOVED lines=8> */
[----:B------:R-:W0:Y:S01]  /*44d0*/  F2I.FTZ.U32.TRUNC.NTZ R3, R4 ;  /* 0x0000000400037305 */ /* 0x000e22000021f000 */
[----:B------:R-:W-:Y:S01]  /*44e0*/  IMAD.MOV.U32 R25, RZ, RZ, R19 ;  /* 0x000000ffff197224 */ /* 0x000fe200078e0013 */
[----:B0-----:R0:W-:Y:S01]  /*44f0*/  STG.E.U16 [R8.64], R3 ;  /* 0x0000000308007986 */ /* 0x0011e2000c101524 */
[----:B------:R-:W-:Y:S05]  /*4500*/  BRA `(.L_x_1501) ;  /* 0x0000062000007947 */ /* 0x000fea0003800000 */
.L_x_1525:
        /* <DEDUP_REMOVED lines=16> */
.L_x_1528:
[----:B------:R-:W-:-:S04]  /*4610*/  LOP3.LUT R4, R4, 0x80000000, RZ, 0xc0, !PT ;  /* 0x8000000004047812 */ /* 0x000fc800078ec0ff */
[----:B------:R-:W-:-:S04]  /*4620*/  SHF.R.U32.HI R4, RZ, 0x18, R4 ;  /* 0x00000018ff047819 */ /* 0x000fc80000011604 */
[----:B------:R-:W-:-:S04]  /*4630*/  LOP3.LUT R3, R3, R4, RZ, 0xfc, !PT ;  /* 0x0000000403037212 */ /* 0x000fc800078efcff */
[----:B------:R-:W-:Y:S02]  /*4640*/  PRMT R0, R3, 0x7610, R0 ;  /* 0x0000761003007816 */ /* 0x000fe40000000000 */
.L_x_1527:
[----:B------:R-:W-:Y:S05]  /*4650*/  BSYNC B0 ;  /* 0x0000000000007941 */ /* 0x000fea0003800000 */
.L_x_1526:
[----:B------:R0:W-:Y:S01]  /*4660*/  STG.E.U8 [R8.64], R0 ;  /* 0x0000000008007986 */ /* 0x0001e2000c101124 */
[----:B------:R-:W-:Y:S01]  /*4670*/  IMAD.MOV.U32 R25, RZ, RZ, R19 ;  /* 0x000000ffff197224 */ /* 0x000fe200078e0013 */
[----:B------:R-:W-:Y:S05]  /*4680*/  BRA `(.L_x_1501) ;  /* 0x000004a000007947 */ /* 0x000fea0003800000 */
.L_x_1524:
        /* <DEDUP_REMOVED lines=16> */
.L_x_1531:
[----:B------:R-:W-:-:S04]  /*4790*/  LOP3.LUT R4, R4, 0x80000000, RZ, 0xc0, !PT ;  /* 0x8000000004047812 */ /* 0x000fc800078ec0ff */
[----:B------:R-:W-:-:S04]  /*47a0*/  SHF.R.U32.HI R4, RZ, 0x18, R4 ;  /* 0x00000018ff047819 */ /* 0x000fc80000011604 */
[----:B------:R-:W-:-:S04]  /*47b0*/  LOP3.LUT R3, R3, R4, RZ, 0xfc, !PT ;  /* 0x0000000403037212 */ /* 0x000fc800078efcff */
[----:B------:R-:W-:Y:S02]  /*47c0*/  PRMT R0, R3, 0x7610, R0 ;  /* 0x0000761003007816 */ /* 0x000fe40000000000 */
.L_x_1530:
[----:B------:R-:W-:Y:S05]  /*47d0*/  BSYNC B0 ;  /* 0x0000000000007941 */ /* 0x000fea0003800000 */
.L_x_1529:
[----:B------:R0:W-:Y:S01]  /*47e0*/  STG.E.U8 [R8.64], R0 ;  /* 0x0000000008007986 */ /* 0x0001e2000c101124 */
[----:B------:R-:W-:Y:S01]  /*47f0*/  IMAD.MOV.U32 R25, RZ, RZ, R19 ;  /* 0x000000ffff197224 */ /* 0x000fe200078e0013 */
[----:B------:R-:W-:Y:S05]  /*4800*/  BRA `(.L_x_1501) ;  /* 0x0000032000007947 */ /* 0x000fea0003800000 */
.L_x_1523:
[----:B------:R-:W-:-:S13]  /*4810*/  ISETP.NE.AND P0, PT, R0, 0x1c, PT ;  /* 0x0000001c0000780c */ /* 0x000fda0003f05270 */
[----:B------:R-:W-:Y:S05]  /*4820*/  @!P0 BRA `(.L_x_1532) ;  /* 0x000002d000008947 */ /* 0x000fea0003800000 */
[----:B------:R-:W-:-:S13]  /*4830*/  ISETP.NE.AND P0, PT, R0, 0x1d, PT ;  /* 0x0000001d0000780c */ /* 0x000fda0003f05270 */
[----:B------:R-:W-:Y:S05]  /*4840*/  @!P0 BRA `(.L_x_1533) ;  /* 0x0000027000008947 */ /* 0x000fea0003800000 */
[----:B------:R-:W-:-:S13]  /*4850*/  ISETP.NE.AND P0, PT, R0, 0x2c, PT ;  /* 0x0000002c0000780c */ /* 0x000fda0003f05270 */
[----:B------:R-:W-:Y:S05]  /*4860*/  @P0 BRA `(.L_x_1506) ;  /* 0x0000010000000947 */ /* 0x000fea0003800000 */
[----:B------:R-:W-:Y:S01]  /*4870*/  SHF.R.U32.HI R5, RZ, 0x17, R4 ;  /* 0x00000017ff057819 */ /* 0x000fe20000011604 */
[----:B------:R-:W-:Y:S01]  /*4880*/  IMAD.MOV.U32 R25, RZ, RZ, R19 ;  /* 0x000000ffff197224 */ /* 0x000fe200078e0013 */
        /* <DEDUP_REMOVED lines=14> */
.L_x_1506:
        /* <DEDUP_REMOVED lines=18> */
[----:B0--34-:R-:W-:Y:S05]  /*4a90*/  CALL.ABS.NOINC R14 ;  /* 0x000000000e007343 */ /* 0x019fea0003c00000 */
[----:B------:R-:W-:Y:S01]  /*4aa0*/  IMAD.MOV.U32 R25, RZ, RZ, R19 ;  /* 0x000000ffff197224 */ /* 0x000fe200078e0013 */
[----:B------:R-:W-:Y:S05]  /*4ab0*/  BRA `(.L_x_1501) ;  /* 0x0000007000007947 */ /* 0x000fea0003800000 */
.L_x_1533:
[----:B------:R-:W0:Y:S01]  /*4ac0*/  F2I.U64.TRUNC R4, R4 ;  /* 0x0000000400047311 */ /* 0x000e22000020d800 */
[----:B------:R-:W-:Y:S01]  /*4ad0*/  IMAD.MOV.U32 R25, RZ, RZ, R19 ;  /* 0x000000ffff197224 */ /* 0x000fe200078e0013 */
[----:B0-----:R0:W-:Y:S01]  /*4ae0*/  STG.E.64 [R8.64], R4 ;  /* 0x0000000408007986 */ /* 0x0011e2000c101b24 */
[----:B------:R-:W-:Y:S05]  /*4af0*/  BRA `(.L_x_1501) ;  /* 0x0000003000007947 */ /* 0x000fea0003800000 */
.L_x_1532:
[----:B------:R-:W0:Y:S01]  /*4b00*/  F2I.FTZ.U32.TRUNC.NTZ R3, R4 ;  /* 0x0000000400037305 */ /* 0x000e22000021f000 */
[----:B------:R-:W-:Y:S01]  /*4b10*/  IMAD.MOV.U32 R25, RZ, RZ, R19 ;  /* 0x000000ffff197224 */ /* 0x000fe200078e0013 */
[----:B0-----:R0:W-:Y:S06]  /*4b20*/  STG.E [R8.64], R3 ;  /* 0x0000000308007986 */ /* 0x0011ec000c101924 */
.L_x_1501:
[----:B012---:R-:W-:Y:S05]  /*4b30*/  BSYNC B6 ;  /* 0x0000000000067941 */ /* 0x007fea0003800000 */
.L_x_1500:
[----:B------:R-:W-:Y:S01]  /*4b40*/  ISETP.GE.AND P0, PT, R25, R16, PT ;  /* 0x000000101900720c */ /* 0x000fe20003f06270 */
[----:B------:R-:W-:-:S12]  /*4b50*/  BSSY B6, `(.L_x_1534) ;  /* 0x00001da000067945 */ /* 0x000fd80003800000 */
[----:B------:R-:W-:Y:S05]  /*4b60*/  @P0 BRA `(.L_x_1535) ;  /* 0x00001d8000000947 */ /* 0x000fea0003800000 */
[----:B------:R-:W-:Y:S01]  /*4b70*/  IMAD R0, R2, 0x200, R25 ;  /* 0x0000020002007824 */ /* 0x000fe200078e0219 */
        /* <DEDUP_REMOVED lines=15> */
[----:B----4-:R-:W0:Y:S02]  /*4c70*/  F2I.FTZ.TRUNC.NTZ R3, R18 ;  /* 0x0000001200037305 */ /* 0x010e24000021f100 */
[----:B0-----:R0:W-:Y:S01]  /*4c80*/  STG.E.U8 [R8.64], R3 ;  /* 0x0000000308007986 */ /* 0x0011e2000c101124 */
[----:B------:R-:W-:Y:S05]  /*4c90*/  BRA `(.L_x_1541) ;  /* 0x00000d7000007947 */ /* 0x000fea0003800000 */
.L_x_1539:
[----:B----4-:R-:W0:Y:S02]  /*4ca0*/  F2I.S64.TRUNC R18, R18 ;  /* 0x0000001200127311 */ /* 0x010e24000020d900 */
[----:B0-----:R-:W-:-:S05]  /*4cb0*/  IMAD.MOV.U32 R3, RZ, RZ, R18 ;  /* 0x000000ffff037224 */ /* 0x001fca00078e0012 */
[----:B------:R0:W-:Y:S01]  /*4cc0*/  STG.E.U8 [R8.64], R3 ;  /* 0x0000000308007986 */ /* 0x0001e2000c101124 */
[----:B------:R-:W-:Y:S05]  /*4cd0*/  BRA `(.L_x_1541) ;  /* 0x00000d3000007947 */ /* 0x000fea0003800000 */
.L_x_1538:
[----:B------:R-:W-:-:S13]  /*4ce0*/  ISETP.NE.AND P0, PT, R0, 0x2, PT ;  /* 0x000000020000780c */ /* 0x000fda0003f05270 */
[----:B------:R-:W-:Y:S05]  /*4cf0*/  @!P0 BRA `(.L_x_1542) ;  /* 0x000000a000008947 */ /* 0x000fea0003800000 */
[----:B------:R-:W-:-:S13]  /*4d00*/  ISETP.NE.AND P0, PT, R0, 0x3, PT ;  /* 0x000000030000780c */ /* 0x000fda0003f05270 */
[----:B------:R-:W-:Y:S05]  /*4d10*/  @!P0 BRA `(.L_x_1543) ;  /* 0x0000005000008947 */ /* 0x000fea0003800000 */
[----:B------:R-:W-:-:S13]  /*4d20*/  ISETP.NE.AND P0, PT, R0, 0x4, PT ;  /* 0x000000040000780c */ /* 0x000fda0003f05270 */
[----:B------:R-:W-:Y:S05]  /*4d30*/  @P0 BRA `(.L_x_1540) ;  /* 0x00000b4000000947 */ /* 0x000fea0003800000 */
[----:B----4-:R-:W0:Y:S02]  /*4d40*/  F2I.S64.TRUNC R18, R18 ;  /* 0x0000001200127311 */ /* 0x010e24000020d900 */
[----:B0-----:R0:W-:Y:S01]  /*4d50*/  STG.E.64 [R8.64], R18 ;  /* 0x0000001208007986 */ /* 0x0011e2000c101b24 */
[----:B------:R-:W-:Y:S05]  /*4d60*/  BRA `(.L_x_1541) ;  /* 0x00000ca000007947 */ /* 0x000fea0003800000 */
.L_x_1543:
[----:B----4-:R-:W0:Y:S02]  /*4d70*/  F2I.FTZ.TRUNC.NTZ R3, R18 ;  /* 0x0000001200037305 */ /* 0x010e24000021f100 */
[----:B0-----:R0:W-:Y:S01]  /*4d80*/  STG.E [R8.64], R3 ;  /* 0x0000000308007986 */ /* 0x0011e2000c101924 */
[----:B------:R-:W-:Y:S05]  /*4d90*/  BRA `(.L_x_1541) ;  /* 0x00000c7000007947 */ /* 0x000fea0003800000 */
.L_x_1542:
[----:B----4-:R-:W0:Y:S02]  /*4da0*/  F2I.FTZ.TRUNC.NTZ R3, R18 ;  /* 0x0000001200037305 */ /* 0x010e24000021f100 */
[----:B0-----:R0:W-:Y:S01]  /*4db0*/  STG.E.U16 [R8.64], R3 ;  /* 0x0000000308007986 */ /* 0x0011e2000c101524 */
[----:B------:R-:W-:Y:S05]  /*4dc0*/  BRA `(.L_x_1541) ;  /* 0x00000c4000007947 */ /* 0x000fea0003800000 */
.L_x_1537:
[----:B------:R-:W-:-:S13]  /*4dd0*/  ISETP.GT.AND P0, PT, R0, 0x6, PT ;  /* 0x000000060000780c */ /* 0x000fda0003f04270 */
[----:B------:R-:W-:Y:S05]  /*4de0*/  @P0 BRA `(.L_x_1544) ;  /* 0x0000009000000947 */ /* 0x000fea0003800000 */
[----:B------:R-:W-:-:S13]  /*4df0*/  ISETP.NE.AND P0, PT, R0, 0x5, PT ;  /* 0x000000050000780c */ /* 0x000fda0003f05270 */
[----:B------:R-:W-:Y:S05]  /*4e00*/  @!P0 BRA `(.L_x_1545) ;  /* 0x0000004000008947 */ /* 0x000fea0003800000 */
[----:B------:R-:W-:-:S13]  /*4e10*/  ISETP.NE.AND P0, PT, R0, 0x6, PT ;  /* 0x000000060000780c */ /* 0x000fda0003f05270 */
[----:B------:R-:W-:Y:S05]  /*4e20*/  @P0 BRA `(.L_x_1540) ;  /* 0x00000a5000000947 */ /* 0x000fea0003800000 */
[----:B----4-:R0:W-:Y:S01]  /*4e30*/  STG.E [R8.64], R18 ;  /* 0x0000001208007986 */ /* 0x0101e2000c101924 */
[----:B------:R-:W-:Y:S05]  /*4e40*/  BRA `(.L_x_1541) ;  /* 0x00000bc000007947 */ /* 0x000fea0003800000 */
.L_x_1545:
[----:B----4-:R-:W-:-:S05]  /*4e50*/  F2FP.PACK_AB R18, RZ, R18 ;  /* 0x00000012ff12723e */ /* 0x010fca00000000ff */
[----:B------:R0:W-:Y:S01]  /*4e60*/  STG.E.U16 [R8.64], R18 ;  /* 0x0000001208007986 */ /* 0x0001e2000c101524 */
[----:B------:R-:W-:Y:S05]  /*4e70*/  BRA `(.L_x_1541) ;  /* 0x00000b9000007947 */ /* 0x000fea0003800000 */
.L_x_1544:
[----:B------:R-:W-:-:S13]  /*4e80*/  ISETP.NE.AND P0, PT, R0, 0x7, PT ;  /* 0x000000070000780c */ /* 0x000fda0003f05270 */
[----:B------:R-:W-:Y:S05]  /*4e90*/  @!P0 BRA `(.L_x_1546) ;  /* 0x000000b000008947 */ /* 0x000fea0003800000 */
[----:B------:R-:W-:-:S13]  /*4ea0*/  ISETP.NE.AND P0, PT, R0, 0x8, PT ;  /* 0x000000080000780c */ /* 0x000fda0003f05270 */
[----:B------:R-:W-:Y:S05]  /*4eb0*/  @!P0 BRA `(.L_x_1547) ;  /* 0x0000005000008947 */ /* 0x000fea0003800000 */
[----:B------:R-:W-:-:S13]  /*4ec0*/  ISETP.NE.AND P0, PT, R0, 0x9, PT ;  /* 0x000000090000780c */ /* 0x000fda0003f05270 */
[----:B------:R-:W-:Y:S05]  /*4ed0*/  @P0 BRA `(.L_x_1540) ;  /* 0x000009a000000947 */ /* 0x000fea0003800000 */
[----:B------:R-:W-:-:S05]  /*4ee0*/  IMAD.MOV.U32 R19, RZ, RZ, RZ ;  /* 0x000000ffff137224 */ /* 0x000fca00078e00ff */
[----:B----4-:R0:W-:Y:S01]  /*4ef0*/  STG.E.64 [R8.64], R18 ;  /* 0x0000001208007986 */ /* 0x0101e2000c101b24 */
[----:B------:R-:W-:Y:S05]  /*4f00*/  BRA `(.L_x_1541) ;  /* 0x00000b0000007947 */ /* 0x000fea0003800000 */
.L_x_1547:
[----:B----4-:R-:W-:-:S04]  /*4f10*/  F2FP.PACK_AB R3, RZ, R18 ;  /* 0x00000012ff03723e */ /* 0x010fc800000000ff */
[----:B------:R-:W-:-:S05]  /*4f20*/  PRMT R3, R3, 0x5410, RZ ;  /* 0x0000541003037816 */ /* 0x000fca00000000ff */
[----:B------:R0:W-:Y:S01]  /*4f30*/  STG.E [R8.64], R3 ;  /* 0x0000000308007986 */ /* 0x0001e2000c101924 */
[----:B------:R-:W-:Y:S05]  /*4f40*/  BRA `(.L_x_1541) ;  /* 0x00000ac000007947 */ /* 0x000fea0003800000 */
.L_x_1546:
[----:B----4-:R-:W-:-:S06]  /*4f50*/  FMUL.FTZ R4, R18, 1 ;  /* 0x3f80000012047820 */ /* 0x010fcc0000410000 */
[----:B------:R-:W0:Y:S02]  /*4f60*/  F2F.F64.F32 R4, R4 ;  /* 0x0000000400047310 */ /* 0x000e240000201800 */
[----:B0-----:R0:W-:Y:S01]  /*4f70*/  STG.E.64 [R8.64], R4 ;  /* 0x0000000408007986 */ /* 0x0011e2000c101b24 */
[----:B------:R-:W-:Y:S05]  /*4f80*/  BRA `(.L_x_1541) ;  /* 0x00000a8000007947 */ /* 0x000fea0003800000 */
.L_x_1536:
        /* <DEDUP_REMOVED lines=8> */
[----:B----4-:R-:W-:-:S04]  /*5010*/  FSETP.NEU.FTZ.AND P0, PT, R18, RZ, PT ;  /* 0x000000ff1200720b */ /* 0x010fc80003f1d000 */
[----:B------:R-:W-:-:S05]  /*5020*/  SEL R3, RZ, 0x1, !P0 ;  /* 0x00000001ff037807 */ /* 0x000fca0004000000 */
[----:B------:R0:W-:Y:S01]  /*5030*/  STG.E.U8 [R8.64], R3 ;  /* 0x0000000308007986 */ /* 0x0001e2000c101124 */
[----:B------:R-:W-:Y:S05]  /*5040*/  BRA `(.L_x_1541) ;  /* 0x000009c000007947 */ /* 0x000fea0003800000 */
.L_x_1550:
[----:B----4-:R-:W-:Y:S01]  /*5050*/  FMUL.FTZ R4, R18, 1 ;  /* 0x3f80000012047820 */ /* 0x010fe20000410000 */
[----:B------:R-:W-:-:S05]  /*5060*/  CS2R R6, SRZ ;  /* 0x0000000000067805 */ /* 0x000fca000001ff00 */
[----:B------:R-:W0:Y:S02]  /*5070*/  F2F.F64.F32 R4, R4 ;  /* 0x0000000400047310 */ /* 0x000e240000201800 */
[----:B0-----:R0:W-:Y:S01]  /*5080*/  STG.E.128 [R8.64], R4 ;  /* 0x0000000408007986 */ /* 0x0011e2000c101d24 */
[----:B------:R-:W-:Y:S05]  /*5090*/  BRA `(.L_x_1541) ;  /* 0x0000097000007947 */ /* 0x000fea0003800000 */
.L_x_1549:
[----:B------:R-:W-:-:S13]  /*50a0*/  ISETP.NE.AND P0, PT, R0, 0xf, PT ;  /* 0x0000000f0000780c */ /* 0x000fda0003f05270 */
[----:B------:R-:W-:Y:S05]  /*50b0*/  @!P0 BRA `(.L_x_1551) ;  /* 0x000002b000008947 */ /* 0x000fea0003800000 */
[----:B------:R-:W-:-:S13]  /*50c0*/  ISETP.NE.AND P0, PT, R0, 0x17, PT ;  /* 0x000000170000780c */ /* 0x000fda0003f05270 */
[----:B------:R-:W-:Y:S05]  /*50d0*/  @!P0 BRA `(.L_x_1552) ;  /* 0x0000014000008947 */ /* 0x000fea0003800000 */
[----:B------:R-:W-:-:S13]  /*50e0*/  ISETP.NE.AND P0, PT, R0, 0x18, PT ;  /* 0x000000180000780c */ /* 0x000fda0003f05270 */
[----:B------:R-:W-:Y:S05]  /*50f0*/  @P0 BRA `(.L_x_1540) ;  /* 0x0000078000000947 */ /* 0x000fea0003800000 */
[C---:B----4-:R-:W-:Y:S01]  /*5100*/  LOP3.LUT R4, R18.reuse, 0x7fffffff, RZ, 0xc0, !PT ;  /* 0x7fffffff12047812 */ /* 0x050fe200078ec0ff */
        /* <DEDUP_REMOVED lines=13> */
.L_x_1554:
[----:B------:R-:W-:Y:S05]  /*51e0*/  BSYNC B0 ;  /* 0x0000000000007941 */ /* 0x000fea0003800000 */
.L_x_1553:
[----:B------:R-:W-:-:S05]  /*51f0*/  LOP3.LUT R5, R0, R5, RZ, 0xfc, !PT ;  /* 0x0000000500057212 */ /* 0x000fca00078efcff */
[----:B------:R0:W-:Y:S01]  /*5200*/  STG.E.U8 [R8.64], R5 ;  /* 0x0000000508007986 */ /* 0x0001e2000c101124 */
[----:B------:R-:W-:Y:S05]  /*5210*/  BRA `(.L_x_1541) ;  /* 0x000007f000007947 */ /* 0x000fea0003800000 */
.L_x_1552:
[----:B----4-:R-:W-:Y:S01]  /*5220*/  LOP3.LUT R4, R18, 0x7fffffff, RZ, 0xc0, !PT ;  /* 0x7fffffff12047812 */ /* 0x010fe200078ec0ff */
        /* <DEDUP_REMOVED lines=11> */
.L_x_1556:
[----:B------:R-:W-:Y:S01]  /*52e0*/  IMAD.MOV.U32 R0, RZ, RZ, 0x7f ;  /* 0x0000007fff007424 */ /* 0x000fe200078e00ff */
[----:B------:R-:W-:-:S04]  /*52f0*/  ISETP.GT.U32.AND P0, PT, R4, 0x7f800000, PT ;  /* 0x7f8000000400780c */ /* 0x000fc80003f04070 */
[----:B------:R-:W-:-:S04]  /*5300*/  SEL R0, R0, 0x7c, P0 ;  /* 0x0000007c00007807 */ /* 0x000fc80000000000 */
.L_x_1557:
[----:B------:R-:W-:Y:S05]  /*5310*/  BSYNC B0 ;  /* 0x0000000000007941 */ /* 0x000fea0003800000 */
.L_x_1555:
[----:B------:R-:W-:-:S04]  /*5320*/  LOP3.LUT R18, R18, 0x80000000, RZ, 0xc0, !PT ;  /* 0x8000000012127812 */ /* 0x000fc800078ec0ff */
[----:B------:R-:W-:-:S04]  /*5330*/  SHF.R.U32.HI R3, RZ, 0x18, R18 ;  /* 0x00000018ff037819 */ /* 0x000fc80000011612 */
[----:B------:R-:W-:-:S05]  /*5340*/  LOP3.LUT R3, R0, R3, RZ, 0xfc, !PT ;  /* 0x0000000300037212 */ /* 0x000fca00078efcff */
[----:B------:R0:W-:Y:S01]  /*5350*/  STG.E.U8 [R8.64], R3 ;  /* 0x0000000308007986 */ /* 0x0001e2000c101124 */
[----:B------:R-:W-:Y:S05]  /*5360*/  BRA `(.L_x_1541) ;  /* 0x000006a000007947 */ /* 0x000fea0003800000 */
.L_x_1551:
[----:B----4-:R-:W-:-:S05]  /*5370*/  F2FP.BF16.PACK_AB R18, RZ, R18 ;  /* 0x00000012ff12723e */ /* 0x010fca00000010ff */
[----:B------:R0:W-:Y:S01]  /*5380*/  STG.E.U16 [R8.64], R18 ;  /* 0x0000001208007986 */ /* 0x0001e2000c101524 */
[----:B------:R-:W-:Y:S05]  /*5390*/  BRA `(.L_x_1541) ;  /* 0x0000067000007947 */ /* 0x000fea0003800000 */
.L_x_1548:
        /* <DEDUP_REMOVED lines=8> */
[----:B----4-:R-:W0:Y:S02]  /*5420*/  F2I.FTZ.U32.TRUNC.NTZ R3, R18 ;  /* 0x0000001200037305 */ /* 0x010e24000021f000 */
[----:B0-----:R0:W-:Y:S01]  /*5430*/  STG.E.U16 [R8.64], R3 ;  /* 0x0000000308007986 */ /* 0x0011e2000c101524 */
[----:B------:R-:W-:Y:S05]  /*5440*/  BRA `(.L_x_1541) ;  /* 0x000005c000007947 */ /* 0x000fea0003800000 */
.L_x_1560:
[----:B----4-:R-:W-:Y:S01]  /*5450*/  LOP3.LUT R3, R18, 0x7fffffff, RZ, 0xc0, !PT ;  /* 0x7fffffff12037812 */ /* 0x010fe200078ec0ff */
        /* <DEDUP_REMOVED lines=15> */
.L_x_1563:
[----:B------:R-:W-:-:S04]  /*5550*/  LOP3.LUT R18, R18, 0x80000000, RZ, 0xc0, !PT ;  /* 0x8000000012127812 */ /* 0x000fc800078ec0ff */
[----:B------:R-:W-:-:S04]  /*5560*/  SHF.R.U32.HI R3, RZ, 0x18, R18 ;  /* 0x00000018ff037819 */ /* 0x000fc80000011612 */
[----:B------:R-:W-:-:S04]  /*5570*/  LOP3.LUT R0, R0, R3, RZ, 0xfc, !PT ;  /* 0x0000000300007212 */ /* 0x000fc800078efcff */
[----:B------:R-:W-:Y:S02]  /*5580*/  PRMT R4, R0, 0x7610, R4 ;  /* 0x0000761000047816 */ /* 0x000fe40000000004 */
.L_x_1562:
[----:B------:R-:W-:Y:S05]  /*5590*/  BSYNC B0 ;  /* 0x0000000000007941 */ /* 0x000fea0003800000 */
.L_x_1561:
[----:B------:R0:W-:Y:S01]  /*55a0*/  STG.E.U8 [R8.64], R4 ;  /* 0x0000000408007986 */ /* 0x0001e2000c101124 */
[----:B------:R-:W-:Y:S05]  /*55b0*/  BRA `(.L_x_1541) ;  /* 0x0000045000007947 */ /* 0x000fea0003800000 */
.L_x_1559:
        /* <DEDUP_REMOVED lines=16> */
.L_x_1566:
[----:B------:R-:W-:-:S04]  /*56c0*/  LOP3.LUT R18, R18, 0x80000000, RZ, 0xc0, !PT ;  /* 0x8000000012127812 */ /* 0x000fc800078ec0ff */
[----:B------:R-:W-:-:S04]  /*56d0*/  SHF.R.U32.HI R3, RZ, 0x18, R18 ;  /* 0x00000018ff037819 */ /* 0x000fc80000011612 */
[----:B------:R-:W-:-:S04]  /*56e0*/  LOP3.LUT R0, R0, R3, RZ, 0xfc, !PT ;  /* 0x0000000300007212 */ /* 0x000fc800078efcff */
[----:B------:R-:W-:Y:S02]  /*56f0*/  PRMT R4, R0, 0x7610, R4 ;  /* 0x0000761000047816 */ /* 0x000fe40000000004 */
.L_x_1565:
[----:B------:R-:W-:Y:S05]  /*5700*/  BSYNC B0 ;  /* 0x0000000000007941 */ /* 0x000fea0003800000 */
.L_x_1564:
[----:B------:R0:W-:Y:S01]  /*5710*/  STG.E.U8 [R8.64], R4 ;  /* 0x0000000408007986 */ /* 0x0001e2000c101124 */
[----:B------:R-:W-:Y:S05]  /*5720*/  BRA `(.L_x_1541) ;  /* 0x000002e000007947 */ /* 0x000fea0003800000 */
.L_x_1558:
[----:B------:R-:W-:-:S13]  /*5730*/  ISETP.NE.AND P0, PT, R0, 0x1c, PT ;  /* 0x0000001c0000780c */ /* 0x000fda0003f05270 */
[----:B------:R-:W-:Y:S05]  /*5740*/  @!P0 BRA `(.L_x_1567) ;  /* 0x000002a000008947 */ /* 0x000fea0003800000 */
[----:B------:R-:W-:-:S13]  /*5750*/  ISETP.NE.AND P0, PT, R0, 0x1d, PT ;  /* 0x0000001d0000780c */ /* 0x000fda0003f05270 */
[----:B------:R-:W-:Y:S05]  /*5760*/  @!P0 BRA `(.L_x_1568) ;  /* 0x0000025000008947 */ /* 0x000fea0003800000 */
[----:B------:R-:W-:-:S13]  /*5770*/  ISETP.NE.AND P0, PT, R0, 0x2c, PT ;  /* 0x0000002c0000780c */ /* 0x000fda0003f05270 */
[----:B------:R-:W-:Y:S05]  /*5780*/  @P0 BRA `(.L_x_1540) ;  /* 0x000000f000000947 */ /* 0x000fea0003800000 */
[----:B----4-:R-:W-:Y:S02]  /*5790*/  SHF.R.U32.HI R4, RZ, 0x17, R18 ;  /* 0x00000017ff047819 */ /* 0x010fe40000011612 */
        /* <DEDUP_REMOVED lines=14> */
.L_x_1540:
        /* <DEDUP_REMOVED lines=11> */
[----:B----4-:R-:W-:Y:S01]  /*5930*/  LEPC R18 ;  /* 0x000000000012734e */ /* 0x010fe20000000000 */
[----:B------:R-:W-:Y:S02]  /*5940*/  MOV R3, 0x59b0 ;  /* 0x000059b000037802 */ /* 0x000fe40000000f00 */
[----:B------:R-:W-:Y:S02]  /*5950*/  MOV R20, 0x5930 ;  /* 0x0000593000147802 */ /* 0x000fe40000000f00 */
[----:B------:R-:W-:-:S02]  /*5960*/  MOV R21, 0x0 ;  /* 0x0000000000157802 */ /* 0x000fc40000000f00 */
[----:B------:R-:W-:Y:S02]  /*5970*/  MOV R0, 0x0 ;  /* 0x0000000000007802 */ /* 0x000fe40000000f00 */
[----:B------:R-:W-:-:S04]  /*5980*/  IADD3 R20, P0, P1, -R20, R3, R18 ;  /* 0x0000000314147210 */ /* 0x000fc8000791e112 */
[----:B------:R-:W-:-:S04]  /*5990*/  IADD3.X R21, ~R0, R21, R19, P0, P1 ;  /* 0x0000001500157210 */ /* 0x000fc800007e2513 */
[----:B0--3--:R-:W-:Y:S05]  /*59a0*/  CALL.ABS.NOINC R14 ;  /* 0x000000000e007343 */ /* 0x009fea0003c00000 */
[----:B------:R-:W-:Y:S05]  /*59b0*/  BRA `(.L_x_1541) ;  /* 0x0000005000007947 */ /* 0x000fea0003800000 */
.L_x_1568:
[----:B----4-:R-:W0:Y:S02]  /*59c0*/  F2I.U64.TRUNC R18, R18 ;  /* 0x0000001200127311 */ /* 0x010e24000020d800 */
[----:B0-----:R0:W-:Y:S01]  /*59d0*/  STG.E.64 [R8.64], R18 ;  /* 0x0000001208007986 */ /* 0x0011e2000c101b24 */
[----:B------:R-:W-:Y:S05]  /*59e0*/  BRA `(.L_x_1541) ;  /* 0x0000002000007947 */ /* 0x000fea0003800000 */
.L_x_1567:
[----:B----4-:R-:W0:Y:S02]  /*59f0*/  F2I.FTZ.U32.TRUNC.NTZ R3, R18 ;  /* 0x0000001200037305 */ /* 0x010e24000021f000 */
[----:B0-----:R0:W-:Y:S02]  /*5a00*/  STG.E [R8.64], R3 ;  /* 0x0000000308007986 */ /* 0x0011e4000c101924 */
.L_x_1541:
[----:B------:R-:W-:-:S04]  /*5a10*/  IADD3 R25, R25, 0x80, RZ ;  /* 0x0000008019197810 */ /* 0x000fc80007ffe0ff */
[----:B------:R-:W-:-:S13]  /*5a20*/  ISETP.GE.AND P0, PT, R25, R16, PT ;  /* 0x000000101900720c */ /* 0x000fda0003f06270 */
        /* <DEDUP_REMOVED lines=20> */
.L_x_1572:
[----:B------:R-:W0:Y:S02]  /*5b70*/  F2I.S64.TRUNC R22, R22 ;  /* 0x0000001600167311 */ /* 0x000e24000020d900 */
[----:B0-----:R-:W-:-:S05]  /*5b80*/  IMAD.MOV.U32 R3, RZ, RZ, R22 ;  /* 0x000000ffff037224 */ /* 0x001fca00078e0016 */
[----:B------:R0:W-:Y:S01]  /*5b90*/  STG.E.U8 [R8.64], R3 ;  /* 0x0000000308007986 */ /* 0x0001e2000c101124 */
[----:B------:R-:W-:Y:S05]  /*5ba0*/  BRA `(.L_x_1574) ;  /* 0x00000d3000007947 */ /* 0x000fea0003800000 */
.L_x_1571:
        /* <DEDUP_REMOVED lines=9> */
.L_x_1576:
[----:B------:R-:W0:Y:S02]  /*5c40*/  F2I.FTZ.TRUNC.NTZ R3, R22 ;  /* 0x0000001600037305 */ /* 0x000e24000021f100 */
[----:B0-----:R0:W-:Y:S01]  /*5c50*/  STG.E [R8.64], R3 ;  /* 0x0000000308007986 */ /* 0x0011e2000c101924 */
[----:B------:R-:W-:Y:S05]  /*5c60*/  BRA `(.L_x_1574) ;  /* 0x00000c7000007947 */ /* 0x000fea0003800000 */
.L_x_1575:
[----:B------:R-:W0:Y:S02]  /*5c70*/  F2I.FTZ.TRUNC.NTZ R3, R22 ;  /* 0x0000001600037305 */ /* 0x000e24000021f100 */
[----:B0-----:R0:W-:Y:S01]  /*5c80*/  STG.E.U16 [R8.64], R3 ;  /* 0x0000000308007986 */ /* 0x0011e2000c101524 */
[----:B------:R-:W-:Y:S05]  /*5c90*/  BRA `(.L_x_1574) ;  /* 0x00000c4000007947 */ /* 0x000fea0003800000 */
.L_x_1570:
        /* <DEDUP_REMOVED lines=8> */
.L_x_1578:
[----:B------:R-:W-:-:S05]  /*5d20*/  F2FP.PACK_AB R22, RZ, R22 ;  /* 0x00000016ff16723e */ /* 0x000fca00000000ff */
[----:B------:R0:W-:Y:S01]  /*5d30*/  STG.E.U16 [R8.64], R22 ;  /* 0x0000001608007986 */ /* 0x0001e2000c101524 */
[----:B------:R-:W-:Y:S05]  /*5d40*/  BRA `(.L_x_1574) ;  /* 0x00000b9000007947 */ /* 0x000fea0003800000 */
.L_x_1577:
        /* <DEDUP_REMOVED lines=9> */
.L_x_1580:
[----:B------:R-:W-:-:S04]  /*5de0*/  F2FP.PACK_AB R3, RZ, R22 ;  /* 0x00000016ff03723e */ /* 0x000fc800000000ff */
[----:B------:R-:W-:-:S05]  /*5df0*/  PRMT R3, R3, 0x5410, RZ ;  /* 0x0000541003037816 */ /* 0x000fca00000000ff */
[----:B------:R0:W-:Y:S01]  /*5e00*/  STG.E [R8.64], R3 ;  /* 0x0000000308007986 */ /* 0x0001e2000c101924 */
[----:B------:R-:W-:Y:S05]  /*5e10*/  BRA `(.L_x_1574) ;  /* 0x00000ac000007947 */ /* 0x000fea0003800000 */
.L_x_1579:
[----:B------:R-:W-:-:S06]  /*5e20*/  FMUL.FTZ R4, R22, 1 ;  /* 0x3f80000016047820 */ /* 0x000fcc0000410000 */
[----:B------:R-:W0:Y:S02]  /*5e30*/  F2F.F64.F32 R4, R4 ;  /* 0x0000000400047310 */ /* 0x000e240000201800 */
[----:B0-----:R0:W-:Y:S01]  /*5e40*/  STG.E.64 [R8.64], R4 ;  /* 0x0000000408007986 */ /* 0x0011e2000c101b24 */
[----:B------:R-:W-:Y:S05]  /*5e50*/  BRA `(.L_x_1574) ;  /* 0x00000a8000007947 */ /* 0x000fea0003800000 */
.L_x_1569:
        /* <DEDUP_REMOVED lines=12> */
.L_x_1583:
[----:B------:R-:W-:Y:S01]  /*5f20*/  FMUL.FTZ R4, R22, 1 ;  /* 0x3f80000016047820 */ /* 0x000fe20000410000 */
[----:B------:R-:W-:-:S05]  /*5f30*/  CS2R R6, SRZ ;  /* 0x0000000000067805 */ /* 0x000fca000001ff00 */
[----:B------:R-:W0:Y:S02]  /*5f40*/  F2F.F64.F32 R4, R4 ;  /* 0x0000000400047310 */ /* 0x000e240000201800 */
[----:B0-----:R0:W-:Y:S01]  /*5f50*/  STG.E.128 [R8.64], R4 ;  /* 0x0000000408007986 */ /* 0x0011e2000c101d24 */
[----:B------:R-:W-:Y:S05]  /*5f60*/  BRA `(.L_x_1574) ;  /* 0x0000097000007947 */ /* 0x000fea0003800000 */
.L_x_1582:
        /* <DEDUP_REMOVED lines=20> */
.L_x_1587:
[----:B------:R-:W-:Y:S05]  /*60b0*/  BSYNC B0 ;  /* 0x0000000000007941 */ /* 0x000fea0003800000 */
.L_x_1586:
[----:B------:R-:W-:-:S05]  /*60c0*/  LOP3.LUT R5, R0, R5, RZ, 0xfc, !PT ;  /* 0x0000000500057212 */ /* 0x000fca00078efcff */
[----:B------:R0:W-:Y:S01]  /*60d0*/  STG.E.U8 [R8.64], R5 ;  /* 0x0000000508007986 */ /* 0x0001e2000c101124 */
[----:B------:R-:W-:Y:S05]  /*60e0*/  BRA `(.L_x_1574) ;  /* 0x000007f000007947 */ /* 0x000fea0003800000 */
.L_x_1585:
        /* <DEDUP_REMOVED lines=12> */
.L_x_1589:
[----:B------:R-:W-:Y:S01]  /*61b0*/  IMAD.MOV.U32 R0, RZ, RZ, 0x7f ;  /* 0x0000007fff007424 */ /* 0x000fe200078e00ff */
[----:B------:R-:W-:-:S04]  /*61c0*/  ISETP.GT.U32.AND P0, PT, R4, 0x7f800000, PT ;  /* 0x7f8000000400780c */ /* 0x000fc80003f04070 */
[----:B------:R-:W-:-:S04]  /*61d0*/  SEL R0, R0, 0x7c, P0 ;  /* 0x0000007c00007807 */ /* 0x000fc80000000000 */
.L_x_1590:
[----:B------:R-:W-:Y:S05]  /*61e0*/  BSYNC B0 ;  /* 0x0000000000007941 */ /* 0x000fea0003800000 */
.L_x_1588:
[----:B------:R-:W-:-:S04]  /*61f0*/  LOP3.LUT R22, R22, 0x80000000, RZ, 0xc0, !PT ;  /* 0x8000000016167812 */ /* 0x000fc800078ec0ff */
[----:B------:R-:W-:-:S04]  /*6200*/  SHF.R.U32.HI R3, RZ, 0x18, R22 ;  /* 0x00000018ff037819 */ /* 0x000fc80000011616 */
[----:B------:R-:W-:-:S05]  /*6210*/  LOP3.LUT R3, R0, R3, RZ, 0xfc, !PT ;  /* 0x0000000300037212 */ /* 0x000fca00078efcff */
[----:B------:R0:W-:Y:S01]  /*6220*/  STG.E.U8 [R8.64], R3 ;  /* 0x0000000308007986 */ /* 0x0001e2000c101124 */
[----:B------:R-:W-:Y:S05]  /*6230*/  BRA `(.L_x_1574) ;  /* 0x000006a000007947 */ /* 0x000fea0003800000 */
.L_x_1584:
[----:B------:R-:W-:-:S05]  /*6240*/  F2FP.BF16.PACK_AB R22, RZ, R22 ;  /* 0x00000016ff16723e */ /* 0x000fca00000010ff */
[----:B------:R0:W-:Y:S01]  /*6250*/  STG.E.U16 [R8.64], R22 ;  /* 0x0000001608007986 */ /* 0x0001e2000c101524 */
[----:B------:R-:W-:Y:S05]  /*6260*/  BRA `(.L_x_1574) ;  /* 0x0000067000007947 */ /* 0x000fea0003800000 */
.L_x_1581:
        /* <DEDUP_REMOVED lines=11> */
.L_x_1593:
        /* <DEDUP_REMOVED lines=16> */
.L_x_1596:
[----:B------:R-:W-:-:S04]  /*6420*/  LOP3.LUT R22, R22, 0x80000000, RZ, 0xc0, !PT ;  /* 0x8000000016167812 */ /* 0x000fc800078ec0ff */
[----:B------:R-:W-:-:S04]  /*6430*/  SHF.R.U32.HI R3, RZ, 0x18, R22 ;  /* 0x00000018ff037819 */ /* 0x000fc80000011616 */
[----:B------:R-:W-:-:S04]  /*6440*/  LOP3.LUT R0, R0, R3, RZ, 0xfc, !PT ;  /* 0x0000000300007212 */ /* 0x000fc800078efcff */
[----:B------:R-:W-:Y:S02]  /*6450*/  PRMT R4, R0, 0x7610, R4 ;  /* 0x0000761000047816 */ /* 0x000fe40000000004 */
.L_x_1595:
[----:B------:R-:W-:Y:S05]  /*6460*/  BSYNC B0 ;  /* 0x0000000000007941 */ /* 0x000fea0003800000 */
.L_x_1594:
[----:B------:R0:W-:Y:S01]  /*6470*/  STG.E.U8 [R8.64], R4 ;  /* 0x0000000408007986 */ /* 0x0001e2000c101124 */
[----:B------:R-:W-:Y:S05]  /*6480*/  BRA `(.L_x_1574) ;  /* 0x0000045000007947 */ /* 0x000fea0003800000 */
.L_x_1592:
        /* <DEDUP_REMOVED lines=16> */
.L_x_1599:
[----:B------:R-:W-:-:S04]  /*6590*/  LOP3.LUT R22, R22, 0x80000000, RZ, 0xc0, !PT ;  /* 0x8000000016167812 */ /* 0x000fc800078ec0ff */
[----:B------:R-:W-:-:S04]  /*65a0*/  SHF.R.U32.HI R3, RZ, 0x18, R22 ;  /* 0x00000018ff037819 */ /* 0x000fc80000011616 */
[----:B------:R-:W-:-:S04]  /*65b0*/  LOP3.LUT R0, R0, R3, RZ, 0xfc, !PT ;  /* 0x0000000300007212 */ /* 0x000fc800078efcff */
[----:B------:R-:W-:Y:S02]  /*65c0*/  PRMT R4, R0, 0x7610, R4 ;  /* 0x0000761000047816 */ /* 0x000fe40000000004 */
.L_x_1598:
[----:B------:R-:W-:Y:S05]  /*65d0*/  BSYNC B0 ;  /* 0x0000000000007941 */ /* 0x000fea0003800000 */
.L_x_1597:
[----:B------:R0:W-:Y:S01]  /*65e0*/  STG.E.U8 [R8.64], R4 ;  /* 0x0000000408007986 */ /* 0x0001e2000c101124 */
[----:B------:R-:W-:Y:S05]  /*65f0*/  BRA `(.L_x_1574) ;  /* 0x000002e000007947 */ /* 0x000fea0003800000 */
.L_x_1591:
        /* <DEDUP_REMOVED lines=21> */
.L_x_1573:
        /* <DEDUP_REMOVED lines=20> */
.L_x_1601:
[----:B------:R-:W0:Y:S02]  /*6890*/  F2I.U64.TRUNC R22, R22 ;  /* 0x0000001600167311 */ /* 0x000e24000020d800 */
[----:B0-----:R0:W-:Y:S01]  /*68a0*/  STG.E.64 [R8.64], R22 ;  /* 0x0000001608007986 */ /* 0x0011e2000c101b24 */
[----:B------:R-:W-:Y:S05]  /*68b0*/  BRA `(.L_x_1574) ;  /* 0x0000002000007947 */ /* 0x000fea0003800000 */
.L_x_1600:
[----:B------:R-:W0:Y:S02]  /*68c0*/  F2I.FTZ.U32.TRUNC.NTZ R3, R22 ;  /* 0x0000001600037305 */ /* 0x000e24000021f000 */
[----:B0-----:R0:W-:Y:S02]  /*68d0*/  STG.E [R8.64], R3 ;  /* 0x0000000308007986 */ /* 0x0011e4000c101924 */
.L_x_1574:
[----:B------:R-:W-:Y:S02]  /*68e0*/  IADD3 R25, R25, 0x80, RZ ;  /* 0x0000008019197810 */ /* 0x000fe40007ffe0ff */
.L_x_1535:
[----:B------:R-:W-:Y:S05]  /*68f0*/  BSYNC B6 ;  /* 0x0000000000067941 */ /* 0x000fea0003800000 */
.L_x_1534:
[----:B------:R-:W-:-:S13]  /*6900*/  ISETP.GE.AND P0, PT, R25, R16, PT ;  /* 0x000000101900720c */ /* 0x000fda0003f06270 */
[----:B------:R-:W-:Y:S05]  /*6910*/  @P0 EXIT ;  /* 0x000000000000094d */ /* 0x000fea0003800000 */
[----:B------:R-:W-:Y:S01]  /*6920*/  PRMT R0, R17, 0x9910, RZ ;  /* 0x0000991011007816 */ /* 0x000fe200000000ff */
[----:B------:R-:W-:-:S03]  /*6930*/  IMAD R2, R2, 0x200, R25 ;  /* 0x0000020002027824 */ /* 0x000fc600078e0219 */
[----:B------:R-:W-:Y:S01]  /*6940*/  ISETP.GT.AND P1, PT, R0, 0x9, PT ;  /* 0x000000090000780c */ /* 0x000fe20003f24270 */
[----:B------:R-:W-:-:S05]  /*6950*/  IMAD R2, R2, c[0x0][0x188], RZ ;  /* 0x0000620002027a24 */ /* 0x000fca00078e02ff */
[----:B------:R-:W-:-:S05]  /*6960*/  IADD3 R2, P0, R2, c[0x0][0x168], RZ ;  /* 0x00005a0002027a10 */ /* 0x000fca0007f1e0ff */
[----:B0-----:R-:W-:Y:S02]  /*6970*/  IMAD.X R3, RZ, RZ, c[0x0][0x16c], P0 ;  /* 0x00005b00ff037624 */ /* 0x001fe400000e06ff */
        /* <DEDUP_REMOVED lines=9> */
[----:B---3--:R-:W0:Y:S02]  /*6a10*/  F2I.FTZ.TRUNC.NTZ R5, R24 ;  /* 0x0000001800057305 */ /* 0x008e24000021f100 */
[----:B0-----:R-:W-:Y:S01]  /*6a20*/  STG.E.U8 [R2.64], R5 ;  /* 0x0000000502007986 */ /* 0x001fe2000c101124 */
[----:B------:R-:W-:Y:S05]  /*6a30*/  EXIT ;  /* 0x000000000000794d */ /* 0x000fea0003800000 */
.L_x_1605:
[----:B---3--:R-:W0:Y:S02]  /*6a40*/  F2I.S64.TRUNC R24, R24 ;  /* 0x0000001800187311 */ /* 0x008e24000020d900 */
[----:B0-----:R-:W-:-:S05]  /*6a50*/  IMAD.MOV.U32 R5, RZ, RZ, R24 ;  /* 0x000000ffff057224 */ /* 0x001fca00078e0018 */
[----:B------:R-:W-:Y:S01]  /*6a60*/  STG.E.U8 [R2.64], R5 ;  /* 0x0000000502007986 */ /* 0x000fe2000c101124 */
[----:B------:R-:W-:Y:S05]  /*6a70*/  EXIT ;  /* 0x000000000000794d */ /* 0x000fea0003800000 */
.L_x_1604:
[----:B------:R-:W-:-:S13]  /*6a80*/  ISETP.NE.AND P0, PT, R0, 0x2, PT ;  /* 0x000000020000780c */ /* 0x000fda0003f05270 */
[----:B------:R-:W-:Y:S05]  /*6a90*/  @!P0 BRA `(.L_x_1607) ;  /* 0x000000a000008947 */ /* 0x000fea0003800000 */
[----:B------:R-:W-:-:S13]  /*6aa0*/  ISETP.NE.AND P0, PT, R0, 0x3, PT ;  /* 0x000000030000780c */ /* 0x000fda0003f05270 */
[----:B------:R-:W-:Y:S05]  /*6ab0*/  @!P0 BRA `(.L_x_1608) ;  /* 0x0000005000008947 */ /* 0x000fea0003800000 */
[----:B------:R-:W-:-:S13]  /*6ac0*/  ISETP.NE.AND P0, PT, R0, 0x4, PT ;  /* 0x000000040000780c */ /* 0x000fda0003f05270 */
[----:B------:R-:W-:Y:S05]  /*6ad0*/  @P0 BRA `(.L_x_1606) ;  /* 0x00000b4000000947 */ /* 0x000fea0003800000 */
[----:B---3--:R-:W0:Y:S02]  /*6ae0*/  F2I.S64.TRUNC R24, R24 ;  /* 0x0000001800187311 */ /* 0x008e24000020d900 */
[----:B0-----:R-:W-:Y:S01]  /*6af0*/  STG.E.64 [R2.64], R24 ;  /* 0x0000001802007986 */ /* 0x001fe2000c101b24 */
[----:B------:R-:W-:Y:S05]  /*6b00*/  EXIT ;  /* 0x000000000000794d */ /* 0x000fea0003800000 */
.L_x_1608:
[----:B---3--:R-:W0:Y:S02]  /*6b10*/  F2I.FTZ.TRUNC.NTZ R5, R24 ;  /* 0x0000001800057305 */ /* 0x008e24000021f100 */
[----:B0-----:R-:W-:Y:S01]  /*6b20*/  STG.E [R2.64], R5 ;  /* 0x0000000502007986 */ /* 0x001fe2000c101924 */
[----:B------:R-:W-:Y:S05]  /*6b30*/  EXIT ;  /* 0x000000000000794d */ /* 0x000fea0003800000 */
.L_x_1607:
[----:B---3--:R-:W0:Y:S02]  /*6b40*/  F2I.FTZ.TRUNC.NTZ R5, R24 ;  /* 0x0000001800057305 */ /* 0x008e24000021f100 */
[----:B0-----:R-:W-:Y:S01]  /*6b50*/  STG.E.U16 [R2.64], R5 ;  /* 0x0000000502007986 */ /* 0x001fe2000c101524 */
[----:B------:R-:W-:Y:S05]  /*6b60*/  EXIT ;  /* 0x000000000000794d */ /* 0x000fea0003800000 */
.L_x_1603:
[----:B------:R-:W-:-:S13]  /*6b70*/  ISETP.GT.AND P0, PT, R0, 0x6, PT ;  /* 0x000000060000780c */ /* 0x000fda0003f04270 */
[----:B------:R-:W-:Y:S05]  /*6b80*/  @P0 BRA `(.L_x_1609) ;  /* 0x0000009000000947 */ /* 0x000fea0003800000 */
[----:B------:R-:W-:-:S13]  /*6b90*/  ISETP.NE.AND P0, PT, R0, 0x5, PT ;  /* 0x000000050000780c */ /* 0x000fda0003f05270 */
[----:B------:R-:W-:Y:S05]  /*6ba0*/  @!P0 BRA `(.L_x_1610) ;  /* 0x0000004000008947 */ /* 0x000fea0003800000 */
[----:B------:R-:W-:-:S13]  /*6bb0*/  ISETP.NE.AND P0, PT, R0, 0x6, PT ;  /* 0x000000060000780c */ /* 0x000fda0003f05270 */
[----:B------:R-:W-:Y:S05]  /*6bc0*/  @P0 BRA `(.L_x_1606) ;  /* 0x00000a5000000947 */ /* 0x000fea0003800000 */
[----:B---3--:R-:W-:Y:S01]  /*6bd0*/  STG.E [R2.64], R24 ;  /* 0x0000001802007986 */ /* 0x008fe2000c101924 */
[----:B------:R-:W-:Y:S05]  /*6be0*/  EXIT ;  /* 0x000000000000794d */ /* 0x000fea0003800000 */
.L_x_1610:
[----:B---3--:R-:W-:-:S05]  /*6bf0*/  F2FP.PACK_AB R24, RZ, R24 ;  /* 0x00000018ff18723e */ /* 0x008fca00000000ff */
[----:B------:R-:W-:Y:S01]  /*6c00*/  STG.E.U16 [R2.64], R24 ;  /* 0x0000001802007986 */ /* 0x000fe2000c101524 */
[----:B------:R-:W-:Y:S05]  /*6c10*/  EXIT ;  /* 0x000000000000794d */ /* 0x000fea0003800000 */
.L_x_1609:
[----:B------:R-:W-:-:S13]  /*6c20*/  ISETP.NE.AND P0, PT, R0, 0x7, PT ;  /* 0x000000070000780c */ /* 0x000fda0003f05270 */
[----:B------:R-:W-:Y:S05]  /*6c30*/  @!P0 BRA `(.L_x_1611) ;  /* 0x000000b000008947 */ /* 0x000fea0003800000 */
[----:B------:R-:W-:-:S13]  /*6c40*/  ISETP.NE.AND P0, PT, R0, 0x8, PT ;  /* 0x000000080000780c */ /* 0x000fda0003f05270 */
[----:B------:R-:W-:Y:S05]  /*6c50*/  @!P0 BRA `(.L_x_1612) ;  /* 0x0000005000008947 */ /* 0x000fea0003800000 */
[----:B------:R-:W-:-:S13]  /*6c60*/  ISETP.NE.AND P0, PT, R0, 0x9, PT ;  /* 0x000000090000780c */ /* 0x000fda0003f05270 */
[----:B------:R-:W-:Y:S05]  /*6c70*/  @P0 BRA `(.L_x_1606) ;  /* 0x000009a000000947 */ /* 0x000fea0003800000 */
[----:B------:R-:W-:-:S05]  /*6c80*/  IMAD.MOV.U32 R25, RZ, RZ, RZ ;  /* 0x000000ffff197224 */ /* 0x000fca00078e00ff */
[----:B---3--:R-:W-:Y:S01]  /*6c90*/  STG.E.64 [R2.64], R24 ;  /* 0x0000001802007986 */ /* 0x008fe2000c101b24 */
[----:B------:R-:W-:Y:S05]  /*6ca0*/  EXIT ;  /* 0x000000000000794d */ /* 0x000fea0003800000 */
.L_x_1612:
[----:B---3--:R-:W-:-:S04]  /*6cb0*/  F2FP.PACK_AB R5, RZ, R24 ;  /* 0x00000018ff05723e */ /* 0x008fc800000000ff */
[----:B------:R-:W-:-:S05]  /*6cc0*/  PRMT R5, R5, 0x5410, RZ ;  /* 0x0000541005057816 */ /* 0x000fca00000000ff */
[----:B------:R-:W-:Y:S01]  /*6cd0*/  STG.E [R2.64], R5 ;  /* 0x0000000502007986 */ /* 0x000fe2000c101924 */
[----:B------:R-:W-:Y:S05]  /*6ce0*/  EXIT ;  /* 0x000000000000794d */ /* 0x000fea0003800000 */
.L_x_1611:
[----:B---3--:R-:W-:-:S06]  /*6cf0*/  FMUL.FTZ R4, R24, 1 ;  /* 0x3f80000018047820 */ /* 0x008fcc0000410000 */
[----:B------:R-:W0:Y:S02]  /*6d00*/  F2F.F64.F32 R4, R4 ;  /* 0x0000000400047310 */ /* 0x000e240000201800 */
[----:B0-----:R-:W-:Y:S01]  /*6d10*/  STG.E.64 [R2.64], R4 ;  /* 0x0000000402007986 */ /* 0x001fe2000c101b24 */
[----:B------:R-:W-:Y:S05]  /*6d20*/  EXIT ;  /* 0x000000000000794d */ /* 0x000fea0003800000 */
.L_x_1602:
        /* <DEDUP_REMOVED lines=8> */
[----:B---3--:R-:W-:-:S04]  /*6db0*/  FSETP.NEU.FTZ.AND P0, PT, R24, RZ, PT ;  /* 0x000000ff1800720b */ /* 0x008fc80003f1d000 */
[----:B------:R-:W-:-:S05]  /*6dc0*/  SEL R5, RZ, 0x1, !P0 ;  /* 0x00000001ff057807 */ /* 0x000fca0004000000 */
[----:B------:R-:W-:Y:S01]  /*6dd0*/  STG.E.U8 [R2.64], R5 ;  /* 0x0000000502007986 */ /* 0x000fe2000c101124 */
[----:B------:R-:W-:Y:S05]  /*6de0*/  EXIT ;  /* 0x000000000000794d */ /* 0x000fea0003800000 */
.L_x_1615:
[----:B---3--:R-:W-:Y:S01]  /*6df0*/  FMUL.FTZ R4, R24, 1 ;  /* 0x3f80000018047820 */ /* 0x008fe20000410000 */
[----:B------:R-:W-:-:S05]  /*6e00*/  CS2R R6, SRZ ;  /* 0x0000000000067805 */ /* 0x000fca000001ff00 */
[----:B------:R-:W0:Y:S02]  /*6e10*/  F2F.F64.F32 R4, R4 ;  /* 0x0000000400047310 */ /* 0x000e240000201800 */
[----:B0-----:R-:W-:Y:S01]  /*6e20*/  STG.E.128 [R2.64], R4 ;  /* 0x0000000402007986 */ /* 0x001fe2000c101d24 */
[----:B------:R-:W-:Y:S05]  /*6e30*/  EXIT ;  /* 0x000000000000794d */ /* 0x000fea0003800000 */
.L_x_1614:
[----:B------:R-:W-:-:S13]  /*6e40*/  ISETP.NE.AND P0, PT, R0, 0xf, PT ;  /* 0x0000000f0000780c */ /* 0x000fda0003f05270 */
[----:B------:R-:W-:Y:S05]  /*6e50*/  @!P0 BRA `(.L_x_1616) ;  /* 0x000002b000008947 */ /* 0x000fea0003800000 */
[----:B------:R-:W-:-:S13]  /*6e60*/  ISETP.NE.AND P0, PT, R0, 0x17, PT ;  /* 0x000000170000780c */ /* 0x000fda0003f05270 */
[----:B------:R-:W-:Y:S05]  /*6e70*/  @!P0 BRA `(.L_x_1617) ;  /* 0x0000014000008947 */ /* 0x000fea0003800000 */
[----:B------:R-:W-:-:S13]  /*6e80*/  ISETP.NE.AND P0, PT, R0, 0x18, PT ;  /* 0x000000180000780c */ /* 0x000fda0003f05270 */
[----:B------:R-:W-:Y:S05]  /*6e90*/  @P0 BRA `(.L_x_1606) ;  /* 0x0000078000000947 */ /* 0x000fea0003800000 */
[C---:B---3--:R-:W-:Y:S01]  /*6ea0*/  LOP3.LUT R4, R24.reuse, 0x7fffffff, RZ, 0xc0, !PT ;  /* 0x7fffffff18047812 */ /* 0x048fe200078ec0ff */
[----:B------:R-:W-:Y:S01]  /*6eb0*/  BSSY B0, `(.L_x_1618) ;  /* 0x000000d000007945 */ /* 0x000fe20003800000 */
        /* <DEDUP_REMOVED lines=12> */
.L_x_1619:
[----:B------:R-:W-:Y:S05]  /*6f80*/  BSYNC B0 ;  /* 0x0000000000007941 */ /* 0x000fea0003800000 */
.L_x_1618:
[----:B------:R-:W-:-:S05]  /*6f90*/  LOP3.LUT R7, R0, R7, RZ, 0xfc, !PT ;  /* 0x0000000700077212 */ /* 0x000fca00078efcff */
[----:B------:R-:W-:Y:S01]  /*6fa0*/  STG.E.U8 [R2.64], R7 ;  /* 0x0000000702007986 */ /* 0x000fe2000c101124 */
[----:B------:R-:W-:Y:S05]  /*6fb0*/  EXIT ;  /* 0x000000000000794d */ /* 0x000fea0003800000 */
.L_x_1617:
[----:B---3--:R-:W-:Y:S01]  /*6fc0*/  LOP3.LUT R4, R24, 0x7fffffff, RZ, 0xc0, !PT ;  /* 0x7fffffff18047812 */ /* 0x008fe200078ec0ff */
[----:B------:R-:W-:Y:S03]  /*6fd0*/  BSSY B0, `(.L_x_1620) ;  /* 0x000000e000007945 */ /* 0x000fe60003800000 */
        /* <DEDUP_REMOVED lines=10> */
.L_x_1621:
[----:B------:R-:W-:Y:S01]  /*7080*/  IMAD.MOV.U32 R0, RZ, RZ, 0x7f ;  /* 0x0000007fff007424 */ /* 0x000fe200078e00ff */
[----:B------:R-:W-:-:S04]  /*7090*/  ISETP.GT.U32.AND P0, PT, R4, 0x7f800000, PT ;  /* 0x7f8000000400780c */ /* 0x000fc80003f04070 */
[----:B------:R-:W-:-:S04]  /*70a0*/  SEL R0, R0, 0x7c, P0 ;  /* 0x0000007c00007807 */ /* 0x000fc80000000000 */
.L_x_1622:
[----:B------:R-:W-:Y:S05]  /*70b0*/  BSYNC B0 ;  /* 0x0000000000007941 */ /* 0x000fea0003800000 */
.L_x_1620:
[----:B------:R-:W-:-:S04]  /*70c0*/  LOP3.LUT R24, R24, 0x80000000, RZ, 0xc0, !PT ;  /* 0x8000000018187812 */ /* 0x000fc800078ec0ff */
[----:B------:R-:W-:-:S04]  /*70d0*/  SHF.R.U32.HI R5, RZ, 0x18, R24 ;  /* 0x00000018ff057819 */ /* 0x000fc80000011618 */
[----:B------:R-:W-:-:S05]  /*70e0*/  LOP3.LUT R5, R0, R5, RZ, 0xfc, !PT ;  /* 0x0000000500057212 */ /* 0x000fca00078efcff */
[----:B------:R-:W-:Y:S01]  /*70f0*/  STG.E.U8 [R2.64], R5 ;  /* 0x0000000502007986 */ /* 0x000fe2000c101124 */
[----:B------:R-:W-:Y:S05]  /*7100*/  EXIT ;  /* 0x000000000000794d */ /* 0x000fea0003800000 */
.L_x_1616:
[----:B---3--:R-:W-:-:S05]  /*7110*/  F2FP.BF16.PACK_AB R24, RZ, R24 ;  /* 0x00000018ff18723e */ /* 0x008fca00000010ff */
[----:B------:R-:W-:Y:S01]  /*7120*/  STG.E.U16 [R2.64], R24 ;  /* 0x0000001802007986 */ /* 0x000fe2000c101524 */
[----:B------:R-:W-:Y:S05]  /*7130*/  EXIT ;  /* 0x000000000000794d */ /* 0x000fea0003800000 */
.L_x_1613:
        /* <DEDUP_REMOVED lines=8> */
[----:B---3--:R-:W0:Y:S02]  /*71c0*/  F2I.FTZ.U32.TRUNC.NTZ R5, R24 ;  /* 0x0000001800057305 */ /* 0x008e24000021f000 */
[----:B0-----:R-:W-:Y:S01]  /*71d0*/  STG.E.U16 [R2.64], R5 ;  /* 0x0000000502007986 */ /* 0x001fe2000c101524 */
[----:B------:R-:W-:Y:S05]  /*71e0*/  EXIT ;  /* 0x000000000000794d */ /* 0x000fea0003800000 */
.L_x_1625:
[----:B---3--:R-:W-:Y:S01]  /*71f0*/  LOP3.LUT R5, R24, 0x7fffffff, RZ, 0xc0, !PT ;  /* 0x7fffffff18057812 */ /* 0x008fe200078ec0ff */
        /* <DEDUP_REMOVED lines=15> */
.L_x_1628:
[----:B------:R-:W-:-:S04]  /*72f0*/  LOP3.LUT R24, R24, 0x80000000, RZ, 0xc0, !PT ;  /* 0x8000000018187812 */ /* 0x000fc800078ec0ff */
[----:B------:R-:W-:-:S04]  /*7300*/  SHF.R.U32.HI R5, RZ, 0x18, R24 ;  /* 0x00000018ff057819 */ /* 0x000fc80000011618 */
[----:B------:R-:W-:-:S04]  /*7310*/  LOP3.LUT R4, R4, R5, RZ, 0xfc, !PT ;  /* 0x0000000504047212 */ /* 0x000fc800078efcff */
[----:B------:R-:W-:Y:S02]  /*7320*/  PRMT R0, R4, 0x7610, R0 ;  /* 0x0000761004007816 */ /* 0x000fe40000000000 */
.L_x_1627:
[----:B------:R-:W-:Y:S05]  /*7330*/  BSYNC B0 ;  /* 0x0000000000007941 */ /* 0x000fea0003800000 */
.L_x_1626:
[----:B------:R-:W-:Y:S01]  /*7340*/  STG.E.U8 [R2.64], R0 ;  /* 0x0000000002007986 */ /* 0x000fe2000c101124 */
[----:B------:R-:W-:Y:S05]  /*7350*/  EXIT ;  /* 0x000000000000794d */ /* 0x000fea0003800000 */
.L_x_1624:
        /* <DEDUP_REMOVED lines=16> */
.L_x_1631:
[----:B------:R-:W-:-:S04]  /*7460*/  LOP3.LUT R24, R24, 0x80000000, RZ, 0xc0, !PT ;  /* 0x8000000018187812 */ /* 0x000fc800078ec0ff */
[----:B------:R-:W-:-:S04]  /*7470*/  SHF.R.U32.HI R5, RZ, 0x18, R24 ;  /* 0x00000018ff057819 */ /* 0x000fc80000011618 */
[----:B------:R-:W-:-:S04]  /*7480*/  LOP3.LUT R4, R4, R5, RZ, 0xfc, !PT ;  /* 0x0000000504047212 */ /* 0x000fc800078efcff */
[----:B------:R-:W-:Y:S02]  /*7490*/  PRMT R0, R4, 0x7610, R0 ;  /* 0x0000761004007816 */ /* 0x000fe40000000000 */
.L_x_1630:
[----:B------:R-:W-:Y:S05]  /*74a0*/  BSYNC B0 ;  /* 0x0000000000007941 */ /* 0x000fea0003800000 */
.L_x_1629:
[----:B------:R-:W-:Y:S01]  /*74b0*/  STG.E.U8 [R2.64], R0 ;  /* 0x0000000002007986 */ /* 0x000fe2000c101124 */
[----:B------:R-:W-:Y:S05]  /*74c0*/  EXIT ;  /* 0x000000000000794d */ /* 0x000fea0003800000 */
.L_x_1623:
[----:B------:R-:W-:-:S13]  /*74d0*/  ISETP.NE.AND P0, PT, R0, 0x1c, PT ;  /* 0x0000001c0000780c */ /* 0x000fda0003f05270 */
[----:B------:R-:W-:Y:S05]  /*74e0*/  @!P0 BRA `(.L_x_1632) ;  /* 0x000002a000008947 */ /* 0x000fea0003800000 */
[----:B------:R-:W-:-:S13]  /*74f0*/  ISETP.NE.AND P0, PT, R0, 0x1d, PT ;  /* 0x0000001d0000780c */ /* 0x000fda0003f05270 */
[----:B------:R-:W-:Y:S05]  /*7500*/  @!P0 BRA `(.L_x_1633) ;  /* 0x0000025000008947 */ /* 0x000fea0003800000 */
[----:B------:R-:W-:-:S13]  /*7510*/  ISETP.NE.AND P0, PT, R0, 0x2c, PT ;  /* 0x0000002c0000780c */ /* 0x000fda0003f05270 */
[----:B------:R-:W-:Y:S05]  /*7520*/  @P0 BRA `(.L_x_1606) ;  /* 0x000000f000000947 */ /* 0x000fea0003800000 */
[----:B---3--:R-:W-:Y:S02]  /*7530*/  SHF.R.U32.HI R4, RZ, 0x17, R24 ;  /* 0x00000017ff047819 */ /* 0x008fe40000011618 */
        /* <DEDUP_REMOVED lines=14> */
.L_x_1606:
        /* <DEDUP_REMOVED lines=19> */
[----:B------:R-:W-:Y:S05]  /*7750*/  EXIT ;  /* 0x000000000000794d */ /* 0x000fea0003800000 */
.L_x_1633:
[----:B---3--:R-:W0:Y:S02]  /*7760*/  F2I.U64.TRUNC R24, R24 ;  /* 0x0000001800187311 */ /* 0x008e24000020d800 */
[----:B0-----:R-:W-:Y:S01]  /*7770*/  STG.E.64 [R2.64], R24 ;  /* 0x0000001802007986 */ /* 0x001fe2000c101b24 */
[----:B------:R-:W-:Y:S05]  /*7780*/  EXIT ;  /* 0x000000000000794d */ /* 0x000fea0003800000 */
.L_x_1632:
[----:B---3--:R-:W0:Y:S02]  /*7790*/  F2I.FTZ.U32.TRUNC.NTZ R5, R24 ;  /* 0x0000001800057305 */ /* 0x008e24000021f000 */
[----:B0-----:R-:W-:Y:S01]  /*77a0*/  STG.E [R2.64], R5 ;  /* 0x0000000502007986 */ /* 0x001fe2000c101924 */
[----:B------:R-:W-:Y:S05]  /*77b0*/  EXIT ;  /* 0x000000000000794d */ /* 0x000fea0003800000 */
.L_x_1634:
        /* <DEDUP_REMOVED lines=12> */
.L_x_2458:


//--------------------- .text._ZN2at6native18elementwise_kernelILi128ELi2EZNS0_22gpu_kernel_impl_nocastIZZZNS0_15cos_kernel_cudaERNS_18TensorIteratorBaseEENKUlvE0_clEvENKUlvE0_clEvEUlfE_EEvS4_RKT_EUliE_EEviT1_ --------------------------
	.section	.text._ZN2at6native18elementwise_kernelILi128ELi2EZNS0_22gpu_kernel_impl_nocastIZZZNS0_15cos_kernel_cudaERNS_18TensorIteratorBaseEENKUlvE0_clEvENKUlvE0_clEvEUlfE_EEvS4_RKT_EUliE_EEviT1_,"ax",@progbits
	.sectioninfo	@"SHI_REGISTERS=12"
	.align	128
        .global         _ZN2at6native18elementwise_kernelILi128ELi2EZNS0_22gpu_kernel_impl_nocastIZZZNS0_15cos_kernel_cudaERNS_18TensorIteratorBaseEENKUlvE0_clEvENKUlvE0_clEvEUlfE_EEvS4_RKT_EUliE_EEviT1_
        .type           _ZN2at6native18elementwise_kernelILi128ELi2EZNS0_22gpu_kernel_impl_nocastIZZZNS0_15cos_kernel_cudaERNS_18TensorIteratorBaseEENKUlvE0_clEvENKUlvE0_clEvEUlfE_EEvS4_RKT_EUliE_EEviT1_,@function
        .size           _ZN2at6native18elementwise_kernelILi128ELi2EZNS0_22gpu_kernel_impl_nocastIZZZNS0_15cos_kernel_cudaERNS_18TensorIteratorBaseEENKUlvE0_clEvENKUlvE0_clEvEUlfE_EEvS4_RKT_EUliE_EEviT1_,(.L_x_2459 - _ZN2at6native18elementwise_kernelILi128ELi2EZNS0_22gpu_kernel_impl_nocastIZZZNS0_15cos_kernel_cudaERNS_18TensorIteratorBaseEENKUlvE0_clEvENKUlvE0_clEvEUlfE_EEvS4_RKT_EUliE_EEviT1_)
        .other          _ZN2at6native18elementwise_kernelILi128ELi2EZNS0_22gpu_kernel_impl_nocastIZZZNS0_15cos_kernel_cudaERNS_18TensorIteratorBaseEENKUlvE0_clEvENKUlvE0_clEvEUlfE_EEvS4_RKT_EUliE_EEviT1_,@"STO_CUDA_ENTRY STV_DEFAULT"
_ZN2at6native18elementwise_kernelILi128ELi2EZNS0_22gpu_kernel_impl_nocastIZZZNS0_15cos_kernel_cudaERNS_18TensorIteratorBaseEENKUlvE0_clEvENKUlvE0_clEvEUlfE_EEvS4_RKT_EUliE_EEviT1_:
.text._ZN2at6native18elementwise_kernelILi128ELi2EZNS0_22gpu_kernel_impl_nocastIZZZNS0_15cos_kernel_cudaERNS_18TensorIteratorBaseEENKUlvE0_clEvENKUlvE0_clEvEUlfE_EEvS4_RKT_EUliE_EEviT1_:
[----:B------:R-:W-:Y:S02]  /*0000*/  MOV R1, c[0x0][0x28] ;  /* 0x00000a0000017a02 */ /* 0x000fe40000000f00 */
[----:B------:R-:W0:Y:S01]  /*0010*/  S2R R0, SR_CTAID.X ;  /* 0x0000000000007919 */ /* 0x000e220000002500 */
[----:B------:R-:W-:Y:S01]  /*0020*/  ULDC.64 UR4, c[0x0][0x118] ;  /* 0x0000460000047ab9 */ /* 0x000fe20000000a00 */
[----:B------:R-:W-:Y:S02]  /*0030*/  BSSY B0, `(.L_x_1635) ;  /* 0x00000f2000007945 */ /* 0x000fe40003800000 */
[----:B------:R-:W0:Y:S02]  /*0040*/  S2R R3, SR_TID.X ;  /* 0x0000000000037919 */ /* 0x000e240000002100 */
[----:B0-----:R-:W-:-:S04]  /*0050*/  LEA R0, R0, R3, 0x8 ;  /* 0x0000000300007211 */ /* 0x001fc800078e40ff */
[----:B------:R-:W-:Y:S02]  /*0060*/  ISETP.GE.AND P0, PT, R0, c[0x0][0x160], PT ;  /* 0x0000580000007a0c */ /* 0x000fe40003f06270 */
[----:B------:R-:W-:-:S11]  /*0070*/  MOV R7, R0 ;  /* 0x0000000000077202 */ /* 0x000fd60000000f00 */
        /* <DEDUP_REMOVED lines=228> */
.L_x_1637:
[----:B------:R-:W-:-:S05]  /*0ec0*/  IADD3 R4, P0, R3, c[0x0][0x368], RZ ;  /* 0x0000da0003047a10 */ /* 0x000fca0007f1e0ff */
[----:B------:R-:W-:-:S05]  /*0ed0*/  IMAD.X R5, RZ, RZ, c[0x0][0x36c], P0 ;  /* 0x0000db00ff057624 */ /* 0x000fca00000e06ff */
[----:B------:R-:W2:Y:S01]  /*0ee0*/  LDG.E R4, [R4.64] ;  /* 0x0000000404047981 */ /* 0x000ea2000c1e1900 */
[----:B------:R-:W-:Y:S02]  /*0ef0*/  IADD3 R2, P0, R2, c[0x0][0x360], RZ ;  /* 0x0000d80002027a10 */ /* 0x000fe40007f1e0ff */
[----:B------:R-:W-:Y:S02]  /*0f00*/  IADD3 R7, R0, 0x80, RZ ;  /* 0x0000008000077810 */ /* 0x000fe40007ffe0ff */
[----:B------:R-:W-:Y:S01]  /*0f10*/  IADD3.X R3, RZ, c[0x0][0x364], RZ, P0, !PT ;  /* 0x0000d900ff037a10 */ /* 0x000fe200007fe4ff */
[----:B--2---:R-:W-:-:S06]  /*0f20*/  FMUL.RZ R9, R4, 0.15915493667125701904 ;  /* 0x3e22f98304097820 */ /* 0x004fcc000040c000 */
[----:B------:R-:W0:Y:S02]  /*0f30*/  MUFU.COS R9, R9 ;  /* 0x0000000900097308 */ /* 0x000e240000000000 */
[----:B0-----:R0:W-:Y:S02]  /*0f40*/  STG.E [R2.64], R9 ;  /* 0x0000000902007986 */ /* 0x0011e4000c101904 */
.L_x_1636:
[----:B------:R-:W-:Y:S05]  /*0f50*/  BSYNC B0 ;  /* 0x0000000000007941 */ /* 0x000fea0003800000 */
.L_x_1635:
[----:B------:R-:W-:-:S13]  /*0f60*/  ISETP.GE.AND P0, PT, R7, c[0x0][0x160], PT ;  /* 0x0000580007007a0c */ /* 0x000fda0003f06270 */
[----:B------:R-:W-:Y:S05]  /*0f70*/  @P0 EXIT ;  /* 0x000000000000094d */ /* 0x000fea0003800000 */
[----:B------:R-:W-:Y:S01]  /*0f80*/  ISETP.NE.AND P0, PT, RZ, c[0x0][0x168], PT ;  /* 0x00005a00ff007a0c */ /* 0x000fe20003f05270 */
[----:B0-----:R-:W-:Y:S01]  /*0f90*/  HFMA2.MMA R2, -RZ, RZ, 0, 0 ;  /* 0x00000000ff027435 */ /* 0x001fe200000001ff */
[----:B------:R-:W-:-:S11]  /*0fa0*/  MOV R0, RZ ;  /* 0x000000ff00007202 */ /* 0x000fd60000000f00 */
[----:B------:R-:W-:Y:S05]  /*0fb0*/  @!P0 BRA `(.L_x_1638) ;  /* 0x00000e0000008947 */ /* 0x000fea0003800000 */
[----:B------:R-:W-:Y:S02]  /*0fc0*/  MOV R2, RZ ;  /* 0x000000ff00027202 */ /* 0x000fe40000000f00 */
[----:B------:R-:W-:-:S05]  /*0fd0*/  MOV R3, R7 ;  /* 0x0000000700037202 */ /* 0x000fca0000000f00 */
[----:B------:R-:W-:Y:S01]  /*0fe0*/  IMAD.HI.U32 R4, R7, c[0x0][0x170], R2 ;  /* 0x00005c0007047a27 */ /* 0x000fe200078e0002 */
[----:B------:R-:W-:-:S04]  /*0ff0*/  MOV R3, c[0x0][0x168] ;  /* 0x00005a0000037a02 */ /* 0x000fc80000000f00 */
[----:B------:R-:W-:Y:S02]  /*1000*/  ISETP.NE.AND P0, PT, R3, 0x1, PT ;  /* 0x000000010300780c */ /* 0x000fe40003f05270 */
        /* <DEDUP_REMOVED lines=219> */
.L_x_1638:
[----:B------:R-:W-:-:S04]  /*1dc0*/  IADD3 R2, P0, R2, c[0x0][0x368], RZ ;  /* 0x0000da0002027a10 */ /* 0x000fc80007f1e0ff */
[----:B------:R-:W-:-:S05]  /*1dd0*/  IADD3.X R3, RZ, c[0x0][0x36c], RZ, P0, !PT ;  /* 0x0000db00ff037a10 */ /* 0x000fca00007fe4ff */
[----:B------:R-:W2:Y:S01]  /*1de0*/  LDG.E R2, [R2.64] ;  /* 0x0000000402027981 */ /* 0x000ea2000c1e1900 */
[----:B------:R-:W-:-:S04]  /*1df0*/  IADD3 R4, P0, R0, c[0x0][0x360], RZ ;  /* 0x0000d80000047a10 */ /* 0x000fc80007f1e0ff */
[----:B------:R-:W-:Y:S01]  /*1e00*/  IADD3.X R5, RZ, c[0x0][0x364], RZ, P0, !PT ;  /* 0x0000d900ff057a10 */ /* 0x000fe200007fe4ff */
[----:B--2---:R-:W-:-:S06]  /*1e10*/  FMUL.RZ R7, R2, 0.15915493667125701904 ;  /* 0x3e22f98302077820 */ /* 0x004fcc000040c000 */
[----:B------:R-:W0:Y:S02]  /*1e20*/  MUFU.COS R7, R7 ;  /* 0x0000000700077308 */ /* 0x000e240000000000 */
[----:B0-----:R-:W-:Y:S01]  /*1e30*/  STG.E [R4.64], R7 ;  /* 0x0000000704007986 */ /* 0x001fe2000c101904 */
[----:B------:R-:W-:Y:S05]  /*1e40*/  EXIT ;  /* 0x000000000000794d */ /* 0x000fea0003800000 */
.L_x_1639:
        /* <DEDUP_REMOVED lines=11> */
.L_x_2459:


//--------------------- .text._ZN2at6native27unrolled_elementwise_kernelIZZZNS0_15cos_kernel_cudaERNS_18TensorIteratorBaseEENKUlvE0_clEvENKUlvE0_clEvEUlfE_St5arrayIPcLm2EELi4E23TrivialOffsetCalculatorILi1EjESB_NS0_6memory15LoadWithoutCastENSC_16StoreWithoutCastEEEviT_T0_T2_T3_T4_T5_ --------------------------
	.section	.text._ZN2at6native27unrolled_elementwise_kernelIZZZNS0_15cos_kernel_cudaERNS_18TensorIteratorBaseEENKUlvE0_clEvENKUlvE0_clEvEUlfE_St5arrayIPcLm2EELi4E23TrivialOffsetCalculatorILi1EjESB_NS0_6memory15LoadWithoutCastENSC_16StoreWithoutCastEEEviT_T0_T2_T3_T4_T5_,"ax",@progbits
	.sectioninfo	@"SHI_REGISTERS=18"
	.align	128
        .global         _ZN2at6native27unrolled_elementwise_kernelIZZZNS0_15cos_kernel_cudaERNS_18TensorIteratorBaseEENKUlvE0_clEvENKUlvE0_clEvEUlfE_St5arrayIPcLm2EELi4E23TrivialOffsetCalculatorILi1EjESB_NS0_6memory15LoadWithoutCastENSC_16StoreWithoutCastEEEviT_T0_T2_T3_T4_T5_
        .type           _ZN2at6native27unrolled_elementwise_kernelIZZZNS0_15cos_kernel_cudaERNS_18TensorIteratorBaseEENKUlvE0_clEvENKUlvE0_clEvEUlfE_St5arrayIPcLm2EELi4E23TrivialOffsetCalculatorILi1EjESB_NS0_6memory15LoadWithoutCastENSC_16StoreWithoutCastEEEviT_T0_T2_T3_T4_T5_,@function
        .size           _ZN2at6native27unrolled_elementwise_kernelIZZZNS0_15cos_kernel_cudaERNS_18TensorIteratorBaseEENKUlvE0_clEvENKUlvE0_clEvEUlfE_St5arrayIPcLm2EELi4E23TrivialOffsetCalculatorILi1EjESB_NS0_6memory15LoadWithoutCastENSC_16StoreWithoutCastEEEviT_T0_T2_T3_T4_T5_,(.L_x_2460 - _ZN2at6native27unrolled_elementwise_kernelIZZZNS0_15cos_kernel_cudaERNS_18TensorIteratorBaseEENKUlvE0_clEvENKUlvE0_clEvEUlfE_St5arrayIPcLm2EELi4E23TrivialOffsetCalculatorILi1EjESB_NS0_6memory15LoadWithoutCastENSC_16StoreWithoutCastEEEviT_T0_T2_T3_T4_T5_)
        .other          _ZN2at6native27unrolled_elementwise_kernelIZZZNS0_15cos_kernel_cudaERNS_18TensorIteratorBaseEENKUlvE0_clEvENKUlvE0_clEvEUlfE_St5arrayIPcLm2EELi4E23TrivialOffsetCalculatorILi1EjESB_NS0_6memory15LoadWithoutCastENSC_16StoreWithoutCastEEEviT_T0_T2_T3_T4_T5_,@"STO_CUDA_ENTRY STV_DEFAULT"
_ZN2at6native27unrolled_elementwise_kernelIZZZNS0_15cos_kernel_cudaERNS_18TensorIteratorBaseEENKUlvE0_clEvENKUlvE0_clEvEUlfE_St5arrayIPcLm2EELi4E23TrivialOffsetCalculatorILi1EjESB_NS0_6memory15LoadWithoutCastENSC_16StoreWithoutCastEEEviT_T0_T2_T3_T4_T5_:
.text._ZN2at6native27unrolled_elementwise_kernelIZZZNS0_15cos_kernel_cudaERNS_18TensorIteratorBaseEENKUlvE0_clEvENKUlvE0_clEvEUlfE_St5arrayIPcLm2EELi4E23TrivialOffsetCalculatorILi1EjESB_NS0_6memory15LoadWithoutCastENSC_16StoreWithoutCastEEEviT_T0_T2_T3_T4_T5_:
[----:B------:R-:W-:Y:S02]  /*0000*/  IMAD.MOV.U32 R1, RZ, RZ, c[0x0][0x28] ;  /* 0x00000a00ff017624 */ /* 0x000fe400078e00ff */
[----:B------:R-:W0:Y:S01]  /*0010*/  S2R R0, SR_CTAID.X ;  /* 0x0000000000007919 */ /* 0x000e220000002500 */
[----:B------:R-:W-:Y:S01]  /*0020*/  IMAD.MOV.U32 R5, RZ, RZ, -0x200 ;  /* 0xfffffe00ff057424 */ /* 0x000fe200078e00ff */
[----:B------:R-:W-:Y:S01]  /*0030*/  CS2R R12, SRZ ;  /* 0x00000000000c7805 */ /* 0x000fe2000001ff00 */
[----:B------:R-:W-:Y:S01]  /*0040*/  ULDC.64 UR4, c[0x0][0x118] ;  /* 0x0000460000047ab9 */ /* 0x000fe20000000a00 */
[----:B------:R-:W1:Y:S01]  /*0050*/  S2R R3, SR_TID.X ;  /* 0x0000000000037919 */ /* 0x000e620000002100 */
[----:B0-----:R-:W-:Y:S01]  /*0060*/  IMAD R2, R0, R5, c[0x0][0x160] ;  /* 0x0000580000027624 */ /* 0x001fe200078e0205 */
[----:B-1----:R-:W-:-:S04]  /*0070*/  MOV R9, R3 ;  /* 0x0000000300097202 */ /* 0x002fc80000000f00 */
[----:B------:R-:W-:-:S13]  /*0080*/  ISETP.GE.AND P0, PT, R3, R2, PT ;  /* 0x000000020300720c */ /* 0x000fda0003f06270 */
[----:B------:R-:W-:Y:S01]  /*0090*/  @!P0 IADD3 R9, R3, 0x80, RZ ;  /* 0x0000008003098810 */ /* 0x000fe20007ffe0ff */
[----:B------:R-:W-:Y:S01]  /*00a0*/  @!P0 IMAD R4, R0, 0x200, R3 ;  /* 0x0000020000048824 */ /* 0x000fe200078e0203 */
[----:B------:R-:W-:Y:S02]  /*00b0*/  @!P0 MOV R5, 0x4 ;  /* 0x0000000400058802 */ /* 0x000fe40000000f00 */
[----:B------:R-:W-:-:S03]  /*00c0*/  ISETP.GE.AND P1, PT, R9, R2, PT ;  /* 0x000000020900720c */ /* 0x000fc60003f26270 */
[----:B------:R-:W-:-:S05]  /*00d0*/  @!P0 IMAD.WIDE.U32 R4, R4, R5, c[0x0][0x170] ;  /* 0x00005c0004048625 */ /* 0x000fca00078e0005 */
[----:B------:R0:W2:Y:S05]  /*00e0*/  @!P0 LDG.E R13, [R4.64] ;  /* 0x00000004040d8981 */ /* 0x0000aa000c1e1900 */
[----:B------:R-:W-:Y:S01]  /*00f0*/  @!P1 IMAD R6, R0, 0x200, R9 ;  /* 0x0000020000069824 */ /* 0x000fe200078e0209 */
[----:B------:R-:W-:Y:S01]  /*0100*/  @!P1 IADD3 R9, R9, 0x80, RZ ;  /* 0x0000008009099810 */ /* 0x000fe20007ffe0ff */
[----:B------:R-:W-:-:S03]  /*0110*/  @!P1 IMAD.MOV.U32 R7, RZ, RZ, 0x4 ;  /* 0x00000004ff079424 */ /* 0x000fc600078e00ff */
[----:B------:R-:W-:Y:S01]  /*0120*/  ISETP.GE.AND P3, PT, R9, R2, PT ;  /* 0x000000020900720c */ /* 0x000fe20003f66270 */
[----:B------:R-:W-:-:S05]  /*0130*/  @!P1 IMAD.WIDE.U32 R6, R6, R7, c[0x0][0x170] ;  /* 0x00005c0006069625 */ /* 0x000fca00078e0007 */
[----:B------:R1:W3:Y:S01]  /*0140*/  @!P1 LDG.E R12, [R6.64] ;  /* 0x00000004060c9981 */ /* 0x0002e2000c1e1900 */
[----:B------:R-:W-:-:S06]  /*0150*/  HFMA2.MMA R14, -RZ, RZ, 0, 0 ;  /* 0x00000000ff0e7435 */ /* 0x000fcc00000001ff */
[----:B------:R-:W-:Y:S01]  /*0160*/  @!P3 LEA R10, R0, R9, 0x9 ;  /* 0x00000009000ab211 */ /* 0x000fe200078e48ff */
[----:B------:R-:W-:-:S04]  /*0170*/  @!P3 IMAD.MOV.U32 R11, RZ, RZ, 0x4 ;  /* 0x00000004ff0bb424 */ /* 0x000fc800078e00ff */
[----:B------:R-:W-:-:S05]  /*0180*/  @!P3 IMAD.WIDE.U32 R10, R10, R11, c[0x0][0x170] ;  /* 0x00005c000a0ab625 */ /* 0x000fca00078e000b */
[----:B------:R-:W4:Y:S01]  /*0190*/  @!P3 LDG.E R14, [R10.64] ;  /* 0x000000040a0eb981 */ /* 0x000f22000c1e1900 */
[----:B------:R-:W-:Y:S02]  /*01a0*/  @!P3 IADD3 R9, R9, 0x80, RZ ;  /* 0x000000800909b810 */ /* 0x000fe40007ffe0ff */
[----:B0-----:R-:W-:Y:S02]  /*01b0*/  MOV R5, R3 ;  /* 0x0000000300057202 */ /* 0x001fe40000000f00 */
[----:B------:R-:W-:Y:S02]  /*01c0*/  ISETP.GE.AND P2, PT, R9, R2, PT ;  /* 0x000000020900720c */ /* 0x000fe40003f46270 */
[----:B------:R-:W-:-:S04]  /*01d0*/  IADD3 R15, R5, 0x80, RZ ;  /* 0x00000080050f7810 */ /* 0x000fc80007ffe0ff */
[----:B------:R-:W-:Y:S01]  /*01e0*/  ISETP.GE.AND P3, PT, R15, R2, PT ;  /* 0x000000020f00720c */ /* 0x000fe20003f66270 */
[----:B------:R-:W-:-:S06]  /*01f0*/  IMAD.MOV.U32 R4, RZ, RZ, RZ ;  /* 0x000000ffff047224 */ /* 0x000fcc00078e00ff */
[----:B------:R-:W-:Y:S01]  /*0200*/  @!P2 IMAD R8, R0, 0x200, R9 ;  /* 0x000002000008a824 */ /* 0x000fe200078e0209 */
[----:B------:R-:W-:Y:S02]  /*0210*/  @!P2 MOV R9, 0x4 ;  /* 0x000000040009a802 */ /* 0x000fe40000000f00 */
[----:B-1----:R-:W-:-:S03]  /*0220*/  IADD3 R7, R5, 0x100, RZ ;  /* 0x0000010005077810 */ /* 0x002fc60007ffe0ff */
[----:B------:R-:W-:Y:S01]  /*0230*/  @!P2 IMAD.WIDE.U32 R8, R8, R9, c[0x0][0x170] ;  /* 0x00005c000808a625 */ /* 0x000fe200078e0009 */
[----:B------:R-:W-:Y:S02]  /*0240*/  ISETP.GE.AND P1, PT, R7, R2, PT ;  /* 0x000000020700720c */ /* 0x000fe40003f26270 */
[----:B------:R-:W-:Y:S02]  /*0250*/  IADD3 R7, R5, 0x180, RZ ;  /* 0x0000018005077810 */ /* 0x000fe40007ffe0ff */
[----:B------:R0:W5:Y:S01]  /*0260*/  @!P2 LDG.E R4, [R8.64] ;  /* 0x000000040804a981 */ /* 0x000162000c1e1900 */
[----:B------:R-:W-:Y:S01]  /*0270*/  @!P0 LEA R6, R0, R3, 0x9 ;  /* 0x0000000300068211 */ /* 0x000fe200078e48ff */
[----:B0-----:R-:W-:Y:S02]  /*0280*/  @!P0 IMAD.MOV.U32 R9, RZ, RZ, 0x4 ;  /* 0x00000004ff098424 */ /* 0x001fe400078e00ff */
[----:B------:R-:W-:-:S05]  /*0290*/  @!P0 IMAD.MOV.U32 R5, RZ, RZ, R15 ;  /* 0x000000ffff058224 */ /* 0x000fca00078e000f */
[----:B------:R-:W-:Y:S01]  /*02a0*/  ISETP.GE.AND P2, PT, R5, R2, PT ;  /* 0x000000020500720c */ /* 0x000fe20003f46270 */
[----:B------:R-:W-:Y:S01]  /*02b0*/  BSSY B0, `(.L_x_1640) ;  /* 0x0000015000007945 */ /* 0x000fe20003800000 */
[----:B--2---:R-:W-:-:S06]  /*02c0*/  @!P0 FMUL.RZ R13, R13, 0.15915493667125701904 ;  /* 0x3e22f9830d0d8820 */ /* 0x004fcc000040c000 */
[----:B------:R-:W0:Y:S01]  /*02d0*/  @!P0 MUFU.COS R13, R13 ;  /* 0x0000000d000d8308 */ /* 0x000e220000000000 */
[----:B---3--:R-:W-:-:S07]  /*02e0*/  @!P3 FMUL.RZ R12, R12, 0.15915493667125701904 ;  /* 0x3e22f9830c0cb820 */ /* 0x008fce000040c000 */
[----:B------:R1:W2:Y:S01]  /*02f0*/  @!P3 MUFU.COS R3, R12 ;  /* 0x0000000c0003b308 */ /* 0x0002a20000000000 */
[----:B------:R-:W-:Y:S01]  /*0300*/  ISETP.GE.AND P3, PT, R7, R2, PT ;  /* 0x000000020700720c */ /* 0x000fe20003f66270 */
[----:B------:R-:W-:-:S05]  /*0310*/  @!P0 IMAD.WIDE.U32 R6, R6, R9, c[0x0][0x168] ;  /* 0x00005a0006068625 */ /* 0x000fca00078e0009 */
[----:B0-----:R1:W-:Y:S01]  /*0320*/  @!P0 STG.E [R6.64], R13 ;  /* 0x0000000d06008986 */ /* 0x0013e2000c101904 */
[----:B----4-:R-:W-:-:S04]  /*0330*/  @!P1 FMUL.RZ R14, R14, 0.15915493667125701904 ;  /* 0x3e22f9830e0e9820 */ /* 0x010fc8000040c000 */
[----:B------:R1:W0:Y:S01]  /*0340*/  @!P1 MUFU.COS R11, R14 ;  /* 0x0000000e000b9308 */ /* 0x0002220000000000 */
[----:B------:R-:W-:Y:S05]  /*0350*/  @P2 BRA `(.L_x_1641) ;  /* 0x000000a000002947 */ /* 0x000fea0003800000 */
[----:B-12---:R-:W-:Y:S01]  /*0360*/  LEA R6, R0, R5, 0x9 ;  /* 0x0000000500067211 */ /* 0x006fe200078e48ff */
[----:B------:R-:W-:Y:S01]  /*0370*/  IMAD.MOV.U32 R9, RZ, RZ, 0x4 ;  /* 0x00000004ff097424 */ /* 0x000fe200078e00ff */
[----:B------:R-:W-:-:S03]  /*0380*/  IADD3 R5, R5, 0x80, RZ ;  /* 0x0000008005057810 */ /* 0x000fc60007ffe0ff */
[----:B------:R-:W-:Y:S01]  /*0390*/  IMAD.WIDE.U32 R6, R6, R9, c[0x0][0x168] ;  /* 0x00005a0006067625 */ /* 0x000fe200078e0009 */
[----:B------:R-:W-:-:S04]  /*03a0*/  ISETP.GE.AND P0, PT, R5, R2, PT ;  /* 0x000000020500720c */ /* 0x000fc80003f06270 */
[----:B------:R1:W-:Y:S09]  /*03b0*/  STG.E [R6.64], R3 ;  /* 0x0000000306007986 */ /* 0x0003f2000c101904 */
[----:B------:R-:W-:Y:S02]  /*03c0*/  @!P0 LEA R8, R0, R5, 0x9 ;  /* 0x0000000500088211 */ /* 0x000fe400078e48ff */
[----:B------:R-:W-:-:S03]  /*03d0*/  @!P0 IADD3 R5, R5, 0x80, RZ ;  /* 0x0000008005058810 */ /* 0x000fc60007ffe0ff */
[----:B------:R-:W-:-:S05]  /*03e0*/  @!P0 IMAD.WIDE.U32 R8, R8, R9, c[0x0][0x168] ;  /* 0x00005a0008088625 */ /* 0x000fca00078e0009 */
[----:B0-----:R1:W-:Y:S02]  /*03f0*/  @!P0 STG.E [R8.64], R11 ;  /* 0x0000000b08008986 */ /* 0x0013e4000c101904 */
.L_x_1641:
[----:B--2---:R-:W-:Y:S05]  /*0400*/  BSYNC B0 ;  /* 0x0000000000007941 */ /* 0x004fea0003800000 */
.L_x_1640:
[----:B-----5:R-:W-:Y:S01]  /*0410*/  @!P3 FMUL.RZ R4, R4, 0.15915493667125701904 ;  /* 0x3e22f9830404b820 */ /* 0x020fe2000040c000 */
[----:B------:R-:W-:-:S03]  /*0420*/  ISETP.GE.AND P0, PT, R5, R2, PT ;  /* 0x000000020500720c */ /* 0x000fc60003f06270 */
[----:B-1----:R1:W2:Y:S10]  /*0430*/  @!P3 MUFU.COS R7, R4 ;  /* 0x000000040007b308 */ /* 0x0022b40000000000 */
[----:B------:R-:W-:Y:S05]  /*0440*/  @P0 EXIT ;  /* 0x000000000000094d */ /* 0x000fea0003800000 */
[----:B-1----:R-:W-:Y:S01]  /*0450*/  HFMA2.MMA R3, -RZ, RZ, 0, 2.384185791015625e-07 ;  /* 0x00000004ff037435 */ /* 0x002fe200000001ff */
[----:B------:R-:W-:-:S09]  /*0460*/  IMAD R2, R0, 0x200, R5 ;  /* 0x0000020000027824 */ /* 0x000fd200078e0205 */
[----:B------:R-:W-:-:S05]  /*0470*/  IMAD.WIDE.U32 R2, R2, R3, c[0x0][0x168] ;  /* 0x00005a0002027625 */ /* 0x000fca00078e0003 */
[----:B--2---:R-:W-:Y:S01]  /*0480*/  STG.E [R2.64], R7 ;  /* 0x0000000702007986 */ /* 0x004fe2000c101904 */
[----:B------:R-:W-:Y:S05]  /*0490*/  EXIT ;  /* 0x000000000000794d */ /* 0x000fea0003800000 */
.L_x_1642:
        /* <DEDUP_REMOVED lines=14> */
.L_x_2460:


//--------------------- .text._ZN2at6native29vectorized_elementwise_kernelILi2EZZZNS0_15cos_kernel_cudaERNS_18TensorIteratorBaseEENKUlvE0_clEvENKUlvE0_clEvEUlfE_St5arrayIPcLm2EEEEviT0_T1_ --------------------------
	.section	.text._ZN2at6native29vectorized_elementwise_kernelILi2EZZZNS0_15cos_kernel_cudaERNS_18TensorIteratorBaseEENKUlvE0_clEvENKUlvE0_clEvEUlfE_St5arrayIPcLm2EEEEviT0_T1_,"ax",@progbits
	.sectioninfo	@"SHI_REGISTERS=25"
	.align	128
        .global         _ZN2at6native29vectorized_elementwise_kernelILi2EZZZNS0_15cos_kernel_cudaERNS_18TensorIteratorBaseEENKUlvE0_clEvENKUlvE0_clEvEUlfE_St5arrayIPcLm2EEEEviT0_T1_
        .type           _ZN2at6native29vectorized_elementwise_kernelILi2EZZZNS0_15cos_kernel_cudaERNS_18TensorIteratorBaseEENKUlvE0_clEvENKUlvE0_clEvEUlfE_St5arrayIPcLm2EEEEviT0_T1_,@function
        .size           _ZN2at6native29vectorized_elementwise_kernelILi2EZZZNS0_15cos_kernel_cudaERNS_18TensorIteratorBaseEENKUlvE0_clEvENKUlvE0_clEvEUlfE_St5arrayIPcLm2EEEEviT0_T1_,(.L_x_2461 - _ZN2at6native29vectorized_elementwise_kernelILi2EZZZNS0_15cos_kernel_cudaERNS_18TensorIteratorBaseEENKUlvE0_clEvENKUlvE0_clEvEUlfE_St5arrayIPcLm2EEEEviT0_T1_)
        .other          _ZN2at6native29vectorized_elementwise_kernelILi2EZZZNS0_15cos_kernel_cudaERNS_18TensorIteratorBaseEENKUlvE0_clEvENKUlvE0_clEvEUlfE_St5arrayIPcLm2EEEEviT0_T1_,@"STO_CUDA_ENTRY STV_DEFAULT"
_ZN2at6native29vectorized_elementwise_kernelILi2EZZZNS0_15cos_kernel_cudaERNS_18TensorIteratorBaseEENKUlvE0_clEvENKUlvE0_clEvEUlfE_St5arrayIPcLm2EEEEviT0_T1_:
.text._ZN2at6native29vectorized_elementwise_kernelILi2EZZZNS0_15cos_kernel_cudaERNS_18TensorIteratorBaseEENKUlvE0_clEvENKUlvE0_clEvEUlfE_St5arrayIPcLm2EEEEviT0_T1_:
        /* <DEDUP_REMOVED lines=8> */
[----:B------:R-:W-:-:S10]  /*0080*/  HFMA2.MMA R9, -RZ, RZ, 0, 2.384185791015625e-07 ;  /* 0x00000004ff097435 */ /* 0x000fd400000001ff */
[----:B------:R-:W-:-:S06]  /*0090*/  IMAD.WIDE R2, R0, R9, c[0x0][0x170] ;  /* 0x00005c0000027625 */ /* 0x000fcc00078e0209 */
[----:B0-----:R-:W-:-:S05]  /*00a0*/  IMAD.WIDE.U32 R12, R8, 0x8, R2 ;  /* 0x00000008080c7825 */ /* 0x001fca00078e0002 */
[----:B------:R-:W2:Y:S04]  /*00b0*/  LDG.E.64 R2, [R12.64] ;  /* 0x000000040c027981 */ /* 0x000ea8000c1e1b00 */
[----:B------:R-:W3:Y:S04]  /*00c0*/  LDG.E.64 R10, [R12.64+0x400] ;  /* 0x000400040c0a7981 */ /* 0x000ee8000c1e1b00 */
[----:B------:R-:W4:Y:S04]  /*00d0*/  LDG.E.64 R6, [R12.64+0x800] ;  /* 0x000800040c067981 */ /* 0x000f28000c1e1b00 */
[----:B------:R-:W5:Y:S01]  /*00e0*/  LDG.E.64 R4, [R12.64+0xc00] ;  /* 0x000c00040c047981 */ /* 0x000f62000c1e1b00 */
[----:B--2---:R-:W-:-:S02]  /*00f0*/  FMUL.RZ R3, R3, 0.15915493667125701904 ;  /* 0x3e22f98303037820 */ /* 0x004fc4000040c000 */
[----:B------:R-:W-:Y:S02]  /*0100*/  FMUL.RZ R2, R2, 0.15915493667125701904 ;  /* 0x3e22f98302027820 */ /* 0x000fe4000040c000 */
[----:B---3--:R-:W-:Y:S02]  /*0110*/  FMUL.RZ R11, R11, 0.15915493667125701904 ;  /* 0x3e22f9830b0b7820 */ /* 0x008fe4000040c000 */
[----:B------:R-:W-:Y:S01]  /*0120*/  FMUL.RZ R10, R10, 0.15915493667125701904 ;  /* 0x3e22f9830a0a7820 */ /* 0x000fe2000040c000 */
[----:B------:R-:W-:Y:S01]  /*0130*/  MUFU.COS R3, R3 ;  /* 0x0000000300037308 */ /* 0x000fe20000000000 */
[----:B----4-:R-:W-:Y:S02]  /*0140*/  FMUL.RZ R7, R7, 0.15915493667125701904 ;  /* 0x3e22f98307077820 */ /* 0x010fe4000040c000 */
[----:B------:R-:W-:Y:S02]  /*0150*/  FMUL.RZ R6, R6, 0.15915493667125701904 ;  /* 0x3e22f98306067820 */ /* 0x000fe4000040c000 */
[----:B-----5:R-:W-:-:S02]  /*0160*/  FMUL.RZ R13, R5, 0.15915493667125701904 ;  /* 0x3e22f983050d7820 */ /* 0x020fc4000040c000 */
[----:B------:R-:W-:Y:S01]  /*0170*/  FMUL.RZ R12, R4, 0.15915493667125701904 ;  /* 0x3e22f983040c7820 */ /* 0x000fe2000040c000 */
[----:B------:R-:W0:Y:S01]  /*0180*/  MUFU.COS R2, R2 ;  /* 0x0000000200027308 */ /* 0x000e220000000000 */
[----:B------:R-:W-:-:S06]  /*0190*/  IMAD.WIDE.U32 R4, R0, R9, c[0x0][0x168] ;  /* 0x00005a0000047625 */ /* 0x000fcc00078e0009 */
[----:B------:R-:W-:Y:S01]  /*01a0*/  IMAD.WIDE R4, R8, 0x8, R4 ;  /* 0x0000000808047825 */ /* 0x000fe200078e0204 */
[----:B------:R-:W-:Y:S08]  /*01b0*/  MUFU.COS R11, R11 ;  /* 0x0000000b000b7308 */ /* 0x000ff00000000000 */
[----:B------:R-:W1:Y:S01]  /*01c0*/  MUFU.COS R10, R10 ;  /* 0x0000000a000a7308 */ /* 0x000e620000000000 */
[----:B0-----:R-:W-:Y:S07]  /*01d0*/  STG.E.64 [R4.64], R2 ;  /* 0x0000000204007986 */ /* 0x001fee000c101b04 */
[----:B------:R-:W-:Y:S08]  /*01e0*/  MUFU.COS R7, R7 ;  /* 0x0000000700077308 */ /* 0x000ff00000000000 */
[----:B------:R-:W0:Y:S01]  /*01f0*/  MUFU.COS R6, R6 ;  /* 0x0000000600067308 */ /* 0x000e220000000000 */
[----:B-1----:R-:W-:Y:S07]  /*0200*/  STG.E.64 [R4.64+0x400], R10 ;  /* 0x0004000a04007986 */ /* 0x002fee000c101b04 */
[----:B------:R-:W-:Y:S08]  /*0210*/  MUFU.COS R13, R13 ;  /* 0x0000000d000d7308 */ /* 0x000ff00000000000 */
[----:B------:R-:W1:Y:S01]  /*0220*/  MUFU.COS R12, R12 ;  /* 0x0000000c000c7308 */ /* 0x000e620000000000 */
[----:B0-----:R-:W-:Y:S04]  /*0230*/  STG.E.64 [R4.64+0x800], R6 ;  /* 0x0008000604007986 */ /* 0x001fe8000c101b04 */
[----:B-1----:R-:W-:Y:S01]  /*0240*/  STG.E.64 [R4.64+0xc00], R12 ;  /* 0x000c000c04007986 */ /* 0x002fe2000c101b04 */
[----:B------:R-:W-:Y:S05]  /*0250*/  EXIT ;  /* 0x000000000000794d */ /* 0x000fea0003800000 */
.L_x_1643:
[----:B------:R-:W0:Y:S01]  /*0260*/  S2R R3, SR_TID.X ;  /* 0x0000000000037919 */ /* 0x000e220000002100 */
[----:B------:R-:W-:Y:S01]  /*0270*/  CS2R R4, SRZ ;  /* 0x0000000000047805 */ /* 0x000fe2000001ff00 */
[----:B0-----:R-:W-:Y:S01]  /*0280*/  ISETP.GE.AND P0, PT, R3, R2, PT ;  /* 0x000000020300720c */ /* 0x001fe20003f06270 */
[----:B------:R-:W-:-:S12]  /*0290*/  IMAD.MOV.U32 R11, RZ, RZ, R3 ;  /* 0x000000ffff0b7224 */ /* 0x000fd800078e0003 */
[----:B------:R-:W-:Y:S01]  /*02a0*/  @!P0 IADD3 R11, R3, 0x80, RZ ;  /* 0x00000080030b8810 */ /* 0x000fe20007ffe0ff */
[----:B------:R-:W-:Y:S01]  /*02b0*/  @!P0 IMAD.MOV.U32 R13, RZ, RZ, 0x4 ;  /* 0x00000004ff0d8424 */ /* 0x000fe200078e00ff */
[----:B------:R-:W-:Y:S02]  /*02c0*/  @!P0 IADD3 R12, R0, R3, RZ ;  /* 0x00000003000c8210 */ /* 0x000fe40007ffe0ff */
[----:B------:R-:W-:-:S03]  /*02d0*/  ISETP.GE.AND P4, PT, R11, R2, PT ;  /* 0x000000020b00720c */ /* 0x000fc60003f86270 */
[----:B------:R-:W-:-:S05]  /*02e0*/  @!P0 IMAD.WIDE.U32 R12, R12, R13, c[0x0][0x170] ;  /* 0x00005c000c0c8625 */ /* 0x000fca00078e000d */
[----:B------:R0:W2:Y:S05]  /*02f0*/  @!P0 LDG.E R5, [R12.64] ;  /* 0x000000040c058981 */ /* 0x0000aa000c1e1900 */
[----:B------:R-:W-:Y:S01]  /*0300*/  @!P4 IMAD.IADD R14, R0, 0x1, R11 ;  /* 0x00000001000ec824 */ /* 0x000fe200078e020b */
[----:B------:R-:W-:Y:S01]  /*0310*/  @!P4 IADD3 R11, R11, 0x80, RZ ;  /* 0x000000800b0bc810 */ /* 0x000fe20007ffe0ff */
[----:B------:R-:W-:-:S03]  /*0320*/  @!P4 IMAD.MOV.U32 R15, RZ, RZ, 0x4 ;  /* 0x00000004ff0fc424 */ /* 0x000fc600078e00ff */
[----:B------:R-:W-:Y:S01]  /*0330*/  ISETP.GE.AND P5, PT, R11, R2, PT ;  /* 0x000000020b00720c */ /* 0x000fe20003fa6270 */
[----:B------:R-:W-:-:S05]  /*0340*/  @!P4 IMAD.WIDE.U32 R14, R14, R15, c[0x0][0x170] ;  /* 0x00005c000e0ec625 */ /* 0x000fca00078e000f */
[----:B------:R1:W3:Y:S07]  /*0350*/  @!P4 LDG.E R4, [R14.64] ;  /* 0x000000040e04c981 */ /* 0x0002ee000c1e1900 */
[----:B------:R-:W-:Y:S02]  /*0360*/  @!P5 IADD3 R16, R0, R11, RZ ;  /* 0x0000000b0010d210 */ /* 0x000fe40007ffe0ff */
        /* <DEDUP_REMOVED lines=9> */
[----:B------:R-:W-:-:S10]  /*0400*/  @!P6 IMAD.MOV.U32 R19, RZ, RZ, 0x4 ;  /* 0x00000004ff13e424 */ /* 0x000fd400078e00ff */
[----:B------:R-:W-:Y:S02]  /*0410*/  @!P2 IADD3 R10, R0, R11, RZ ;  /* 0x0000000b000aa210 */ /* 0x000fe40007ffe0ff */
[----:B------:R-:W-:-:S04]  /*0420*/  @!P2 IADD3 R11, R11, 0x80, RZ ;  /* 0x000000800b0ba810 */ /* 0x000fc80007ffe0ff */
[----:B------:R-:W-:Y:S01]  /*0430*/  ISETP.GE.AND P3, PT, R11, R2, PT ;  /* 0x000000020b00720c */ /* 0x000fe20003f66270 */
[----:B------:R-:W-:Y:S01]  /*0440*/  CS2R R6, SRZ ;  /* 0x0000000000067805 */ /* 0x000fe2000001ff00 */
[----:B------:R-:W-:Y:S01]  /*0450*/  @!P5 IMAD.WIDE.U32 R16, R16, R17, c[0x0][0x170] ;  /* 0x00005c001010d625 */ /* 0x000fe200078e0011 */
[----:B------:R-:W-:-:S03]  /*0460*/  @!P1 MOV R20, 0x4 ;  /* 0x0000000400149802 */ /* 0x000fc60000000f00 */
[----:B------:R-:W-:Y:S01]  /*0470*/  @!P6 IMAD.WIDE.U32 R18, R18, R19, c[0x0][0x170] ;  /* 0x00005c001212e625 */ /* 0x000fe200078e0013 */
[----:B------:R4:W5:Y:S03]  /*0480*/  @!P5 LDG.E R6, [R16.64] ;  /* 0x000000041006d981 */ /* 0x000966000c1e1900 */
[----:B0-----:R-:W-:Y:S01]  /*0490*/  @!P1 IMAD.WIDE.U32 R12, R9, R20, c[0x0][0x170] ;  /* 0x00005c00090c9625 */ /* 0x001fe200078e0014 */
[----:B------:R0:W5:Y:S01]  /*04a0*/  @!P6 LDG.E R7, [R18.64] ;  /* 0x000000041207e981 */ /* 0x000162000c1e1900 */
[----:B------:R-:W-:Y:S02]  /*04b0*/  CS2R R8, SRZ ;  /* 0x0000000000087805 */ /* 0x000fe4000001ff00 */
[----:B------:R-:W-:Y:S01]  /*04c0*/  @!P3 IMAD.IADD R22, R0, 0x1, R11 ;  /* 0x000000010016b824 */ /* 0x000fe200078e020b */
[----:B------:R-:W-:-:S03]  /*04d0*/  @!P3 IADD3 R11, R11, 0x80, RZ ;  /* 0x000000800b0bb810 */ /* 0x000fc60007ffe0ff */
[----:B------:R0:W5:Y:S01]  /*04e0*/  @!P1 LDG.E R8, [R12.64] ;  /* 0x000000040c089981 */ /* 0x000162000c1e1900 */
[----:B------:R-:W-:Y:S02]  /*04f0*/  ISETP.GE.AND P4, PT, R11, R2, PT ;  /* 0x000000020b00720c */ /* 0x000fe40003f86270 */
[----:B------:R-:W-:Y:S01]  /*0500*/  @!P2 MOV R21, 0x4 ;  /* 0x000000040015a802 */ /* 0x000fe20000000f00 */
[----:B----4-:R-:W-:-:S04]  /*0510*/  @!P3 IMAD.MOV.U32 R17, RZ, RZ, 0x4 ;  /* 0x00000004ff11b424 */ /* 0x010fc800078e00ff */
[----:B------:R-:W-:Y:S01]  /*0520*/  @!P2 IMAD.WIDE.U32 R20, R10, R21, c[0x0][0x170] ;  /* 0x00005c000a14a625 */ /* 0x000fe200078e0015 */
[----:B------:R-:W-:-:S05]  /*0530*/  HFMA2.MMA R10, -RZ, RZ, 0, 0 ;  /* 0x00000000ff0a7435 */ /* 0x000fca00000001ff */
[----:B-1----:R-:W-:Y:S01]  /*0540*/  @!P4 MOV R15, 0x4 ;  /* 0x00000004000fc802 */ /* 0x002fe20000000f00 */
[----:B------:R-:W-:Y:S01]  /*0550*/  @!P4 IMAD.IADD R14, R0, 0x1, R11 ;  /* 0x00000001000ec824 */ /* 0x000fe200078e020b */
[----:B------:R-:W4:Y:S01]  /*0560*/  @!P2 LDG.E R9, [R20.64] ;  /* 0x000000041409a981 */ /* 0x000f22000c1e1900 */
[----:B------:R-:W-:-:S04]  /*0570*/  @!P3 IMAD.WIDE.U32 R16, R22, R17, c[0x0][0x170] ;  /* 0x00005c001610b625 */ /* 0x000fc800078e0011 */
[----:B------:R-:W-:Y:S01]  /*0580*/  IMAD.MOV.U32 R11, RZ, RZ, RZ ;  /* 0x000000ffff0b7224 */ /* 0x000fe200078e00ff */
[----:B------:R1:W4:Y:S01]  /*0590*/  @!P3 LDG.E R10, [R16.64] ;  /* 0x00000004100ab981 */ /* 0x000322000c1e1900 */
[----:B------:R-:W-:-:S05]  /*05a0*/  @!P4 IMAD.WIDE.U32 R14, R14, R15, c[0x0][0x170] ;  /* 0x00005c000e0ec625 */ /* 0x000fca00078e000f */
[----:B------:R1:W4:Y:S01]  /*05b0*/  @!P4 LDG.E R11, [R14.64] ;  /* 0x000000040e0bc981 */ /* 0x000322000c1e1900 */
[----:B0-----:R-:W-:-:S04]  /*05c0*/  IADD3 R13, R3, 0x80, RZ ;  /* 0x00000080030d7810 */ /* 0x001fc80007ffe0ff */
[----:B------:R-:W-:Y:S02]  /*05d0*/  ISETP.GE.AND P1, PT, R13, R2, PT ;  /* 0x000000020d00720c */ /* 0x000fe40003f26270 */
[----:B------:R-:W-:-:S04]  /*05e0*/  IADD3 R19, R3, 0x100, RZ ;  /* 0x0000010003137810 */ /* 0x000fc80007ffe0ff */
[----:B------:R-:W-:Y:S02]  /*05f0*/  ISETP.GE.AND P2, PT, R19, R2, PT ;  /* 0x000000021300720c */ /* 0x000fe40003f46270 */
[----:B-1----:R-:W-:Y:S01]  /*0600*/  IADD3 R15, R3, 0x280, RZ ;  /* 0x00000280030f7810 */ /* 0x002fe20007ffe0ff */
[----:B------:R-:W-:Y:S01]  /*0610*/  @!P0 IMAD.MOV.U32 R17, RZ, RZ, 0x4 ;  /* 0x00000004ff118424 */ /* 0x000fe200078e00ff */
[----:B------:R-:W-:Y:S01]  /*0620*/  BSSY B0, `(.L_x_1644) ;  /* 0x000004a000007945 */ /* 0x000fe20003800000 */
[----:B------:R-:W-:Y:S01]  /*0630*/  BSSY B1, `(.L_x_1645) ;  /* 0x0000042000017945 */ /* 0x000fe20003800000 */
[----:B--2---:R-:W-:Y:S01]  /*0640*/  @!P0 FMUL.RZ R12, R5, 0.15915493667125701904 ;  /* 0x3e22f983050c8820 */ /* 0x004fe2000040c000 */
[----:B------:R-:W-:-:S04]  /*0650*/  IADD3 R5, R3, 0x180, RZ ;  /* 0x0000018003057810 */ /* 0x000fc80007ffe0ff */
[----:B------:R-:W-:Y:S02]  /*0660*/  ISETP.GE.AND P3, PT, R5, R2, PT ;  /* 0x000000020500720c */ /* 0x000fe40003f66270 */
[----:B------:R-:W-:Y:S01]  /*0670*/  IADD3 R5, R3, 0x200, RZ ;  /* 0x0000020003057810 */ /* 0x000fe20007ffe0ff */
[----:B---3--:R-:W-:-:S06]  /*0680*/  @!P1 FMUL.RZ R4, R4, 0.15915493667125701904 ;  /* 0x3e22f98304049820 */ /* 0x008fcc000040c000 */
[----:B------:R-:W-:Y:S01]  /*0690*/  @!P1 MUFU.COS R4, R4 ;  /* 0x0000000400049308 */ /* 0x000fe20000000000 */
[----:B------:R-:W-:-:S07]  /*06a0*/  ISETP.GE.AND P1, PT, R5, R2, PT ;  /* 0x000000020500720c */ /* 0x000fce0003f26270 */
[----:B------:R-:W0:Y:S01]  /*06b0*/  @!P0 MUFU.COS R12, R12 ;  /* 0x0000000c000c8308 */ /* 0x000e220000000000 */
[----:B-----5:R-:W-:Y:S02]  /*06c0*/  @!P2 FMUL.RZ R5, R6, 0.15915493667125701904 ;  /* 0x3e22f9830605a820 */ /* 0x020fe4000040c000 */
[----:B------:R-:W-:Y:S01]  /*06d0*/  @!P3 FMUL.RZ R6, R7, 0.15915493667125701904 ;  /* 0x3e22f9830706b820 */ /* 0x000fe2000040c000 */
[----:B------:R-:W-:-:S04]  /*06e0*/  IADD3 R7, R3, 0x300, RZ ;  /* 0x0000030003077810 */ /* 0x000fc80007ffe0ff */
[----:B------:R-:W1:Y:S01]  /*06f0*/  @!P2 MUFU.COS R5, R5 ;  /* 0x000000050005a308 */ /* 0x000e620000000000 */
[----:B------:R-:W-:Y:S02]  /*0700*/  ISETP.GE.AND P2, PT, R15, R2, PT ;  /* 0x000000020f00720c */ /* 0x000fe40003f46270 */
[----:B------:R-:W-:-:S05]  /*0710*/  IADD3 R15, R3, 0x380, RZ ;  /* 0x00000380030f7810 */ /* 0x000fca0007ffe0ff */
[----:B------:R-:W2:Y:S01]  /*0720*/  @!P3 MUFU.COS R6, R6 ;  /* 0x000000060006b308 */ /* 0x000ea20000000000 */
[----:B------:R-:W-:Y:S01]  /*0730*/  ISETP.GE.AND P3, PT, R7, R2, PT ;  /* 0x000000020700720c */ /* 0x000fe20003f66270 */
[----:B------:R-:W-:-:S06]  /*0740*/  @!P1 FMUL.RZ R7, R8, 0.15915493667125701904 ;  /* 0x3e22f98308079820 */ /* 0x000fcc000040c000 */
[----:B------:R-:W3:Y:S01]  /*0750*/  @!P1 MUFU.COS R7, R7 ;  /* 0x0000000700079308 */ /* 0x000ee20000000000 */
[----:B------:R-:W-:Y:S02]  /*0760*/  ISETP.GE.AND P1, PT, R15, R2, PT ;  /* 0x000000020f00720c */ /* 0x000fe40003f26270 */
[----:B------:R-:W-:Y:S01]  /*0770*/  @!P0 IADD3 R8, R0, R3, RZ ;  /* 0x0000000300088210 */ /* 0x000fe20007ffe0ff */
[----:B----4-:R-:W-:Y:S01]  /*0780*/  @!P2 FMUL.RZ R14, R9, 0.15915493667125701904 ;  /* 0x3e22f983090ea820 */ /* 0x010fe2000040c000 */
[----:B------:R-:W-:-:S03]  /*0790*/  @!P0 MOV R3, R13 ;  /* 0x0000000d00038202 */ /* 0x000fc60000000f00 */
[----:B------:R-:W-:-:S04]  /*07a0*/  @!P0 IMAD.WIDE.U32 R8, R8, R17, c[0x0][0x168] ;  /* 0x00005a0008088625 */ /* 0x000fc800078e0011 */
[----:B------:R-:W-:Y:S01]  /*07b0*/  @!P3 FMUL.RZ R15, R10, 0.15915493667125701904 ;  /* 0x3e22f9830a0fb820 */ /* 0x000fe2000040c000 */
[----:B0-----:R0:W-:Y:S01]  /*07c0*/  @!P0 STG.E [R8.64], R12 ;  /* 0x0000000c08008986 */ /* 0x0011e2000c101904 */
[----:B------:R-:W-:Y:S01]  /*07d0*/  ISETP.GE.AND P0, PT, R3, R2, PT ;  /* 0x000000020300720c */ /* 0x000fe20003f06270 */
[----:B------:R-:W-:Y:S01]  /*07e0*/  @!P1 FMUL.RZ R10, R11, 0.15915493667125701904 ;  /* 0x3e22f9830b0a9820 */ /* 0x000fe2000040c000 */
[----:B------:R-:W4:Y:S08]  /*07f0*/  @!P2 MUFU.COS R14, R14 ;  /* 0x0000000e000ea308 */ /* 0x000f300000000000 */
[----:B------:R-:W0:Y:S08]  /*0800*/  @!P3 MUFU.COS R15, R15 ;  /* 0x0000000f000fb308 */ /* 0x000e300000000000 */
[----:B------:R-:W0:Y:S01]  /*0810*/  @!P1 MUFU.COS R10, R10 ;  /* 0x0000000a000a9308 */ /* 0x000e220000000000 */
[----:B------:R-:W-:Y:S05]  /*0820*/  @P0 BRA `(.L_x_1646) ;  /* 0x000000c000000947 */ /* 0x000fea0003800000 */
[----:B01234-:R-:W-:Y:S01]  /*0830*/  MOV R9, 0x4 ;  /* 0x0000000400097802 */ /* 0x01ffe20000000f00 */
[----:B------:R-:W-:Y:S01]  /*0840*/  IMAD.IADD R8, R0, 0x1, R3 ;  /* 0x0000000100087824 */ /* 0x000fe200078e0203 */
[----:B------:R-:W-:-:S03]  /*0850*/  IADD3 R3, R3, 0x80, RZ ;  /* 0x0000008003037810 */ /* 0x000fc60007ffe0ff */
[----:B------:R-:W-:Y:S01]  /*0860*/  IMAD.WIDE.U32 R8, R8, R9, c[0x0][0x168] ;  /* 0x00005a0008087625 */ /* 0x000fe200078e0009 */
[----:B------:R-:W-:-:S04]  /*0870*/  ISETP.GE.AND P0, PT, R3, R2, PT ;  /* 0x000000020300720c */ /* 0x000fc80003f06270 */
[----:B------:R0:W-:Y:S09]  /*0880*/  STG.E [R8.64], R4 ;  /* 0x0000000408007986 */ /* 0x0001f2000c101904 */
[----:B------:R-:W-:Y:S05]  /*0890*/  @P0 BRA `(.L_x_1647) ;  /* 0x000000c000000947 */ /* 0x000fea0003800000 */
[----:B0-----:R-:W-:Y:S01]  /*08a0*/  HFMA2.MMA R9, -RZ, RZ, 0, 2.384185791015625e-07 ;  /* 0x00000004ff097435 */ /* 0x001fe200000001ff */
[----:B------:R-:W-:Y:S01]  /*08b0*/  IMAD.IADD R8, R0, 0x1, R3 ;  /* 0x0000000100087824 */ /* 0x000fe200078e0203 */
[----:B------:R-:W-:-:S08]  /*08c0*/  IADD3 R3, R3, 0x80, RZ ;  /* 0x0000008003037810 */ /* 0x000fd00007ffe0ff */
[----:B------:R-:W-:-:S05]  /*08d0*/  IMAD.WIDE.U32 R8, R8, R9, c[0x0][0x168] ;  /* 0x00005a0008087625 */ /* 0x000fca00078e0009 */
[----:B------:R0:W-:Y:S02]  /*08e0*/  STG.E [R8.64], R5 ;  /* 0x0000000508007986 */ /* 0x0001e4000c101904 */
.L_x_1646:
[----:B-1234-:R-:W-:-:S13]  /*08f0*/  ISETP.GE.AND P0, PT, R3, R2, PT ;  /* 0x000000020300720c */ /* 0x01efda0003f06270 */
[----:B------:R-:W-:Y:S05]  /*0900*/  @P0 BRA `(.L_x_1648) ;  /* 0x000000c000000947 */ /* 0x000fea0003800000 */
[----:B0-----:R-:W-:Y:S01]  /*0910*/  MOV R5, 0x4 ;  /* 0x0000000400057802 */ /* 0x001fe20000000f00 */
[----:B------:R-:W-:Y:S01]  /*0920*/  IMAD.IADD R4, R0, 0x1, R3 ;  /* 0x0000000100047824 */ /* 0x000fe200078e0203 */
[----:B------:R-:W-:-:S03]  /*0930*/  IADD3 R3, R3, 0x80, RZ ;  /* 0x0000008003037810 */ /* 0x000fc60007ffe0ff */
[----:B------:R-:W-:-:S05]  /*0940*/  IMAD.WIDE.U32 R4, R4, R5, c[0x0][0x168] ;  /* 0x00005a0004047625 */ /* 0x000fca00078e0005 */
[----:B------:R0:W-:Y:S02]  /*0950*/  STG.E [R4.64], R6 ;  /* 0x0000000604007986 */ /* 0x0001e4000c101904 */
.L_x_1647:
[----:B------:R-:W-:-:S13]  /*0960*/  ISETP.GE.AND P0, PT, R3, R2, PT ;  /* 0x000000020300720c */ /* 0x000fda0003f06270 */
[----:B------:R-:W-:Y:S05]  /*0970*/  @P0 BRA `(.L_x_1649) ;  /* 0x000000d000000947 */ /* 0x000fea0003800000 */
[----:B0-----:R-:W-:Y:S01]  /*0980*/  HFMA2.MMA R5, -RZ, RZ, 0, 2.384185791015625e-07 ;  /* 0x00000004ff057435 */ /* 0x001fe200000001ff */
[----:B------:R-:W-:Y:S01]  /*0990*/  IMAD.IADD R4, R0, 0x1, R3 ;  /* 0x0000000100047824 */ /* 0x000fe200078e0203 */
[----:B------:R-:W-:-:S08]  /*09a0*/  IADD3 R3, R3, 0x80, RZ ;  /* 0x0000008003037810 */ /* 0x000fd00007ffe0ff */
[----:B------:R-:W-:-:S05]  /*09b0*/  IMAD.WIDE.U32 R4, R4, R5, c[0x0][0x168] ;  /* 0x00005a0004047625 */ /* 0x000fca00078e0005 */
[----:B------:R0:W-:Y:S02]  /*09c0*/  STG.E [R4.64], R7 ;  /* 0x0000000704007986 */ /* 0x0001e4000c101904 */
.L_x_1648:
[----:B------:R-:W-:-:S13]  /*09d0*/  ISETP.GE.AND P0, PT, R3, R2, PT ;  /* 0x000000020300720c */ /* 0x000fda0003f06270 */
[----:B------:R-:W-:Y:S01]  /*09e0*/  @P0 BREAK B1 ;  /* 0x0000000000010942 */ /* 0x000fe20003800000 */
[----:B------:R-:W-:Y:S05]  /*09f0*/  @P0 BRA `(.L_x_1650) ;  /* 0x000000c000000947 */ /* 0x000fea0003800000 */
[----:B0-----:R-:W-:Y:S01]  /*0a00*/  MOV R5, 0x4 ;  /* 0x0000000400057802 */ /* 0x001fe20000000f00 */
[----:B------:R-:W-:Y:S01]  /*0a10*/  IMAD.IADD R4, R0, 0x1, R3 ;  /* 0x0000000100047824 */ /* 0x000fe200078e0203 */
[----:B------:R-:W-:-:S03]  /*0a20*/  IADD3 R3, R3, 0x80, RZ ;  /* 0x0000008003037810 */ /* 0x000fc60007ffe0ff */
[----:B------:R-:W-:-:S05]  /*0a30*/  IMAD.WIDE.U32 R4, R4, R5, c[0x0][0x168] ;  /* 0x00005a0004047625 */ /* 0x000fca00078e0005 */
[----:B------:R0:W-:Y:S02]  /*0a40*/  STG.E [R4.64], R14 ;  /* 0x0000000e04007986 */ /* 0x0001e4000c101904 */
.L_x_1649:
[----:B------:R-:W-:Y:S05]  /*0a50*/  BSYNC B1 ;  /* 0x0000000000017941 */ /* 0x000fea0003800000 */
.L_x_1645:
[----:B------:R-:W-:-:S13]  /*0a60*/  ISETP.GE.AND P0, PT, R3, R2, PT ;  /* 0x000000020300720c */ /* 0x000fda0003f06270 */
[----:B0-----:R-:W-:Y:S01]  /*0a70*/  @!P0 MOV R5, 0x4 ;  /* 0x0000000400058802 */ /* 0x001fe20000000f00 */
[----:B------:R-:W-:Y:S01]  /*0a80*/  @!P0 IMAD.IADD R4, R0, 0x1, R3 ;  /* 0x0000000100048824 */ /* 0x000fe200078e0203 */
[----:B------:R-:W-:-:S03]  /*0a90*/  @!P0 IADD3 R3, R3, 0x80, RZ ;  /* 0x0000008003038810 */ /* 0x000fc60007ffe0ff */
[----:B------:R-:W-:-:S05]  /*0aa0*/  @!P0 IMAD.WIDE.U32 R4, R4, R5, c[0x0][0x168] ;  /* 0x00005a0004048625 */ /* 0x000fca00078e0005 */
[----:B------:R0:W-:Y:S02]  /*0ab0*/  @!P0 STG.E [R4.64], R15 ;  /* 0x0000000f04008986 */ /* 0x0001e4000c101904 */
.L_x_1650:
[----:B------:R-:W-:Y:S05]  /*0ac0*/  BSYNC B0 ;  /* 0x0000000000007941 */ /* 0x000fea0003800000 */
.L_x_1644:
[----:B------:R-:W-:Y:S01]  /*0ad0*/  WARPSYNC 0xffffffff ;  /* 0xffffffff00007948 */ /* 0x000fe20003800000 */
[----:B------:R-:W-:-:S13]  /*0ae0*/  ISETP.GE.AND P0, PT, R3, R2, PT ;  /* 0x000000020300720c */ /* 0x000fda0003f06270 */
[----:B------:R-:W-:Y:S05]  /*0af0*/  @P0 EXIT ;  /* 0x000000000000094d */ /* 0x000fea0003800000 */
[----:B------:R-:W-:Y:S01]  /*0b00*/  HFMA2.MMA R2, -RZ, RZ, 0, 2.384185791015625e-07 ;  /* 0x00000004ff027435 */ /* 0x000fe200000001ff */
[----:B------:R-:W-:-:S09]  /*0b10*/  IMAD.IADD R3, R0, 0x1, R3 ;  /* 0x0000000100037824 */ /* 0x000fd200078e0203 */
[----:B------:R-:W-:-:S05]  /*0b20*/  IMAD.WIDE.U32 R2, R3, R2, c[0x0][0x168] ;  /* 0x00005a0003027625 */ /* 0x000fca00078e0002 */
[----:B0-----:R-:W-:Y:S01]  /*0b30*/  STG.E [R2.64], R10 ;  /* 0x0000000a02007986 */ /* 0x001fe2000c101904 */
[----:B------:R-:W-:Y:S05]  /*0b40*/  EXIT ;  /* 0x000000000000794d */ /* 0x000fea0003800000 */
.L_x_1651:
        /* <DEDUP_REMOVED lines=11> */
.L_x_2461:


//--------------------- .text._ZN2at6native29vectorized_elementwise_kernelILi4EZZZNS0_15cos_kernel_cudaERNS_18TensorIteratorBaseEENKUlvE0_clEvENKUlvE0_clEvEUlfE_St5arrayIPcLm2EEEEviT0_T1_ --------------------------
	.section	.text._ZN2at6native29vectorized_elementwise_kernelILi4EZZZNS0_15cos_kernel_cudaERNS_18TensorIteratorBaseEENKUlvE0_clEvENKUlvE0_clEvEUlfE_St5arrayIPcLm2EEEEviT0_T1_,"ax",@progbits
	.sectioninfo	@"SHI_REGISTERS=25"
	.align	128
        .global         _ZN2at6native29vectorized_elementwise_kernelILi4EZZZNS0_15cos_kernel_cudaERNS_18TensorIteratorBaseEENKUlvE0_clEvENKUlvE0_clEvEUlfE_St5arrayIPcLm2EEEEviT0_T1_
        .type           _ZN2at6native29vectorized_elementwise_kernelILi4EZZZNS0_15cos_kernel_cudaERNS_18TensorIteratorBaseEENKUlvE0_clEvENKUlvE0_clEvEUlfE_St5arrayIPcLm2EEEEviT0_T1_,@function
        .size           _ZN2at6native29vectorized_elementwise_kernelILi4EZZZNS0_15cos_kernel_cudaERNS_18TensorIteratorBaseEENKUlvE0_clEvENKUlvE0_clEvEUlfE_St5arrayIPcLm2EEEEviT0_T1_,(.L_x_2462 - _ZN2at6native29vectorized_elementwise_kernelILi4EZZZNS0_15cos_kernel_cudaERNS_18TensorIteratorBaseEENKUlvE0_clEvENKUlvE0_clEvEUlfE_St5arrayIPcLm2EEEEviT0_T1_)
        .other          _ZN2at6native29vectorized_elementwise_kernelILi4EZZZNS0_15cos_kernel_cudaERNS_18TensorIteratorBaseEENKUlvE0_clEvENKUlvE0_clEvEUlfE_St5arrayIPcLm2EEEEviT0_T1_,@"STO_CUDA_ENTRY STV_DEFAULT"
_ZN2at6native29vectorized_elementwise_kernelILi4EZZZNS0_15cos_kernel_cudaERNS_18TensorIteratorBaseEENKUlvE0_clEvENKUlvE0_clEvEUlfE_St5arrayIPcLm2EEEEviT0_T1_:
.text._ZN2at6native29vectorized_elementwise_kernelILi4EZZZNS0_15cos_kernel_cudaERNS_18TensorIteratorBaseEENKUlvE0_clEvENKUlvE0_clEvEUlfE_St5arrayIPcLm2EEEEviT0_T1_:
        /* <DEDUP_REMOVED lines=11> */
[----:B------:R0:W2:Y:S04]  /*00b0*/  LDG.E.128 R4, [R12.64] ;  /* 0x000000040c047981 */ /* 0x0000a8000c1e1d00 */
[----:B------:R0:W3:Y:S02]  /*00c0*/  LDG.E.128 R8, [R12.64+0x800] ;  /* 0x000800040c087981 */ /* 0x0000e4000c1e1d00 */
[----:B0-----:R-:W-:-:S06]  /*00d0*/  IMAD.WIDE.U32 R12, R0, R3, c[0x0][0x168] ;  /* 0x00005a00000c7625 */ /* 0x001fcc00078e0003 */
[----:B------:R-:W-:-:S04]  /*00e0*/  IMAD.WIDE R12, R2, 0x10, R12 ;  /* 0x00000010020c7825 */ /* 0x000fc800078e020c */
[----:B--2---:R-:W-:Y:S02]  /*00f0*/  FMUL.RZ R7, R7, 0.15915493667125701904 ;  /* 0x3e22f98307077820 */ /* 0x004fe4000040c000 */
[----:B------:R-:W-:Y:S02]  /*0100*/  FMUL.RZ R6, R6, 0.15915493667125701904 ;  /* 0x3e22f98306067820 */ /* 0x000fe4000040c000 */
[----:B------:R-:W-:Y:S02]  /*0110*/  FMUL.RZ R5, R5, 0.15915493667125701904 ;  /* 0x3e22f98305057820 */ /* 0x000fe4000040c000 */
[----:B------:R-:W-:Y:S01]  /*0120*/  FMUL.RZ R4, R4, 0.15915493667125701904 ;  /* 0x3e22f98304047820 */ /* 0x000fe2000040c000 */
[----:B------:R-:W-:Y:S01]  /*0130*/  MUFU.COS R7, R7 ;  /* 0x0000000700077308 */ /* 0x000fe20000000000 */
[----:B---3--:R-:W-:Y:S02]  /*0140*/  FMUL.RZ R11, R11, 0.15915493667125701904 ;  /* 0x3e22f9830b0b7820 */ /* 0x008fe4000040c000 */
[----:B------:R-:W-:-:S02]  /*0150*/  FMUL.RZ R10, R10, 0.15915493667125701904 ;  /* 0x3e22f9830a0a7820 */ /* 0x000fc4000040c000 */
[----:B------:R-:W-:Y:S02]  /*0160*/  FMUL.RZ R9, R9, 0.15915493667125701904 ;  /* 0x3e22f98309097820 */ /* 0x000fe4000040c000 */
[----:B------:R-:W-:Y:S01]  /*0170*/  FMUL.RZ R8, R8, 0.15915493667125701904 ;  /* 0x3e22f98308087820 */ /* 0x000fe2000040c000 */
[----:B------:R-:W-:Y:S08]  /*0180*/  MUFU.COS R6, R6 ;  /* 0x0000000600067308 */ /* 0x000ff00000000000 */
[----:B------:R-:W-:Y:S08]  /*0190*/  MUFU.COS R5, R5 ;  /* 0x0000000500057308 */ /* 0x000ff00000000000 */
[----:B------:R-:W0:Y:S08]  /*01a0*/  MUFU.COS R4, R4 ;  /* 0x0000000400047308 */ /* 0x000e300000000000 */
[----:B------:R-:W-:Y:S08]  /*01b0*/  MUFU.COS R11, R11 ;  /* 0x0000000b000b7308 */ /* 0x000ff00000000000 */
[----:B------:R-:W-:Y:S01]  /*01c0*/  MUFU.COS R10, R10 ;  /* 0x0000000a000a7308 */ /* 0x000fe20000000000 */
[----:B0-----:R-:W-:Y:S07]  /*01d0*/  STG.E.128 [R12.64], R4 ;  /* 0x000000040c007986 */ /* 0x001fee000c101d04 */
[----:B------:R-:W-:Y:S08]  /*01e0*/  MUFU.COS R9, R9 ;  /* 0x0000000900097308 */ /* 0x000ff00000000000 */
[----:B------:R-:W0:Y:S02]  /*01f0*/  MUFU.COS R8, R8 ;  /* 0x0000000800087308 */ /* 0x000e240000000000 */
[----:B0-----:R-:W-:Y:S01]  /*0200*/  STG.E.128 [R12.64+0x800], R8 ;  /* 0x000800080c007986 */ /* 0x001fe2000c101d04 */
[----:B------:R-:W-:Y:S05]  /*0210*/  EXIT ;  /* 0x000000000000794d */ /* 0x000fea0003800000 */
.L_x_1652:
        /* <DEDUP_REMOVED lines=105> */
.L_x_1655:
[----:B-1234-:R-:W-:-:S13]  /*08b0*/  ISETP.GE.AND P0, PT, R3, R2, PT ;  /* 0x000000020300720c */ /* 0x01efda0003f06270 */
[----:B------:R-:W-:Y:S05]  /*08c0*/  @P0 BRA `(.L_x_1657) ;  /* 0x000000c000000947 */ /* 0x000fea0003800000 */
[----:B0-----:R-:W-:Y:S01]  /*08d0*/  MOV R5, 0x4 ;  /* 0x0000000400057802 */ /* 0x001fe20000000f00 */
[----:B------:R-:W-:Y:S01]  /*08e0*/  IMAD.IADD R4, R0, 0x1, R3 ;  /* 0x0000000100047824 */ /* 0x000fe200078e0203 */
[----:B------:R-:W-:-:S03]  /*08f0*/  IADD3 R3, R3, 0x80, RZ ;  /* 0x0000008003037810 */ /* 0x000fc60007ffe0ff */
[----:B------:R-:W-:-:S05]  /*0900*/  IMAD.WIDE.U32 R4, R4, R5, c[0x0][0x168] ;  /* 0x00005a0004047625 */ /* 0x000fca00078e0005 */
[----:B------:R0:W-:Y:S02]  /*0910*/  STG.E [R4.64], R6 ;  /* 0x0000000604007986 */ /* 0x0001e4000c101904 */
.L_x_1656:
[----:B------:R-:W-:-:S13]  /*0920*/  ISETP.GE.AND P0, PT, R3, R2, PT ;  /* 0x000000020300720c */ /* 0x000fda0003f06270 */
[----:B------:R-:W-:Y:S05]  /*0930*/  @P0 BRA `(.L_x_1658) ;  /* 0x000000d000000947 */ /* 0x000fea0003800000 */
[----:B0-----:R-:W-:Y:S01]  /*0940*/  HFMA2.MMA R5, -RZ, RZ, 0, 2.384185791015625e-07 ;  /* 0x00000004ff057435 */ /* 0x001fe200000001ff */
[----:B------:R-:W-:Y:S01]  /*0950*/  IMAD.IADD R4, R0, 0x1, R3 ;  /* 0x0000000100047824 */ /* 0x000fe200078e0203 */
[----:B------:R-:W-:-:S08]  /*0960*/  IADD3 R3, R3, 0x80, RZ ;  /* 0x0000008003037810 */ /* 0x000fd00007ffe0ff */
[----:B------:R-:W-:-:S05]  /*0970*/  IMAD.WIDE.U32 R4, R4, R5, c[0x0][0x168] ;  /* 0x00005a0004047625 */ /* 0x000fca00078e0005 */
[----:B------:R0:W-:Y:S02]  /*0980*/  STG.E [R4.64], R7 ;  /* 0x0000000704007986 */ /* 0x0001e4000c101904 */
.L_x_1657:
        /* <DEDUP_REMOVED lines=8> */
.L_x_1658:
[----:B------:R-:W-:Y:S05]  /*0a10*/  BSYNC B1 ;  /* 0x0000000000017941 */ /* 0x000fea0003800000 */
.L_x_1654:
[----:B------:R-:W-:-:S13]  /*0a20*/  ISETP.GE.AND P0, PT, R3, R2, PT ;  /* 0x000000020300720c */ /* 0x000fda0003f06270 */
[----:B0-----:R-:W-:Y:S01]  /*0a30*/  @!P0 MOV R5, 0x4 ;  /* 0x0000000400058802 */ /* 0x001fe20000000f00 */
[----:B------:R-:W-:Y:S01]  /*0a40*/  @!P0 IMAD.IADD R4, R0, 0x1, R3 ;  /* 0x0000000100048824 */ /* 0x000fe200078e0203 */
[----:B------:R-:W-:-:S03]  /*0a50*/  @!P0 IADD3 R3, R3, 0x80, RZ ;  /* 0x0000008003038810 */ /* 0x000fc60007ffe0ff */
[----:B------:R-:W-:-:S05]  /*0a60*/  @!P0 IMAD.WIDE.U32 R4, R4, R5, c[0x0][0x168] ;  /* 0x00005a0004048625 */ /* 0x000fca00078e0005 */
[----:B------:R0:W-:Y:S02]  /*0a70*/  @!P0 STG.E [R4.64], R15 ;  /* 0x0000000f04008986 */ /* 0x0001e4000c101904 */
.L_x_1659:
[----:B------:R-:W-:Y:S05]  /*0a80*/  BSYNC B0 ;  /* 0x0000000000007941 */ /* 0x000fea0003800000 */
.L_x_1653:
        /* <DEDUP_REMOVED lines=8> */
.L_x_1660:
        /* <DEDUP_REMOVED lines=15> */
.L_x_2462:


//--------------------- .text._ZN2at6native29vectorized_elementwise_kernelILi8EZZZNS0_15cos_kernel_cudaERNS_18TensorIteratorBaseEENKUlvE0_clEvENKUlvE0_clEvEUlfE_St5arrayIPcLm2EEEEviT0_T1_ --------------------------
	.section	.text._ZN2at6native29vectorized_elementwise_kernelILi8EZZZNS0_15cos_kernel_cudaERNS_18TensorIteratorBaseEENKUlvE0_clEvENKUlvE0_clEvEUlfE_St5arrayIPcLm2EEEEviT0_T1_,"ax",@progbits
	.sectioninfo	@"SHI_REGISTERS=4"
	.align	128
        .global         _ZN2at6native29vectorized_elementwise_kernelILi8EZZZNS0_15cos_kernel_cudaERNS_18TensorIteratorBaseEENKUlvE0_clEvENKUlvE0_clEvEUlfE_St5arrayIPcLm2EEEEviT0_T1_
        .type           _ZN2at6native29vectorized_elementwise_kernelILi8EZZZNS0_15cos_kernel_cudaERNS_18TensorIteratorBaseEENKUlvE0_clEvENKUlvE0_clEvEUlfE_St5arrayIPcLm2EEEEviT0_T1_,@function
        .size           _ZN2at6native29vectorized_elementwise_kernelILi8EZZZNS0_15cos_kernel_cudaERNS_18TensorIteratorBaseEENKUlvE0_clEvENKUlvE0_clEvEUlfE_St5arrayIPcLm2EEEEviT0_T1_,(.L_x_2463 - _ZN2at6native29vectorized_elementwise_kernelILi8EZZZNS0_15cos_kernel_cudaERNS_18TensorIteratorBaseEENKUlvE0_clEvENKUlvE0_clEvEUlfE_St5arrayIPcLm2EEEEviT0_T1_)
        .other          _ZN2at6native29vectorized_elementwise_kernelILi8EZZZNS0_15cos_kernel_cudaERNS_18TensorIteratorBaseEENKUlvE0_clEvENKUlvE0_clEvEUlfE_St5arrayIPcLm2EEEEviT0_T1_,@"STO_CUDA_ENTRY STV_DEFAULT"
_ZN2at6native29vectorized_elementwise_kernelILi8EZZZNS0_15cos_kernel_cudaERNS_18TensorIteratorBaseEENKUlvE0_clEvENKUlvE0_clEvEUlfE_St5arrayIPcLm2EEEEviT0_T1_:
.text._ZN2at6native29vectorized_elementwise_kernelILi8EZZZNS0_15cos_kernel_cudaERNS_18TensorIteratorBaseEENKUlvE0_clEvENKUlvE0_clEvEUlfE_St5arrayIPcLm2EEEEviT0_T1_:
[----:B------:R-:W-:Y:S02]  /*0000*/  MOV R1, c[0x0][0x28] ;  /* 0x00000a0000017a02 */ /* 0x000fe40000000f00 */
[----:B------:R-:W-:Y:S05]  /*0010*/  EXIT ;  /* 0x000000000000794d */ /* 0x000fea0003800000 */
.L_x_1661:
        /* <DEDUP_REMOVED lines=14> */
.L_x_2463:


//--------------------- .text._ZN2at6native18elementwise_kernelILi128ELi4EZNS0_15gpu_kernel_implIZZZNS0_15cos_kernel_cudaERNS_18TensorIteratorBaseEENKUlvE0_clEvENKUlvE_clEvEUldE_EEvS4_RKT_EUliE_EEviT1_ --------------------------
	.section	.text._ZN2at6native18elementwise_kernelILi128ELi4EZNS0_15gpu_kernel_implIZZZNS0_15cos_kernel_cudaERNS_18TensorIteratorBaseEENKUlvE0_clEvENKUlvE_clEvEUldE_EEvS4_RKT_EUliE_EEviT1_,"ax",@progbits
	.sectioninfo	@"SHI_REGISTERS=30"
	.align	128
        .global         _ZN2at6native18elementwise_kernelILi128ELi4EZNS0_15gpu_kernel_implIZZZNS0_15cos_kernel_cudaERNS_18TensorIteratorBaseEENKUlvE0_clEvENKUlvE_clEvEUldE_EEvS4_RKT_EUliE_EEviT1_
        .type           _ZN2at6native18elementwise_kernelILi128ELi4EZNS0_15gpu_kernel_implIZZZNS0_15cos_kernel_cudaERNS_18TensorIteratorBaseEENKUlvE0_clEvENKUlvE_clEvEUldE_EEvS4_RKT_EUliE_EEviT1_,@function
        .size           _ZN2at6native18elementwise_kernelILi128ELi4EZNS0_15gpu_kernel_implIZZZNS0_15cos_kernel_cudaERNS_18TensorIteratorBaseEENKUlvE0_clEvENKUlvE_clEvEUldE_EEvS4_RKT_EUliE_EEviT1_,(.L_x_2437 - _ZN2at6native18elementwise_kernelILi128ELi4EZNS0_15gpu_kernel_implIZZZNS0_15cos_kernel_cudaERNS_18TensorIteratorBaseEENKUlvE0_clEvENKUlvE_clEvEUldE_EEvS4_RKT_EUliE_EEviT1_)
        .other          _ZN2at6native18elementwise_kernelILi128ELi4EZNS0_15gpu_kernel_implIZZZNS0_15cos_kernel_cudaERNS_18TensorIteratorBaseEENKUlvE0_clEvENKUlvE_clEvEUldE_EEvS4_RKT_EUliE_EEviT1_,@"STO_CUDA_ENTRY STV_DEFAULT"
_ZN2at6native18elementwise_kernelILi128ELi4EZNS0_15gpu_kernel_implIZZZNS0_15cos_kernel_cudaERNS_18TensorIteratorBaseEENKUlvE0_clEvENKUlvE_clEvEUldE_EEvS4_RKT_EUliE_EEviT1_:
.text._ZN2at6native18elementwise_kernelILi128ELi4EZNS0_15gpu_kernel_implIZZZNS0_15cos_kernel_cudaERNS_18TensorIteratorBaseEENKUlvE0_clEvENKUlvE_clEvEUldE_EEvS4_RKT_EUliE_EEviT1_:
[----:B------:R-:W-:Y:S02]  /*0000*/  IMAD.MOV.U32 R1, RZ, RZ, c[0x0][0x28] ;  /* 0x00000a00ff017624 */ /* 0x000fe400078e00ff */
[----:B------:R-:W0:Y:S01]  /*0010*/  S2R R23, SR_CTAID.X ;  /* 0x0000000000177919 */ /* 0x000e220000002500 */
[----:B------:R-:W-:Y:S01]  /*0020*/  ULDC.64 UR36, c[0x0][0x118] ;  /* 0x0000460000247ab9 */ /* 0x000fe20000000a00 */
[----:B------:R-:W-:Y:S01]  /*0030*/  BSSY B6, `(.L_x_1662) ;  /* 0x000030e000067945 */ /* 0x000fe20003800000 */
[----:B------:R-:W-:Y:S01]  /*0040*/  IADD3 R1, R1, -0x28, RZ ;  /* 0xffffffd801017810 */ /* 0x000fe20007ffe0ff */
        /* <DEDUP_REMOVED lines=24> */
[C---:B------:R-:W-:Y:S02]  /*01d0*/  IMAD R16, R6.reuse, c[0x0][0x2a0], RZ ;  /* 0x0000a80006107a24 */ /* 0x040fe400078e02ff */
[----:B------:R-:W-:Y:S02]  /*01e0*/  IMAD R0, R6, c[0x0][0x2a4], RZ ;  /* 0x0000a90006007a24 */ /* 0x000fe400078e02ff */
        /* <DEDUP_REMOVED lines=207> */
.L_x_1664:
        /* <DEDUP_REMOVED lines=17> */
[----:B--2---:R0:W1:Y:S01]  /*0ff0*/  I2F.F64.S16 R10, R4 ;  /* 0x00000004000a7312 */ /* 0x0040620000101c00 */
[----:B------:R-:W-:Y:S05]  /*1000*/  BRA `(.L_x_1670) ;  /* 0x00000e2000007947 */ /* 0x000fea0003800000 */
.L_x_1668:
[----:B------:R-:W2:Y:S02]  /*1010*/  LDG.E.U8 R4, [R4.64] ;  /* 0x0000002404047981 */ /* 0x000ea4000c1e1100 */
[----:B--2---:R0:W1:Y:S01]  /*1020*/  I2F.F64.U16 R10, R4 ;  /* 0x00000004000a7312 */ /* 0x0040620000101800 */
[----:B------:R-:W-:Y:S05]  /*1030*/  BRA `(.L_x_1670) ;  /* 0x00000df000007947 */ /* 0x000fea0003800000 */
.L_x_1667:
[----:B------:R-:W-:-:S13]  /*1040*/  ISETP.NE.AND P0, PT, R3, 0x2, PT ;  /* 0x000000020300780c */ /* 0x000fda0003f05270 */
[----:B------:R-:W-:Y:S05]  /*1050*/  @!P0 BRA `(.L_x_1671) ;  /* 0x000000a000008947 */ /* 0x000fea0003800000 */
[----:B------:R-:W-:-:S13]  /*1060*/  ISETP.NE.AND P0, PT, R3, 0x3, PT ;  /* 0x000000030300780c */ /* 0x000fda0003f05270 */
[----:B------:R-:W-:Y:S05]  /*1070*/  @!P0 BRA `(.L_x_1672) ;  /* 0x0000005000008947 */ /* 0x000fea0003800000 */
[----:B------:R-:W-:-:S13]  /*1080*/  ISETP.NE.AND P0, PT, R3, 0x4, PT ;  /* 0x000000040300780c */ /* 0x000fda0003f05270 */
[----:B------:R-:W-:Y:S05]  /*1090*/  @P0 BRA `(.L_x_1669) ;  /* 0x00000bf000000947 */ /* 0x000fea0003800000 */
[----:B------:R-:W2:Y:S02]  /*10a0*/  LDG.E.64 R10, [R4.64] ;  /* 0x00000024040a7981 */ /* 0x000ea4000c1e1b00 */
[----:B--2---:R-:W0:Y:S01]  /*10b0*/  I2F.F64.S64 R10, R10 ;  /* 0x0000000a000a7312 */ /* 0x004e220000301c00 */
[----:B------:R-:W-:Y:S05]  /*10c0*/  BRA `(.L_x_1670) ;  /* 0x00000d6000007947 */ /* 0x000fea0003800000 */
.L_x_1672:
[----:B------:R-:W2:Y:S02]  /*10d0*/  LDG.E R4, [R4.64] ;  /* 0x0000002404047981 */ /* 0x000ea4000c1e1900 */
[----:B--2---:R0:W1:Y:S01]  /*10e0*/  I2F.F64 R10, R4 ;  /* 0x00000004000a7312 */ /* 0x0040620000201c00 */
[----:B------:R-:W-:Y:S05]  /*10f0*/  BRA `(.L_x_1670) ;  /* 0x00000d3000007947 */ /* 0x000fea0003800000 */
.L_x_1671:
[----:B------:R-:W2:Y:S02]  /*1100*/  LDG.E.U16 R4, [R4.64] ;  /* 0x0000002404047981 */ /* 0x000ea4000c1e1500 */
[----:B--2---:R0:W1:Y:S01]  /*1110*/  I2F.F64.S16 R10, R4 ;  /* 0x00000004000a7312 */ /* 0x0040620000101c00 */
[----:B------:R-:W-:Y:S05]  /*1120*/  BRA `(.L_x_1670) ;  /* 0x00000d0000007947 */ /* 0x000fea0003800000 */
.L_x_1666:
[----:B------:R-:W-:-:S13]  /*1130*/  ISETP.GT.AND P0, PT, R3, 0x6, PT ;  /* 0x000000060300780c */ /* 0x000fda0003f04270 */
[----:B------:R-:W-:Y:S05]  /*1140*/  @P0 BRA `(.L_x_1673) ;  /* 0x000000d000000947 */ /* 0x000fea0003800000 */
[----:B------:R-:W-:-:S13]  /*1150*/  ISETP.NE.AND P0, PT, R3, 0x5, PT ;  /* 0x000000050300780c */ /* 0x000fda0003f05270 */
[----:B------:R-:W-:Y:S05]  /*1160*/  @!P0 BRA `(.L_x_1674) ;  /* 0x0000006000008947 */ /* 0x000fea0003800000 */
[----:B------:R-:W-:-:S13]  /*1170*/  ISETP.NE.AND P0, PT, R3, 0x6, PT ;  /* 0x000000060300780c */ /* 0x000fda0003f05270 */
[----:B------:R-:W-:Y:S05]  /*1180*/  @P0 BRA `(.L_x_1669) ;  /* 0x00000b0000000947 */ /* 0x000fea0003800000 */
[----:B------:R-:W2:Y:S02]  /*1190*/  LDG.E R10, [R4.64] ;  /* 0x00000024040a7981 */ /* 0x000ea4000c1e1900 */
[----:B--2---:R-:W-:-:S06]  /*11a0*/  FMUL.FTZ R10, R10, 1 ;  /* 0x3f8000000a0a7820 */ /* 0x004fcc0000410000 */
[----:B------:R-:W0:Y:S01]  /*11b0*/  F2F.F64.F32 R10, R10 ;  /* 0x0000000a000a7310 */ /* 0x000e220000201800 */
[----:B------:R-:W-:Y:S05]  /*11c0*/  BRA `(.L_x_1670) ;  /* 0x00000c6000007947 */ /* 0x000fea0003800000 */
.L_x_1674:
[----:B------:R-:W2:Y:S02]  /*11d0*/  LDG.E.U16 R0, [R4.64] ;  /* 0x0000002404007981 */ /* 0x000ea4000c1e1500 */
[----:B--2---:R-:W-:-:S05]  /*11e0*/  HADD2.F32 R0, -RZ, R0.H0_H0 ;  /* 0x20000000ff007230 */ /* 0x004fca0000004100 */
[----:B------:R-:W-:-:S04]  /*11f0*/  FMUL.FTZ R0, R0, 1 ;  /* 0x3f80000000007820 */ /* 0x000fc80000410000 */
[----:B------:R0:W1:Y:S01]  /*1200*/  F2F.F64.F32 R10, R0 ;  /* 0x00000000000a7310 */ /* 0x0000620000201800 */
[----:B------:R-:W-:Y:S05]  /*1210*/  BRA `(.L_x_1670) ;  /* 0x00000c1000007947 */ /* 0x000fea0003800000 */
.L_x_1673:
[----:B------:R-:W-:-:S13]  /*1220*/  ISETP.NE.AND P0, PT, R3, 0x7, PT ;  /* 0x000000070300780c */ /* 0x000fda0003f05270 */
[----:B------:R-:W-:Y:S05]  /*1230*/  @!P0 BRA `(.L_x_1675) ;  /* 0x000000d000008947 */ /* 0x000fea0003800000 */
        /* <DEDUP_REMOVED lines=8> */
.L_x_1676:
[----:B------:R-:W2:Y:S02]  /*12c0*/  LDG.E.U16 R4, [R4.64] ;  /* 0x0000002404047981 */ /* 0x000ea4000c1e1500 */
[----:B--2---:R-:W-:-:S05]  /*12d0*/  HADD2.F32 R0, -RZ, R4.H0_H0 ;  /* 0x20000004ff007230 */ /* 0x004fca0000004100 */
[----:B------:R-:W-:-:S04]  /*12e0*/  FMUL.FTZ R0, R0, 1 ;  /* 0x3f80000000007820 */ /* 0x000fc80000410000 */
[----:B------:R0:W1:Y:S01]  /*12f0*/  F2F.F64.F32 R10, R0 ;  /* 0x00000000000a7310 */ /* 0x0000620000201800 */
[----:B------:R-:W-:Y:S05]  /*1300*/  BRA `(.L_x_1670) ;  /* 0x00000b2000007947 */ /* 0x000fea0003800000 */
.L_x_1675:
[----:B------:R0:W5:Y:S01]  /*1310*/  LDG.E.64 R10, [R4.64] ;  /* 0x00000024040a7981 */ /* 0x000162000c1e1b00 */
[----:B------:R-:W-:Y:S05]  /*1320*/  BRA `(.L_x_1670) ;  /* 0x00000b0000007947 */ /* 0x000fea0003800000 */
.L_x_1665:
        /* <DEDUP_REMOVED lines=8> */
[----:B------:R-:W2:Y:S01]  /*13b0*/  LDG.E.U8 R4, [R4.64] ;  /* 0x0000002404047981 */ /* 0x000ea2000c1e1100 */
[----:B------:R-:W-:Y:S01]  /*13c0*/  IMAD.MOV.U32 R10, RZ, RZ, RZ ;  /* 0x000000ffff0a7224 */ /* 0x000fe200078e00ff */
[----:B--2---:R-:W-:-:S04]  /*13d0*/  ISETP.NE.AND P0, PT, R4, RZ, PT ;  /* 0x000000ff0400720c */ /* 0x004fc80003f05270 */
[----:B------:R-:W-:Y:S01]  /*13e0*/  FSEL R11, RZ, 1.875, !P0 ;  /* 0x3ff00000ff0b7808 */ /* 0x000fe20004000000 */
[----:B------:R-:W-:Y:S05]  /*13f0*/  BRA `(.L_x_1670) ;  /* 0x00000a3000007947 */ /* 0x000fea0003800000 */
.L_x_1679:
[----:B------:R0:W5:Y:S01]  /*1400*/  LDG.E.64 R10, [R4.64] ;  /* 0x00000024040a7981 */ /* 0x000162000c1e1b00 */
[----:B------:R-:W-:Y:S05]  /*1410*/  BRA `(.L_x_1670) ;  /* 0x00000a1000007947 */ /* 0x000fea0003800000 */
.L_x_1678:
        /* <DEDUP_REMOVED lines=24> */
[----:B------:R-:W-:-:S05]  /*15a0*/  LOP3.LUT R7, R7, 0x80000000, R0, 0xf8, !PT ;  /* 0x8000000007077812 */ /* 0x000fca00078ef800 */
[----:B------:R-:W-:-:S04]  /*15b0*/  FMUL.FTZ R7, R7, 1 ;  /* 0x3f80000007077820 */ /* 0x000fc80000410000 */
[----:B------:R0:W1:Y:S01]  /*15c0*/  F2F.F64.F32 R10, R7 ;  /* 0x00000007000a7310 */ /* 0x0000620000201800 */
[----:B------:R-:W-:Y:S05]  /*15d0*/  BRA `(.L_x_1670) ;  /* 0x0000085000007947 */ /* 0x000fea0003800000 */
.L_x_1681:
        /* <DEDUP_REMOVED lines=11> */
[----:B------:R-:W-:-:S05]  /*1690*/  LOP3.LUT R0, R3, 0x80000000, R0, 0xf8, !PT ;  /* 0x8000000003007812 */ /* 0x000fca00078ef800 */
[----:B------:R-:W-:-:S04]  /*16a0*/  FMUL.FTZ R0, R0, 1 ;  /* 0x3f80000000007820 */ /* 0x000fc80000410000 */
[----:B------:R0:W1:Y:S01]  /*16b0*/  F2F.F64.F32 R10, R0 ;  /* 0x00000000000a7310 */ /* 0x0000620000201800 */
[----:B------:R-:W-:Y:S05]  /*16c0*/  BRA `(.L_x_1670) ;  /* 0x0000076000007947 */ /* 0x000fea0003800000 */
.L_x_1680:
[----:B------:R-:W2:Y:S02]  /*16d0*/  LDG.E.U16 R0, [R4.64] ;  /* 0x0000002404007981 */ /* 0x000ea4000c1e1500 */
[----:B--2---:R-:W-:-:S05]  /*16e0*/  PRMT R0, RZ, 0x5410, R0 ;  /* 0x00005410ff007816 */ /* 0x004fca0000000000 */
[----:B------:R-:W-:-:S04]  /*16f0*/  FMUL.FTZ R0, R0, 1 ;  /* 0x3f80000000007820 */ /* 0x000fc80000410000 */
[----:B------:R0:W1:Y:S01]  /*1700*/  F2F.F64.F32 R10, R0 ;  /* 0x00000000000a7310 */ /* 0x0000620000201800 */
[----:B------:R-:W-:Y:S05]  /*1710*/  BRA `(.L_x_1670) ;  /* 0x0000071000007947 */ /* 0x000fea0003800000 */
.L_x_1677:
        /* <DEDUP_REMOVED lines=9> */
[----:B--2---:R0:W1:Y:S01]  /*17b0*/  I2F.F64.U16 R10, R4 ;  /* 0x00000004000a7312 */ /* 0x0040620000101800 */
[----:B------:R-:W-:Y:S05]  /*17c0*/  BRA `(.L_x_1670) ;  /* 0x0000066000007947 */ /* 0x000fea0003800000 */
.L_x_1684:
        /* <DEDUP_REMOVED lines=21> */
.L_x_1688:
[----:B------:R-:W-:Y:S05]  /*1920*/  BSYNC B1 ;  /* 0x0000000000017941 */ /* 0x000fea0003800000 */
.L_x_1687:
[----:B------:R-:W-:Y:S01]  /*1930*/  LEA R5, R0, 0x3b800000, 0x17 ;  /* 0x3b80000000057811 */ /* 0x000fe200078eb8ff */
[----:B------:R-:W-:-:S05]  /*1940*/  IMAD.SHL.U32 R0, R3, 0x100000, RZ ;  /* 0x0010000003007824 */ /* 0x000fca00078e00ff */
[----:B------:R-:W-:Y:S02]  /*1950*/  LOP3.LUT R0, R5, R0, R6, 0xfe, !PT ;  /* 0x0000000005007212 */ /* 0x000fe400078efe06 */
.L_x_1686:
[----:B------:R-:W-:Y:S05]  /*1960*/  BSYNC B0 ;  /* 0x0000000000007941 */ /* 0x000fea0003800000 */
.L_x_1685:
[----:B------:R-:W-:-:S04]  /*1970*/  FMUL.FTZ R0, R0, 1 ;  /* 0x3f80000000007820 */ /* 0x000fc80000410000 */
[----:B------:R0:W1:Y:S01]  /*1980*/  F2F.F64.F32 R10, R0 ;  /* 0x00000000000a7310 */ /* 0x0000620000201800 */
[----:B------:R-:W-:Y:S05]  /*1990*/  BRA `(.L_x_1670) ;  /* 0x0000049000007947 */ /* 0x000fea0003800000 */
.L_x_1683:
        /* <DEDUP_REMOVED lines=21> */
.L_x_1692:
[----:B------:R-:W-:Y:S05]  /*1af0*/  BSYNC B1 ;  /* 0x0000000000017941 */ /* 0x000fea0003800000 */
.L_x_1691:
[----:B------:R-:W-:Y:S01]  /*1b00*/  LEA R5, R0, 0x37800000, 0x17 ;  /* 0x3780000000057811 */ /* 0x000fe200078eb8ff */
[----:B------:R-:W-:-:S05]  /*1b10*/  IMAD.SHL.U32 R0, R3, 0x200000, RZ ;  /* 0x0020000003007824 */ /* 0x000fca00078e00ff */
[----:B------:R-:W-:Y:S02]  /*1b20*/  LOP3.LUT R0, R5, R0, R6, 0xfe, !PT ;  /* 0x0000000005007212 */ /* 0x000fe400078efe06 */
.L_x_1690:
[----:B------:R-:W-:Y:S05]  /*1b30*/  BSYNC B0 ;  /* 0x0000000000007941 */ /* 0x000fea0003800000 */
.L_x_1689:
[----:B------:R-:W-:-:S04]  /*1b40*/  FMUL.FTZ R0, R0, 1 ;  /* 0x3f80000000007820 */ /* 0x000fc80000410000 */
[----:B------:R0:W1:Y:S01]  /*1b50*/  F2F.F64.F32 R10, R0 ;  /* 0x00000000000a7310 */ /* 0x0000620000201800 */
[----:B------:R-:W-:Y:S05]  /*1b60*/  BRA `(.L_x_1670) ;  /* 0x000002c000007947 */ /* 0x000fea0003800000 */
.L_x_1682:
        /* <DEDUP_REMOVED lines=14> */
.L_x_1696:
[----:B------:R-:W-:Y:S05]  /*1c50*/  BSYNC B0 ;  /* 0x0000000000007941 */ /* 0x000fea0003800000 */
.L_x_1695:
[----:B------:R-:W-:-:S04]  /*1c60*/  FMUL.FTZ R0, R0, 1 ;  /* 0x3f80000000007820 */ /* 0x000fc80000410000 */
[----:B------:R0:W1:Y:S01]  /*1c70*/  F2F.F64.F32 R10, R0 ;  /* 0x00000000000a7310 */ /* 0x0000620000201800 */
[----:B------:R-:W-:Y:S05]  /*1c80*/  BRA `(.L_x_1670) ;  /* 0x000001a000007947 */ /* 0x000fea0003800000 */
.L_x_1669:
        /* <DEDUP_REMOVED lines=19> */
[----:B------:R-:W-:Y:S01]  /*1dc0*/  CS2R R10, SRZ ;  /* 0x00000000000a7805 */ /* 0x000fe2000001ff00 */
[----:B------:R-:W-:Y:S05]  /*1dd0*/  BRA `(.L_x_1670) ;  /* 0x0000005000007947 */ /* 0x000fea0003800000 */
.L_x_1694:
[----:B------:R-:W2:Y:S02]  /*1de0*/  LDG.E.64 R10, [R4.64] ;  /* 0x00000024040a7981 */ /* 0x000ea4000c1e1b00 */
[----:B--2---:R-:W0:Y:S01]  /*1df0*/  I2F.F64.U64 R10, R10 ;  /* 0x0000000a000a7312 */ /* 0x004e220000301800 */
[----:B------:R-:W-:Y:S05]  /*1e00*/  BRA `(.L_x_1670) ;  /* 0x0000002000007947 */ /* 0x000fea0003800000 */
.L_x_1693:
[----:B------:R-:W2:Y:S02]  /*1e10*/  LDG.E R4, [R4.64] ;  /* 0x0000002404047981 */ /* 0x000ea4000c1e1900 */
[----:B--2---:R0:W1:Y:S02]  /*1e20*/  I2F.F64.U32 R10, R4 ;  /* 0x00000004000a7312 */ /* 0x0040640000201800 */
.L_x_1670:
[----:B01---5:R-:W0:Y:S01]  /*1e30*/  DSETP.NEU.AND P0, PT, |R10|, +INF , PT ;  /* 0x7ff000000a00742a */ /* 0x023e220003f0d200 */
[----:B------:R-:W-:-:S13]  /*1e40*/  BSSY B0, `(.L_x_1697) ;  /* 0x0000013000007945 */ /* 0x000fda0003800000 */
[----:B0-----:R-:W-:Y:S05]  /*1e50*/  @!P0 BRA `(.L_x_1698) ;  /* 0x000000f000008947 */ /* 0x001fea0003800000 */
[----:B------:R-:W0:-:S04]  /*1e60*/  DMUL R4, R10, c[0x2][0x0] ;  /* 0x008000000a047a28 */ /* 0x000e080000000000 */
[----:B------:R-:W-:Y:S02]  /*1e70*/  DSETP.GE.AND P0, PT, |R10|, 2.14748364800000000000e+09, PT ;  /* 0x41e000000a00742a */ /* 0x000fe40003f06200 */
[----:B0-----:R-:W0:Y:S08]  /*1e80*/  F2I.F64 R0, R4 ;  /* 0x0000000400007311 */ /* 0x001e300000301100 */
[----:B0-----:R-:W0:Y:S02]  /*1e90*/  I2F.F64 R18, R0 ;  /* 0x0000000000127312 */ /* 0x001e240000201c00 */
[----:B0-----:R-:W0:-:S06]  /*1ea0*/  DFMA R6, -R18, c[0x2][0x8], R10 ;  /* 0x0080020012067a2b */ /* 0x001e0c000000010a */
[----:B0-----:R-:W0:-:S06]  /*1eb0*/  DFMA R6, -R18, c[0x2][0x10], R6 ;  /* 0x0080040012067a2b */ /* 0x001e0c0000000106 */
[----:B0-----:R0:W1:Y:S01]  /*1ec0*/  DFMA R18, -R18, c[0x2][0x18], R6 ;  /* 0x0080060012127a2b */ /* 0x0010620000000106 */
[----:B------:R-:W-:Y:S05]  /*1ed0*/  @!P0 BRA `(.L_x_1699) ;  /* 0x0000009000008947 */ /* 0x000fea0003800000 */
[----:B------:R-:W-:Y:S01]  /*1ee0*/  IMAD.MOV.U32 R0, RZ, RZ, R10 ;  /* 0x000000ffff007224 */ /* 0x000fe200078e000a */
[----:B------:R-:W-:-:S04]  /*1ef0*/  MOV R10, 0x1f10 ;  /* 0x00001f10000a7802 */ /* 0x000fc80000000f00 */
[----:B01----:R-:W-:Y:S05]  /*1f00*/  CALL.REL.NOINC `($_ZN2at6native18elementwise_kernelILi128ELi4EZNS0_15gpu_kernel_implIZZZNS0_15cos_kernel_cudaERNS_18TensorIteratorBaseEENKUlvE0_clEvENKUlvE_clEvEUldE_EEvS4_RKT_EUliE_EEviT1_$__internal_trig_reduction_slowpathd) ;  /* 0x0000a3b000007944 */ /* 0x003fea0003c00000 */
[----:B------:R-:W-:Y:S02]  /*1f10*/  IMAD.MOV.U32 R0, RZ, RZ, R3 ;  /* 0x000000ffff007224 */ /* 0x000fe400078e0003 */
[----:B------:R-:W-:Y:S02]  /*1f20*/  IMAD.MOV.U32 R18, RZ, RZ, R4 ;  /* 0x000000ffff127224 */ /* 0x000fe400078e0004 */
[----:B------:R-:W-:Y:S01]  /*1f30*/  IMAD.MOV.U32 R19, RZ, RZ, R5 ;  /* 0x000000ffff137224 */ /* 0x000fe200078e0005 */
[----:B------:R-:W-:Y:S05]  /*1f40*/  BRA `(.L_x_1699) ;  /* 0x0000002000007947 */ /* 0x000fea0003800000 */
.L_x_1698:
[----:B------:R0:W1:Y:S01]  /*1f50*/  DMUL R18, RZ, R10 ;  /* 0x0000000aff127228 */ /* 0x0000620000000000 */
[----:B------:R-:W-:-:S05]  /*1f60*/  IMAD.MOV.U32 R0, RZ, RZ, RZ ;  /* 0x000000ffff007224 */ /* 0x000fca00078e00ff */
.L_x_1699:
[----:B------:R-:W-:Y:S05]  /*1f70*/  BSYNC B0 ;  /* 0x0000000000007941 */ /* 0x000fea0003800000 */
.L_x_1697:
[----:B------:R-:W-:Y:S01]  /*1f80*/  IADD3 R3, R0, 0x1, RZ ;  /* 0x0000000100037810 */ /* 0x000fe20007ffe0ff */
[----:B------:R-:W-:-:S04]  /*1f90*/  IMAD.MOV.U32 R25, RZ, RZ, 0x8 ;  /* 0x00000008ff197424 */ /* 0x000fc800078e00ff */
[----:B------:R-:W-:-:S05]  /*1fa0*/  IMAD.SHL.U32 R0, R3, 0x8, RZ ;  /* 0x0000000803007824 */ /* 0x000fca00078e00ff */
[----:B------:R-:W-:-:S05]  /*1fb0*/  LOP3.LUT R0, R0, 0x8, RZ, 0xc0, !PT ;  /* 0x0000000800007812 */ /* 0x000fca00078ec0ff */
[----:B------:R-:W-:-:S05]  /*1fc0*/  IMAD.WIDE.U32 R24, R0, R25, c[0x4][0x138] ;  /* 0x01004e0000187625 */ /* 0x000fca00078e0019 */
[----:B0-----:R-:W2:Y:S04]  /*1fd0*/  LDG.E.128.CONSTANT R4, [R24.64] ;  /* 0x0000002418047981 */ /* 0x001ea8000c1e9d00 */
[----:B------:R-:W3:Y:S04]  /*1fe0*/  LDG.E.128.CONSTANT R8, [R24.64+0x10] ;  /* 0x0000102418087981 */ /* 0x000ee8000c1e9d00 */
[----:B------:R-:W4:Y:S01]  /*1ff0*/  LDG.E.128.CONSTANT R12, [R24.64+0x20] ;  /* 0x00002024180c7981 */ /* 0x000f22000c1e9d00 */
[----:B------:R-:W-:Y:S01]  /*2000*/  R2P PR, R3, 0x3 ;  /* 0x0000000303007804 */ /* 0x000fe20000000000 */
[----:B------:R-:W-:Y:S01]  /*2010*/  IMAD.MOV.U32 R26, RZ, RZ, 0x79785eba ;  /* 0x79785ebaff1a7424 */ /* 0x000fe200078e00ff */
[----:B-1----:R-:W2:Y:S01]  /*2020*/  DMUL R20, R18, R18 ;  /* 0x0000001212147228 */ /* 0x002ea20000000000 */
[----:B------:R-:W-:Y:S01]  /*2030*/  IMAD.MOV.U32 R0, RZ, RZ, 0x3de5db65 ;  /* 0x3de5db65ff007424 */ /* 0x000fe200078e00ff */
[----:B------:R-:W0:Y:S02]  /*2040*/  LDC.U8 R3, c[0x0][0x371] ;  /* 0x0000dc40ff037b82 */ /* 0x000e240000000000 */
[----:B------:R-:W-:-:S02]  /*2050*/  FSEL R26, -R26, 4.2945490664224492434e-19, !P0 ;  /* 0x20fd81641a1a7808 */ /* 0x000fc40004000100 */
[----:B------:R-:W-:Y:S02]  /*2060*/  FSEL R27, R0, -0.082518599927425384521, !P0 ;  /* 0xbda8ff83001b7808 */ /* 0x000fe40004000000 */
[----:B0-----:R-:W-:-:S04]  /*2070*/  PRMT R0, R3, 0x9910, RZ ;  /* 0x0000991003007816 */ /* 0x001fc800000000ff */
[----:B--2---:R-:W0:-:S06]  /*2080*/  DFMA R4, R20, R26, R4 ;  /* 0x0000001a1404722b */ /* 0x004e0c0000000004 */
[----:B0-----:R-:W3:-:S06]  /*2090*/  DFMA R4, R20, R4, R6 ;  /* 0x000000041404722b */ /* 0x001ecc0000000006 */
[----:B---3--:R-:W0:-:S06]  /*20a0*/  DFMA R4, R20, R4, R8 ;  /* 0x000000041404722b */ /* 0x008e0c0000000008 */
[----:B0-----:R-:W4:-:S06]  /*20b0*/  DFMA R4, R20, R4, R10 ;  /* 0x000000041404722b */ /* 0x001f0c000000000a */
[----:B----4-:R-:W0:-:S06]  /*20c0*/  DFMA R4, R20, R4, R12 ;  /* 0x000000041404722b */ /* 0x010e0c000000000c */
[----:B0-----:R-:W0:-:S06]  /*20d0*/  DFMA R14, R20, R4, R14 ;  /* 0x00000004140e722b */ /* 0x001e0c000000000e */
[----:B0-----:R-:W-:-:S04]  /*20e0*/  DFMA R4, R14, R18, R18 ;  /* 0x000000120e04722b */ /* 0x001fc80000000012 */
[----:B------:R-:W0:Y:S01]  /*20f0*/  @P0 DFMA R4, R20, R14, 1 ;  /* 0x3ff000001404042b */ /* 0x000e22000000000e */
[----:B------:R-:W-:-:S05]  /*2100*/  ISETP.GT.AND P0, PT, R0, 0x9, PT ;  /* 0x000000090000780c */ /* 0x000fca0003f04270 */
[----:B0-----:R-:W0:-:S08]  /*2110*/  @P1 DFMA R4, R4, -1, RZ ;  /* 0xbff000000404182b */ /* 0x001e1000000000ff */
        /* <DEDUP_REMOVED lines=9> */
[----:B------:R-:W0:Y:S02]  /*21b0*/  F2I.F64.TRUNC R5, R4 ;  /* 0x0000000400057311 */ /* 0x000e24000030d100 */
[----:B0-----:R0:W-:Y:S01]  /*21c0*/  STG.E.U8 [R16.64], R5 ;  /* 0x0000000510007986 */ /* 0x0011e2000c101124 */
[----:B------:R-:W-:Y:S05]  /*21d0*/  BRA `(.L_x_1705) ;  /* 0x00000f1000007947 */ /* 0x000fea0003800000 */
.L_x_1703:
[----:B------:R-:W0:Y:S02]  /*21e0*/  F2I.S64.F64.TRUNC R4, R4 ;  /* 0x0000000400047311 */ /* 0x000e24000030d900 */
[----:B0-----:R-:W-:-:S05]  /*21f0*/  IMAD.MOV.U32 R3, RZ, RZ, R4 ;  /* 0x000000ffff037224 */ /* 0x001fca00078e0004 */
[----:B------:R0:W-:Y:S01]  /*2200*/  STG.E.U8 [R16.64], R3 ;  /* 0x0000000310007986 */ /* 0x0001e2000c101124 */
[----:B------:R-:W-:Y:S05]  /*2210*/  BRA `(.L_x_1705) ;  /* 0x00000ed000007947 */ /* 0x000fea0003800000 */
.L_x_1702:
[----:B------:R-:W-:-:S13]  /*2220*/  ISETP.NE.AND P0, PT, R0, 0x2, PT ;  /* 0x000000020000780c */ /* 0x000fda0003f05270 */
[----:B------:R-:W-:Y:S05]  /*2230*/  @!P0 BRA `(.L_x_1706) ;  /* 0x000000a000008947 */ /* 0x000fea0003800000 */
[----:B------:R-:W-:-:S13]  /*2240*/  ISETP.NE.AND P0, PT, R0, 0x3, PT ;  /* 0x000000030000780c */ /* 0x000fda0003f05270 */
[----:B------:R-:W-:Y:S05]  /*2250*/  @!P0 BRA `(.L_x_1707) ;  /* 0x0000005000008947 */ /* 0x000fea0003800000 */
[----:B------:R-:W-:-:S13]  /*2260*/  ISETP.NE.AND P0, PT, R0, 0x4, PT ;  /* 0x000000040000780c */ /* 0x000fda0003f05270 */
[----:B------:R-:W-:Y:S05]  /*2270*/  @P0 BRA `(.L_x_1704) ;  /* 0x00000ce000000947 */ /* 0x000fea0003800000 */
[----:B------:R-:W0:Y:S02]  /*2280*/  F2I.S64.F64.TRUNC R4, R4 ;  /* 0x0000000400047311 */ /* 0x000e24000030d900 */
[----:B0-----:R0:W-:Y:S01]  /*2290*/  STG.E.64 [R16.64], R4 ;  /* 0x0000000410007986 */ /* 0x0011e2000c101b24 */
[----:B------:R-:W-:Y:S05]  /*22a0*/  BRA `(.L_x_1705) ;  /* 0x00000e4000007947 */ /* 0x000fea0003800000 */
.L_x_1707:
[----:B------:R-:W0:Y:S02]  /*22b0*/  F2I.F64.TRUNC R5, R4 ;  /* 0x0000000400057311 */ /* 0x000e24000030d100 */
[----:B0-----:R0:W-:Y:S01]  /*22c0*/  STG.E [R16.64], R5 ;  /* 0x0000000510007986 */ /* 0x0011e2000c101924 */
[----:B------:R-:W-:Y:S05]  /*22d0*/  BRA `(.L_x_1705) ;  /* 0x00000e1000007947 */ /* 0x000fea0003800000 */
.L_x_1706:
[----:B------:R-:W0:Y:S02]  /*22e0*/  F2I.F64.TRUNC R5, R4 ;  /* 0x0000000400057311 */ /* 0x000e24000030d100 */
[----:B0-----:R0:W-:Y:S01]  /*22f0*/  STG.E.U16 [R16.64], R5 ;  /* 0x0000000510007986 */ /* 0x0011e2000c101524 */
[----:B------:R-:W-:Y:S05]  /*2300*/  BRA `(.L_x_1705) ;  /* 0x00000de000007947 */ /* 0x000fea0003800000 */
.L_x_1701:
[----:B------:R-:W-:-:S13]  /*2310*/  ISETP.GT.AND P0, PT, R0, 0x6, PT ;  /* 0x000000060000780c */ /* 0x000fda0003f04270 */
[----:B------:R-:W-:Y:S05]  /*2320*/  @P0 BRA `(.L_x_1708) ;  /* 0x000000f000000947 */ /* 0x000fea0003800000 */
[----:B------:R-:W-:-:S13]  /*2330*/  ISETP.NE.AND P0, PT, R0, 0x5, PT ;  /* 0x000000050000780c */ /* 0x000fda0003f05270 */
[----:B------:R-:W-:Y:S05]  /*2340*/  @!P0 BRA `(.L_x_1709) ;  /* 0x0000007000008947 */ /* 0x000fea0003800000 */
[----:B------:R-:W-:-:S13]  /*2350*/  ISETP.NE.AND P0, PT, R0, 0x6, PT ;  /* 0x000000060000780c */ /* 0x000fda0003f05270 */
[----:B------:R-:W-:Y:S05]  /*2360*/  @P0 BRA `(.L_x_1704) ;  /* 0x00000bf000000947 */ /* 0x000fea0003800000 */
[----:B------:R-:W0:Y:S01]  /*2370*/  F2F.F32.F64 R3, R4 ;  /* 0x0000000400037310 */ /* 0x000e220000301000 */
[----:B------:R-:W0:-:S14]  /*2380*/  DSETP.GEU.AND P0, PT, |R4|, c[0x2][0x20], PT ;  /* 0x008008000400762a */ /* 0x000e1c0003f0e200 */
[----:B0-----:R-:W-:-:S05]  /*2390*/  @!P0 FMUL R3, R3, 1.175494350822287508e-38 ;  /* 0x0080000003038820 */ /* 0x001fca0000400000 */
[----:B------:R0:W-:Y:S01]  /*23a0*/  STG.E [R16.64], R3 ;  /* 0x0000000310007986 */ /* 0x0001e2000c101924 */
[----:B------:R-:W-:Y:S05]  /*23b0*/  BRA `(.L_x_1705) ;  /* 0x00000d3000007947 */ /* 0x000fea0003800000 */
.L_x_1709:
[----:B------:R-:W0:Y:S01]  /*23c0*/  F2F.F32.F64 R0, R4 ;  /* 0x0000000400007310 */ /* 0x000e220000301000 */
[----:B------:R-:W0:-:S14]  /*23d0*/  DSETP.GEU.AND P0, PT, |R4|, c[0x2][0x20], PT ;  /* 0x008008000400762a */ /* 0x000e1c0003f0e200 */
[----:B0-----:R-:W-:-:S05]  /*23e0*/  @!P0 FMUL R0, R0, 1.175494350822287508e-38 ;  /* 0x0080000000008820 */ /* 0x001fca0000400000 */
[----:B------:R-:W-:-:S05]  /*23f0*/  F2FP.PACK_AB R0, RZ, R0 ;  /* 0x00000000ff00723e */ /* 0x000fca00000000ff */
[----:B------:R0:W-:Y:S01]  /*2400*/  STG.E.U16 [R16.64], R0 ;  /* 0x0000000010007986 */ /* 0x0001e2000c101524 */
[----:B------:R-:W-:Y:S05]  /*2410*/  BRA `(.L_x_1705) ;  /* 0x00000cd000007947 */ /* 0x000fea0003800000 */
.L_x_1708:
[----:B------:R-:W-:-:S13]  /*2420*/  ISETP.NE.AND P0, PT, R0, 0x7, PT ;  /* 0x000000070000780c */ /* 0x000fda0003f05270 */
[----:B------:R-:W-:Y:S05]  /*2430*/  @!P0 BRA `(.L_x_1710) ;  /* 0x0000011000008947 */ /* 0x000fea0003800000 */
[----:B------:R-:W-:-:S13]  /*2440*/  ISETP.NE.AND P0, PT, R0, 0x8, PT ;  /* 0x000000080000780c */ /* 0x000fda0003f05270 */
[----:B------:R-:W-:Y:S05]  /*2450*/  @!P0 BRA `(.L_x_1711) ;  /* 0x0000008000008947 */ /* 0x000fea0003800000 */
[----:B------:R-:W-:-:S13]  /*2460*/  ISETP.NE.AND P0, PT, R0, 0x9, PT ;  /* 0x000000090000780c */ /* 0x000fda0003f05270 */
[----:B------:R-:W-:Y:S05]  /*2470*/  @P0 BRA `(.L_x_1704) ;  /* 0x00000ae000000947 */ /* 0x000fea0003800000 */
[----:B------:R-:W0:Y:S01]  /*2480*/  F2F.F32.F64 R6, R4 ;  /* 0x0000000400067310 */ /* 0x000e220000301000 */
[----:B------:R-:W0:Y:S01]  /*2490*/  DSETP.GEU.AND P0, PT, |R4|, c[0x2][0x20], PT ;  /* 0x008008000400762a */ /* 0x000e220003f0e200 */
[----:B------:R-:W-:-:S13]  /*24a0*/  IMAD.MOV.U32 R7, RZ, RZ, RZ ;  /* 0x000000ffff077224 */ /* 0x000fda00078e00ff */
[----:B0-----:R-:W-:-:S05]  /*24b0*/  @!P0 FMUL R6, R6, 1.175494350822287508e-38 ;  /* 0x0080000006068820 */ /* 0x001fca0000400000 */
[----:B------:R0:W-:Y:S01]  /*24c0*/  STG.E.64 [R16.64], R6 ;  /* 0x0000000610007986 */ /* 0x0001e2000c101b24 */
[----:B------:R-:W-:Y:S05]  /*24d0*/  BRA `(.L_x_1705) ;  /* 0x00000c1000007947 */ /* 0x000fea0003800000 */
.L_x_1711:
[----:B------:R-:W0:Y:S01]  /*24e0*/  F2F.F32.F64 R0, R4 ;  /* 0x0000000400007310 */ /* 0x000e220000301000 */
[----:B------:R-:W0:-:S14]  /*24f0*/  DSETP.GEU.AND P0, PT, |R4|, c[0x2][0x20], PT ;  /* 0x008008000400762a */ /* 0x000e1c0003f0e200 */
[----:B0-----:R-:W-:-:S05]  /*2500*/  @!P0 FMUL R0, R0, 1.175494350822287508e-38 ;  /* 0x0080000000008820 */ /* 0x001fca0000400000 */
[----:B------:R-:W-:-:S04]  /*2510*/  F2FP.PACK_AB R3, RZ, R0 ;  /* 0x00000000ff03723e */ /* 0x000fc800000000ff */
[----:B------:R-:W-:-:S05]  /*2520*/  PRMT R3, R3, 0x5410, RZ ;  /* 0x0000541003037816 */ /* 0x000fca00000000ff */
[----:B------:R0:W-:Y:S01]  /*2530*/  STG.E [R16.64], R3 ;  /* 0x0000000310007986 */ /* 0x0001e2000c101924 */
[----:B------:R-:W-:Y:S05]  /*2540*/  BRA `(.L_x_1705) ;  /* 0x00000ba000007947 */ /* 0x000fea0003800000 */
.L_x_1710:
[----:B------:R0:W-:Y:S01]  /*2550*/  STG.E.64 [R16.64], R4 ;  /* 0x0000000410007986 */ /* 0x0001e2000c101b24 */
[----:B------:R-:W-:Y:S05]  /*2560*/  BRA `(.L_x_1705) ;  /* 0x00000b8000007947 */ /* 0x000fea0003800000 */
.L_x_1700:
        /* <DEDUP_REMOVED lines=8> */
[----:B------:R-:W0:-:S06]  /*25f0*/  DSETP.NEU.AND P0, PT, R4, RZ, PT ;  /* 0x000000ff0400722a */ /* 0x000e0c0003f0d000 */
[----:B0-----:R-:W-:-:S05]  /*2600*/  SEL R3, RZ, 0x1, !P0 ;  /* 0x00000001ff037807 */ /* 0x001fca0004000000 */
[----:B------:R0:W-:Y:S01]  /*2610*/  STG.E.U8 [R16.64], R3 ;  /* 0x0000000310007986 */ /* 0x0001e2000c101124 */
[----:B------:R-:W-:Y:S05]  /*2620*/  BRA `(.L_x_1705) ;  /* 0x00000ac000007947 */ /* 0x000fea0003800000 */
.L_x_1714:
[----:B------:R-:W-:-:S05]  /*2630*/  CS2R R6, SRZ ;  /* 0x0000000000067805 */ /* 0x000fca000001ff00 */
[----:B------:R0:W-:Y:S01]  /*2640*/  STG.E.128 [R16.64], R4 ;  /* 0x0000000410007986 */ /* 0x0001e2000c101d24 */
[----:B------:R-:W-:Y:S05]  /*2650*/  BRA `(.L_x_1705) ;  /* 0x00000a9000007947 */ /* 0x000fea0003800000 */
.L_x_1713:
        /* <DEDUP_REMOVED lines=8> */
[----:B------:R-:W-:-:S13]  /*26e0*/  BSSY B0, `(.L_x_1717) ;  /* 0x000000f000007945 */ /* 0x000fda0003800000 */
[----:B0-----:R-:W-:-:S05]  /*26f0*/  @!P0 FMUL R9, R9, 1.175494350822287508e-38 ;  /* 0x0080000009098820 */ /* 0x001fca0000400000 */
        /* <DEDUP_REMOVED lines=13> */
.L_x_1718:
[----:B------:R-:W-:Y:S05]  /*27d0*/  BSYNC B0 ;  /* 0x0000000000007941 */ /* 0x000fea0003800000 */
.L_x_1717:
[----:B------:R-:W-:-:S05]  /*27e0*/  LOP3.LUT R7, R0, R7, RZ, 0xfc, !PT ;  /* 0x0000000700077212 */ /* 0x000fca00078efcff */
[----:B------:R0:W-:Y:S01]  /*27f0*/  STG.E.U8 [R16.64], R7 ;  /* 0x0000000710007986 */ /* 0x0001e2000c101124 */
[----:B------:R-:W-:Y:S05]  /*2800*/  BRA `(.L_x_1705) ;  /* 0x000008e000007947 */ /* 0x000fea0003800000 */
.L_x_1716:
[----:B------:R-:W0:Y:S01]  /*2810*/  F2F.F32.F64 R7, R4 ;  /* 0x0000000400077310 */ /* 0x000e220000301000 */
[----:B------:R-:W0:Y:S01]  /*2820*/  DSETP.GEU.AND P0, PT, |R4|, c[0x2][0x20], PT ;  /* 0x008008000400762a */ /* 0x000e220003f0e200 */
[----:B------:R-:W-:-:S13]  /*2830*/  BSSY B0, `(.L_x_1719) ;  /* 0x0000010000007945 */ /* 0x000fda0003800000 */
[----:B0-----:R-:W-:-:S05]  /*2840*/  @!P0 FMUL R7, R7, 1.175494350822287508e-38 ;  /* 0x0080000007078820 */ /* 0x001fca0000400000 */
        /* <DEDUP_REMOVED lines=11> */
.L_x_1720:
[----:B------:R-:W-:Y:S01]  /*2900*/  IMAD.MOV.U32 R0, RZ, RZ, 0x7f ;  /* 0x0000007fff007424 */ /* 0x000fe200078e00ff */
[----:B------:R-:W-:-:S04]  /*2910*/  ISETP.GT.U32.AND P0, PT, R3, 0x7f800000, PT ;  /* 0x7f8000000300780c */ /* 0x000fc80003f04070 */
[----:B------:R-:W-:-:S04]  /*2920*/  SEL R0, R0, 0x7c, P0 ;  /* 0x0000007c00007807 */ /* 0x000fc80000000000 */
.L_x_1721:
[----:B------:R-:W-:Y:S05]  /*2930*/  BSYNC B0 ;  /* 0x0000000000007941 */ /* 0x000fea0003800000 */
.L_x_1719:
[----:B------:R-:W-:-:S04]  /*2940*/  LOP3.LUT R3, R7, 0x80000000, RZ, 0xc0, !PT ;  /* 0x8000000007037812 */ /* 0x000fc800078ec0ff */
[----:B------:R-:W-:-:S04]  /*2950*/  SHF.R.U32.HI R3, RZ, 0x18, R3 ;  /* 0x00000018ff037819 */ /* 0x000fc80000011603 */
[----:B------:R-:W-:-:S05]  /*2960*/  LOP3.LUT R3, R0, R3, RZ, 0xfc, !PT ;  /* 0x0000000300037212 */ /* 0x000fca00078efcff */
[----:B------:R0:W-:Y:S01]  /*2970*/  STG.E.U8 [R16.64], R3 ;  /* 0x0000000310007986 */ /* 0x0001e2000c101124 */
[----:B------:R-:W-:Y:S05]  /*2980*/  BRA `(.L_x_1705) ;  /* 0x0000076000007947 */ /* 0x000fea0003800000 */
.L_x_1715:
[----:B------:R-:W0:Y:S01]  /*2990*/  F2F.F32.F64 R0, R4 ;  /* 0x0000000400007310 */ /* 0x000e220000301000 */
[----:B------:R-:W0:-:S14]  /*29a0*/  DSETP.GEU.AND P0, PT, |R4|, c[0x2][0x20], PT ;  /* 0x008008000400762a */ /* 0x000e1c0003f0e200 */
[----:B0-----:R-:W-:-:S05]  /*29b0*/  @!P0 FMUL R0, R0, 1.175494350822287508e-38 ;  /* 0x0080000000008820 */ /* 0x001fca0000400000 */
[----:B------:R-:W-:-:S05]  /*29c0*/  F2FP.BF16.PACK_AB R0, RZ, R0 ;  /* 0x00000000ff00723e */ /* 0x000fca00000010ff */
[----:B------:R0:W-:Y:S01]  /*29d0*/  STG.E.U16 [R16.64], R0 ;  /* 0x0000000010007986 */ /* 0x0001e2000c101524 */
[----:B------:R-:W-:Y:S05]  /*29e0*/  BRA `(.L_x_1705) ;  /* 0x0000070000007947 */ /* 0x000fea0003800000 */
.L_x_1712:
        /* <DEDUP_REMOVED lines=8> */
[----:B------:R-:W0:Y:S02]  /*2a70*/  F2I.U32.F64.TRUNC R5, R4 ;  /* 0x0000000400057311 */ /* 0x000e24000030d000 */
[----:B0-----:R0:W-:Y:S01]  /*2a80*/  STG.E.U16 [R16.64], R5 ;  /* 0x0000000510007986 */ /* 0x0011e2000c101524 */
[----:B------:R-:W-:Y:S05]  /*2a90*/  BRA `(.L_x_1705) ;  /* 0x0000065000007947 */ /* 0x000fea0003800000 */
.L_x_1724:
[----:B------:R-:W0:Y:S01]  /*2aa0*/  F2F.F32.F64 R7, R4 ;  /* 0x0000000400077310 */ /* 0x000e220000301000 */
[----:B------:R-:W0:Y:S01]  /*2ab0*/  DSETP.GEU.AND P0, PT, |R4|, c[0x2][0x20], PT ;  /* 0x008008000400762a */ /* 0x000e220003f0e200 */
[----:B------:R-:W-:Y:S01]  /*2ac0*/  BSSY B0, `(.L_x_1725) ;  /* 0x0000015000007945 */ /* 0x000fe20003800000 */
[----:B------:R-:W-:-:S12]  /*2ad0*/  IMAD.MOV.U32 R8, RZ, RZ, 0x80 ;  /* 0x00000080ff087424 */ /* 0x000fd800078e00ff */
[----:B0-----:R-:W-:-:S05]  /*2ae0*/  @!P0 FMUL R7, R7, 1.175494350822287508e-38 ;  /* 0x0080000007078820 */ /* 0x001fca0000400000 */
        /* <DEDUP_REMOVED lines=14> */
.L_x_1727:
[----:B------:R-:W-:-:S04]  /*2bd0*/  LOP3.LUT R3, R7, 0x80000000, RZ, 0xc0, !PT ;  /* 0x8000000007037812 */ /* 0x000fc800078ec0ff */
[----:B------:R-:W-:-:S04]  /*2be0*/  SHF.R.U32.HI R3, RZ, 0x18, R3 ;  /* 0x00000018ff037819 */ /* 0x000fc80000011603 */
[----:B------:R-:W-:-:S04]  /*2bf0*/  LOP3.LUT R0, R0, R3, RZ, 0xfc, !PT ;  /* 0x0000000300007212 */ /* 0x000fc800078efcff */
[----:B------:R-:W-:Y:S02]  /*2c00*/  PRMT R8, R0, 0x7610, R8 ;  /* 0x0000761000087816 */ /* 0x000fe40000000008 */
.L_x_1726:
[----:B------:R-:W-:Y:S05]  /*2c10*/  BSYNC B0 ;  /* 0x0000000000007941 */ /* 0x000fea0003800000 */
.L_x_1725:
[----:B------:R0:W-:Y:S01]  /*2c20*/  STG.E.U8 [R16.64], R8 ;  /* 0x0000000810007986 */ /* 0x0001e2000c101124 */
[----:B------:R-:W-:Y:S05]  /*2c30*/  BRA `(.L_x_1705) ;  /* 0x000004b000007947 */ /* 0x000fea0003800000 */
.L_x_1723:
        /* <DEDUP_REMOVED lines=19> */
.L_x_1730:
[----:B------:R-:W-:-:S04]  /*2d70*/  LOP3.LUT R3, R7, 0x80000000, RZ, 0xc0, !PT ;  /* 0x8000000007037812 */ /* 0x000fc800078ec0ff */
[----:B------:R-:W-:-:S04]  /*2d80*/  SHF.R.U32.HI R3, RZ, 0x18, R3 ;  /* 0x00000018ff037819 */ /* 0x000fc80000011603 */
[----:B------:R-:W-:-:S04]  /*2d90*/  LOP3.LUT R0, R0, R3, RZ, 0xfc, !PT ;  /* 0x0000000300007212 */ /* 0x000fc800078efcff */
[----:B------:R-:W-:Y:S02]  /*2da0*/  PRMT R8, R0, 0x7610, R8 ;  /* 0x0000761000087816 */ /* 0x000fe40000000008 */
.L_x_1729:
[----:B------:R-:W-:Y:S05]  /*2db0*/  BSYNC B0 ;  /* 0x0000000000007941 */ /* 0x000fea0003800000 */
.L_x_1728:
[----:B------:R0:W-:Y:S01]  /*2dc0*/  STG.E.U8 [R16.64], R8 ;  /* 0x0000000810007986 */ /* 0x0001e2000c101124 */
[----:B------:R-:W-:Y:S05]  /*2dd0*/  BRA `(.L_x_1705) ;  /* 0x0000031000007947 */ /* 0x000fea0003800000 */
.L_x_1722:
[----:B------:R-:W-:-:S13]  /*2de0*/  ISETP.NE.AND P0, PT, R0, 0x1c, PT ;  /* 0x0000001c0000780c */ /* 0x000fda0003f05270 */
[----:B------:R-:W-:Y:S05]  /*2df0*/  @!P0 BRA `(.L_x_1731) ;  /* 0x000002d000008947 */ /* 0x000fea0003800000 */
[----:B------:R-:W-:-:S13]  /*2e00*/  ISETP.NE.AND P0, PT, R0, 0x1d, PT ;  /* 0x0000001d0000780c */ /* 0x000fda0003f05270 */
[----:B------:R-:W-:Y:S05]  /*2e10*/  @!P0 BRA `(.L_x_1732) ;  /* 0x0000028000008947 */ /* 0x000fea0003800000 */
[----:B------:R-:W-:-:S13]  /*2e20*/  ISETP.NE.AND P0, PT, R0, 0x2c, PT ;  /* 0x0000002c0000780c */ /* 0x000fda0003f05270 */
[----:B------:R-:W-:Y:S05]  /*2e30*/  @P0 BRA `(.L_x_1704) ;  /* 0x0000012000000947 */ /* 0x000fea0003800000 */
[----:B------:R-:W0:Y:S01]  /*2e40*/  F2F.F32.F64 R8, R4 ;  /* 0x0000000400087310 */ /* 0x000e220000301000 */
[----:B------:R-:W0:-:S14]  /*2e50*/  DSETP.GEU.AND P0, PT, |R4|, c[0x2][0x20], PT ;  /* 0x008008000400762a */ /* 0x000e1c0003f0e200 */
[----:B0-----:R-:W-:Y:S01]  /*2e60*/  @!P0 FMUL R8, R8, 1.175494350822287508e-38 ;  /* 0x0080000008088820 */ /* 0x001fe20000400000 */
        /* <DEDUP_REMOVED lines=15> */
.L_x_1704:
        /* <DEDUP_REMOVED lines=20> */
.L_x_1732:
[----:B------:R-:W0:Y:S02]  /*30a0*/  F2I.U64.F64.TRUNC R4, R4 ;  /* 0x0000000400047311 */ /* 0x000e24000030d800 */
[----:B0-----:R0:W-:Y:S01]  /*30b0*/  STG.E.64 [R16.64], R4 ;  /* 0x0000000410007986 */ /* 0x0011e2000c101b24 */
[----:B------:R-:W-:Y:S05]  /*30c0*/  BRA `(.L_x_1705) ;  /* 0x0000002000007947 */ /* 0x000fea0003800000 */
.L_x_1731:
[----:B------:R-:W0:Y:S02]  /*30d0*/  F2I.U32.F64.TRUNC R5, R4 ;  /* 0x0000000400057311 */ /* 0x000e24000030d000 */
[----:B0-----:R0:W-:Y:S02]  /*30e0*/  STG.E [R16.64], R5 ;  /* 0x0000000510007986 */ /* 0x0011e4000c101924 */
.L_x_1705:
[----:B------:R-:W-:-:S05]  /*30f0*/  IMAD R2, R23, 0x200, R2 ;  /* 0x0000020017027824 */ /* 0x000fca00078e0202 */
[----:B------:R-:W-:Y:S02]  /*3100*/  IADD3 R19, R2, 0x80, RZ ;  /* 0x0000008002137810 */ /* 0x000fe40007ffe0ff */
.L_x_1663:
[----:B------:R-:W-:Y:S05]  /*3110*/  BSYNC B6 ;  /* 0x0000000000067941 */ /* 0x000fea0003800000 */
.L_x_1662:
        /* <DEDUP_REMOVED lines=231> */
.L_x_1735:
        /* <DEDUP_REMOVED lines=19> */
.L_x_1739:
[----:B------:R-:W2:Y:S02]  /*40c0*/  LDG.E.U8 R2, [R2.64] ;  /* 0x0000002402027981 */ /* 0x000ea4000c1e1100 */
[----:B--2---:R0:W1:Y:S01]  /*40d0*/  I2F.F64.U16 R10, R2 ;  /* 0x00000002000a7312 */ /* 0x0040620000101800 */
[----:B------:R-:W-:Y:S05]  /*40e0*/  BRA `(.L_x_1741) ;  /* 0x00000df000007947 */ /* 0x000fea0003800000 */
.L_x_1738:
        /* <DEDUP_REMOVED lines=9> */
.L_x_1743:
[----:B------:R-:W2:Y:S02]  /*4180*/  LDG.E R2, [R2.64] ;  /* 0x0000002402027981 */ /* 0x000ea4000c1e1900 */
[----:B--2---:R0:W1:Y:S01]  /*4190*/  I2F.F64 R10, R2 ;  /* 0x00000002000a7312 */ /* 0x0040620000201c00 */
[----:B------:R-:W-:Y:S05]  /*41a0*/  BRA `(.L_x_1741) ;  /* 0x00000d3000007947 */ /* 0x000fea0003800000 */
.L_x_1742:
[----:B------:R-:W2:Y:S02]  /*41b0*/  LDG.E.U16 R2, [R2.64] ;  /* 0x0000002402027981 */ /* 0x000ea4000c1e1500 */
[----:B--2---:R0:W1:Y:S01]  /*41c0*/  I2F.F64.S16 R10, R2 ;  /* 0x00000002000a7312 */ /* 0x0040620000101c00 */
[----:B------:R-:W-:Y:S05]  /*41d0*/  BRA `(.L_x_1741) ;  /* 0x00000d0000007947 */ /* 0x000fea0003800000 */
.L_x_1737:
        /* <DEDUP_REMOVED lines=10> */
.L_x_1745:
[----:B------:R-:W2:Y:S02]  /*4280*/  LDG.E.U16 R0, [R2.64] ;  /* 0x0000002402007981 */ /* 0x000ea4000c1e1500 */
[----:B--2---:R-:W-:-:S05]  /*4290*/  HADD2.F32 R0, -RZ, R0.H0_H0 ;  /* 0x20000000ff007230 */ /* 0x004fca0000004100 */
[----:B------:R-:W-:-:S04]  /*42a0*/  FMUL.FTZ R0, R0, 1 ;  /* 0x3f80000000007820 */ /* 0x000fc80000410000 */
[----:B------:R0:W1:Y:S01]  /*42b0*/  F2F.F64.F32 R10, R0 ;  /* 0x00000000000a7310 */ /* 0x0000620000201800 */
[----:B------:R-:W-:Y:S05]  /*42c0*/  BRA `(.L_x_1741) ;  /* 0x00000c1000007947 */ /* 0x000fea0003800000 */
.L_x_1744:
        /* <DEDUP_REMOVED lines=10> */
.L_x_1747:
[----:B------:R-:W2:Y:S02]  /*4370*/  LDG.E.U16 R2, [R2.64] ;  /* 0x0000002402027981 */ /* 0x000ea4000c1e1500 */
[----:B--2---:R-:W-:-:S05]  /*4380*/  HADD2.F32 R0, -RZ, R2.H0_H0 ;  /* 0x20000002ff007230 */ /* 0x004fca0000004100 */
[----:B------:R-:W-:-:S04]  /*4390*/  FMUL.FTZ R0, R0, 1 ;  /* 0x3f80000000007820 */ /* 0x000fc80000410000 */
[----:B------:R0:W1:Y:S01]  /*43a0*/  F2F.F64.F32 R10, R0 ;  /* 0x00000000000a7310 */ /* 0x0000620000201800 */
[----:B------:R-:W-:Y:S05]  /*43b0*/  BRA `(.L_x_1741) ;  /* 0x00000b2000007947 */ /* 0x000fea0003800000 */
.L_x_1746:
[----:B------:R0:W5:Y:S01]  /*43c0*/  LDG.E.64 R10, [R2.64] ;  /* 0x00000024020a7981 */ /* 0x000162000c1e1b00 */
[----:B------:R-:W-:Y:S05]  /*43d0*/  BRA `(.L_x_1741) ;  /* 0x00000b0000007947 */ /* 0x000fea0003800000 */
.L_x_1736:
        /* <DEDUP_REMOVED lines=13> */
.L_x_1750:
[----:B------:R0:W5:Y:S01]  /*44b0*/  LDG.E.64 R10, [R2.64] ;  /* 0x00000024020a7981 */ /* 0x000162000c1e1b00 */
[----:B------:R-:W-:Y:S05]  /*44c0*/  BRA `(.L_x_1741) ;  /* 0x00000a1000007947 */ /* 0x000fea0003800000 */
.L_x_1749:
        /* <DEDUP_REMOVED lines=28> */
.L_x_1752:
        /* <DEDUP_REMOVED lines=11> */
[----:B------:R-:W-:-:S05]  /*4740*/  LOP3.LUT R4, R4, 0x80000000, R5, 0xf8, !PT ;  /* 0x8000000004047812 */ /* 0x000fca00078ef805 */
[----:B------:R-:W-:-:S04]  /*4750*/  FMUL.FTZ R4, R4, 1 ;  /* 0x3f80000004047820 */ /* 0x000fc80000410000 */
[----:B------:R0:W1:Y:S01]  /*4760*/  F2F.F64.F32 R10, R4 ;  /* 0x00000004000a7310 */ /* 0x0000620000201800 */
[----:B------:R-:W-:Y:S05]  /*4770*/  BRA `(.L_x_1741) ;  /* 0x0000076000007947 */ /* 0x000fea0003800000 */
.L_x_1751:
[----:B------:R-:W2:Y:S02]  /*4780*/  LDG.E.U16 R0, [R2.64] ;  /* 0x0000002402007981 */ /* 0x000ea4000c1e1500 */
[----:B--2---:R-:W-:-:S05]  /*4790*/  PRMT R0, RZ, 0x5410, R0 ;  /* 0x00005410ff007816 */ /* 0x004fca0000000000 */
[----:B------:R-:W-:-:S04]  /*47a0*/  FMUL.FTZ R0, R0, 1 ;  /* 0x3f80000000007820 */ /* 0x000fc80000410000 */
[----:B------:R0:W1:Y:S01]  /*47b0*/  F2F.F64.F32 R10, R0 ;  /* 0x00000000000a7310 */ /* 0x0000620000201800 */
[----:B------:R-:W-:Y:S05]  /*47c0*/  BRA `(.L_x_1741) ;  /* 0x0000071000007947 */ /* 0x000fea0003800000 */
.L_x_1748:
        /* <DEDUP_REMOVED lines=11> */
.L_x_1755:
        /* <DEDUP_REMOVED lines=21> */
.L_x_1759:
[----:B------:R-:W-:Y:S05]  /*49d0*/  BSYNC B1 ;  /* 0x0000000000017941 */ /* 0x000fea0003800000 */
.L_x_1758:
[----:B------:R-:W-:Y:S01]  /*49e0*/  LEA R3, R0, 0x3b800000, 0x17 ;  /* 0x3b80000000037811 */ /* 0x000fe200078eb8ff */
[----:B------:R-:W-:-:S05]  /*49f0*/  IMAD.SHL.U32 R0, R2, 0x100000, RZ ;  /* 0x0010000002007824 */ /* 0x000fca00078e00ff */
[----:B------:R-:W-:Y:S02]  /*4a00*/  LOP3.LUT R0, R3, R0, R4, 0xfe, !PT ;  /* 0x0000000003007212 */ /* 0x000fe400078efe04 */
.L_x_1757:
[----:B------:R-:W-:Y:S05]  /*4a10*/  BSYNC B0 ;  /* 0x0000000000007941 */ /* 0x000fea0003800000 */
.L_x_1756:
[----:B------:R-:W-:-:S04]  /*4a20*/  FMUL.FTZ R0, R0, 1 ;  /* 0x3f80000000007820 */ /* 0x000fc80000410000 */
[----:B------:R0:W1:Y:S01]  /*4a30*/  F2F.F64.F32 R10, R0 ;  /* 0x00000000000a7310 */ /* 0x0000620000201800 */
[----:B------:R-:W-:Y:S05]  /*4a40*/  BRA `(.L_x_1741) ;  /* 0x0000049000007947 */ /* 0x000fea0003800000 */
.L_x_1754:
        /* <DEDUP_REMOVED lines=21> */
.L_x_1763:
[----:B------:R-:W-:Y:S05]  /*4ba0*/  BSYNC B1 ;  /* 0x0000000000017941 */ /* 0x000fea0003800000 */
.L_x_1762:
[----:B------:R-:W-:Y:S01]  /*4bb0*/  LEA R3, R0, 0x37800000, 0x17 ;  /* 0x3780000000037811 */ /* 0x000fe200078eb8ff */
[----:B------:R-:W-:-:S05]  /*4bc0*/  IMAD.SHL.U32 R0, R2, 0x200000, RZ ;  /* 0x0020000002007824 */ /* 0x000fca00078e00ff */
[----:B------:R-:W-:Y:S02]  /*4bd0*/  LOP3.LUT R0, R3, R0, R4, 0xfe, !PT ;  /* 0x0000000003007212 */ /* 0x000fe400078efe04 */
.L_x_1761:
[----:B------:R-:W-:Y:S05]  /*4be0*/  BSYNC B0 ;  /* 0x0000000000007941 */ /* 0x000fea0003800000 */
.L_x_1760:
[----:B------:R-:W-:-:S04]  /*4bf0*/  FMUL.FTZ R0, R0, 1 ;  /* 0x3f80000000007820 */ /* 0x000fc80000410000 */
[----:B------:R0:W1:Y:S01]  /*4c00*/  F2F.F64.F32 R10, R0 ;  /* 0x00000000000a7310 */ /* 0x0000620000201800 */
[----:B------:R-:W-:Y:S05]  /*4c10*/  BRA `(.L_x_1741) ;  /* 0x000002c000007947 */ /* 0x000fea0003800000 */
.L_x_1753:
        /* <DEDUP_REMOVED lines=14> */
.L_x_1767:
[----:B------:R-:W-:Y:S05]  /*4d00*/  BSYNC B0 ;  /* 0x0000000000007941 */ /* 0x000fea0003800000 */
.L_x_1766:
[----:B------:R-:W-:-:S04]  /*4d10*/  FMUL.FTZ R0, R0, 1 ;  /* 0x3f80000000007820 */ /* 0x000fc80000410000 */
[----:B------:R0:W1:Y:S01]  /*4d20*/  F2F.F64.F32 R10, R0 ;  /* 0x00000000000a7310 */ /* 0x0000620000201800 */
[----:B------:R-:W-:Y:S05]  /*4d30*/  BRA `(.L_x_1741) ;  /* 0x000001a000007947 */ /* 0x000fea0003800000 */
.L_x_1740:
        /* <DEDUP_REMOVED lines=21> */
.L_x_1765:
[----:B------:R-:W2:Y:S02]  /*4e90*/  LDG.E.64 R10, [R2.64] ;  /* 0x00000024020a7981 */ /* 0x000ea4000c1e1b00 */
[----:B--2---:R-:W0:Y:S01]  /*4ea0*/  I2F.F64.U64 R10, R10 ;  /* 0x0000000a000a7312 */ /* 0x004e220000301800 */
[----:B------:R-:W-:Y:S05]  /*4eb0*/  BRA `(.L_x_1741) ;  /* 0x0000002000007947 */ /* 0x000fea0003800000 */
.L_x_1764:
[----:B------:R-:W2:Y:S02]  /*4ec0*/  LDG.E R2, [R2.64] ;  /* 0x0000002402027981 */ /* 0x000ea4000c1e1900 */
[----:B--2---:R0:W1:Y:S02]  /*4ed0*/  I2F.F64.U32 R10, R2 ;  /* 0x00000002000a7312 */ /* 0x0040640000201800 */
.L_x_1741:
        /* <DEDUP_REMOVED lines=18> */
.L_x_1769:
[----:B------:R0:W1:Y:S01]  /*5000*/  DMUL R2, RZ, R10 ;  /* 0x0000000aff027228 */ /* 0x0000620000000000 */
[----:B------:R-:W-:-:S05]  /*5010*/  IMAD.MOV.U32 R0, RZ, RZ, RZ ;  /* 0x000000ffff007224 */ /* 0x000fca00078e00ff */
.L_x_1770:
[----:B------:R-:W-:Y:S05]  /*5020*/  BSYNC B0 ;  /* 0x0000000000007941 */ /* 0x000fea0003800000 */
.L_x_1768:
[----:B------:R-:W-:Y:S01]  /*5030*/  IADD3 R18, R0, 0x1, RZ ;  /* 0x0000000100127810 */ /* 0x000fe20007ffe0ff */
[----:B------:R-:W-:-:S04]  /*5040*/  IMAD.MOV.U32 R23, RZ, RZ, 0x8 ;  /* 0x00000008ff177424 */ /* 0x000fc800078e00ff */
[----:B------:R-:W-:-:S05]  /*5050*/  IMAD.SHL.U32 R0, R18, 0x8, RZ ;  /* 0x0000000812007824 */ /* 0x000fca00078e00ff */
[----:B------:R-:W-:-:S05]  /*5060*/  LOP3.LUT R0, R0, 0x8, RZ, 0xc0, !PT ;  /* 0x0000000800007812 */ /* 0x000fca00078ec0ff */
[----:B------:R-:W-:-:S05]  /*5070*/  IMAD.WIDE.U32 R22, R0, R23, c[0x4][0x138] ;  /* 0x01004e0000167625 */ /* 0x000fca00078e0017 */
[----:B------:R-:W2:Y:S04]  /*5080*/  LDG.E.128.CONSTANT R12, [R22.64] ;  /* 0x00000024160c7981 */ /* 0x000ea8000c1e9d00 */
[----:B0-----:R-:W3:Y:S04]  /*5090*/  LDG.E.128.CONSTANT R8, [R22.64+0x10] ;  /* 0x0000102416087981 */ /* 0x001ee8000c1e9d00 */
[----:B------:R-:W4:Y:S01]  /*50a0*/  LDG.E.128.CONSTANT R4, [R22.64+0x20] ;  /* 0x0000202416047981 */ /* 0x000f22000c1e9d00 */
[----:B------:R-:W-:Y:S01]  /*50b0*/  R2P PR, R18, 0x3 ;  /* 0x0000000312007804 */ /* 0x000fe20000000000 */
[----:B------:R-:W-:Y:S01]  /*50c0*/  IMAD.MOV.U32 R24, RZ, RZ, 0x79785eba ;  /* 0x79785ebaff187424 */ /* 0x000fe200078e00ff */
[----:B-1----:R-:W2:Y:S01]  /*50d0*/  DMUL R20, R2, R2 ;  /* 0x0000000202147228 */ /* 0x002ea20000000000 */
[----:B------:R-:W-:-:S03]  /*50e0*/  IMAD.MOV.U32 R0, RZ, RZ, 0x3de5db65 ;  /* 0x3de5db65ff007424 */ /* 0x000fc600078e00ff */
[----:B------:R-:W-:Y:S02]  /*50f0*/  FSEL R24, -R24, 4.2945490664224492434e-19, !P0 ;  /* 0x20fd816418187808 */ /* 0x000fe40004000100 */
[----:B------:R-:W-:Y:S02]  /*5100*/  FSEL R25, R0, -0.082518599927425384521, !P0 ;  /* 0xbda8ff8300197808 */ /* 0x000fe40004000000 */
[----:B------:R-:W0:Y:S04]  /*5110*/  LDC.U8 R0, c[0x0][0x371] ;  /* 0x0000dc40ff007b82 */ /* 0x000e280000000000 */
[----:B--2---:R-:W1:-:S06]  /*5120*/  DFMA R12, R20, R24, R12 ;  /* 0x00000018140c722b */ /* 0x004e4c000000000c */
[----:B-1----:R-:W3:-:S06]  /*5130*/  DFMA R12, R20, R12, R14 ;  /* 0x0000000c140c722b */ /* 0x002ecc000000000e */
[----:B---3--:R-:W1:-:S06]  /*5140*/  DFMA R8, R20, R12, R8 ;  /* 0x0000000c1408722b */ /* 0x008e4c0000000008 */
[----:B-1----:R-:W4:-:S06]  /*5150*/  DFMA R8, R20, R8, R10 ;  /* 0x000000081408722b */ /* 0x002f0c000000000a */
[----:B----4-:R-:W1:-:S06]  /*5160*/  DFMA R4, R20, R8, R4 ;  /* 0x000000081404722b */ /* 0x010e4c0000000004 */
[----:B-1----:R-:W1:-:S06]  /*5170*/  DFMA R6, R20, R4, R6 ;  /* 0x000000041406722b */ /* 0x002e4c0000000006 */
[----:B-1----:R0:W-:Y:S02]  /*5180*/  DFMA R4, R6, R2, R2 ;  /* 0x000000020604722b */ /* 0x0021e40000000002 */
[----:B0-----:R-:W-:Y:S02]  /*5190*/  PRMT R2, R0, 0x9910, RZ ;  /* 0x0000991000027816 */ /* 0x001fe400000000ff */
[----:B------:R-:W0:Y:S02]  /*51a0*/  @P0 DFMA R4, R20, R6, 1 ;  /* 0x3ff000001404042b */ /* 0x000e240000000006 */
[----:B------:R-:W-:-:S04]  /*51b0*/  ISETP.GT.AND P0, PT, R2, 0x9, PT ;  /* 0x000000090200780c */ /* 0x000fc80003f04270 */
[----:B0-----:R-:W0:-:S09]  /*51c0*/  @P1 DFMA R4, R4, -1, RZ ;  /* 0xbff000000404182b */ /* 0x001e1200000000ff */
        /* <DEDUP_REMOVED lines=12> */
.L_x_1774:
[----:B------:R-:W0:Y:S02]  /*5290*/  F2I.S64.F64.TRUNC R4, R4 ;  /* 0x0000000400047311 */ /* 0x000e24000030d900 */
[----:B0-----:R-:W-:-:S05]  /*52a0*/  IMAD.MOV.U32 R3, RZ, RZ, R4 ;  /* 0x000000ffff037224 */ /* 0x001fca00078e0004 */
[----:B------:R0:W-:Y:S01]  /*52b0*/  STG.E.U8 [R16.64], R3 ;  /* 0x0000000310007986 */ /* 0x0001e2000c101124 */
[----:B------:R-:W-:Y:S05]  /*52c0*/  BRA `(.L_x_1776) ;  /* 0x00000ed000007947 */ /* 0x000fea0003800000 */
.L_x_1773:
        /* <DEDUP_REMOVED lines=9> */
.L_x_1778:
[----:B------:R-:W0:Y:S02]  /*5360*/  F2I.F64.TRUNC R5, R4 ;  /* 0x0000000400057311 */ /* 0x000e24000030d100 */
[----:B0-----:R0:W-:Y:S01]  /*5370*/  STG.E [R16.64], R5 ;  /* 0x0000000510007986 */ /* 0x0011e2000c101924 */
[----:B------:R-:W-:Y:S05]  /*5380*/  BRA `(.L_x_1776) ;  /* 0x00000e1000007947 */ /* 0x000fea0003800000 */
.L_x_1777:
[----:B------:R-:W0:Y:S02]  /*5390*/  F2I.F64.TRUNC R5, R4 ;  /* 0x0000000400057311 */ /* 0x000e24000030d100 */
[----:B0-----:R0:W-:Y:S01]  /*53a0*/  STG.E.U16 [R16.64], R5 ;  /* 0x0000000510007986 */ /* 0x0011e2000c101524 */
[----:B------:R-:W-:Y:S05]  /*53b0*/  BRA `(.L_x_1776) ;  /* 0x00000de000007947 */ /* 0x000fea0003800000 */
.L_x_1772:
        /* <DEDUP_REMOVED lines=11> */
.L_x_1780:
[----:B------:R-:W0:Y:S01]  /*5470*/  F2F.F32.F64 R0, R4 ;  /* 0x0000000400007310 */ /* 0x000e220000301000 */
[----:B------:R-:W0:-:S14]  /*5480*/  DSETP.GEU.AND P0, PT, |R4|, c[0x2][0x20], PT ;  /* 0x008008000400762a */ /* 0x000e1c0003f0e200 */
[----:B0-----:R-:W-:-:S05]  /*5490*/  @!P0 FMUL R0, R0, 1.175494350822287508e-38 ;  /* 0x0080000000008820 */ /* 0x001fca0000400000 */
[----:B------:R-:W-:-:S05]  /*54a0*/  F2FP.PACK_AB R0, RZ, R0 ;  /* 0x00000000ff00723e */ /* 0x000fca00000000ff */
[----:B------:R0:W-:Y:S01]  /*54b0*/  STG.E.U16 [R16.64], R0 ;  /* 0x0000000010007986 */ /* 0x0001e2000c101524 */
[----:B------:R-:W-:Y:S05]  /*54c0*/  BRA `(.L_x_1776) ;  /* 0x00000cd000007947 */ /* 0x000fea0003800000 */
.L_x_1779:
        /* <DEDUP_REMOVED lines=12> */
.L_x_1782:
[----:B------:R-:W0:Y:S01]  /*5590*/  F2F.F32.F64 R0, R4 ;  /* 0x0000000400007310 */ /* 0x000e220000301000 */
[----:B------:R-:W0:-:S14]  /*55a0*/  DSETP.GEU.AND P0, PT, |R4|, c[0x2][0x20], PT ;  /* 0x008008000400762a */ /* 0x000e1c0003f0e200 */
[----:B0-----:R-:W-:-:S05]  /*55b0*/  @!P0 FMUL R0, R0, 1.175494350822287508e-38 ;  /* 0x0080000000008820 */ /* 0x001fca0000400000 */
[----:B------:R-:W-:-:S04]  /*55c0*/  F2FP.PACK_AB R3, RZ, R0 ;  /* 0x00000000ff03723e */ /* 0x000fc800000000ff */
[----:B------:R-:W-:-:S05]  /*55d0*/  PRMT R3, R3, 0x5410, RZ ;  /* 0x0000541003037816 */ /* 0x000fca00000000ff */
[----:B------:R0:W-:Y:S01]  /*55e0*/  STG.E [R16.64], R3 ;  /* 0x0000000310007986 */ /* 0x0001e2000c101924 */
[----:B------:R-:W-:Y:S05]  /*55f0*/  BRA `(.L_x_1776) ;  /* 0x00000ba000007947 */ /* 0x000fea0003800000 */
.L_x_1781:
[----:B------:R0:W-:Y:S01]  /*5600*/  STG.E.64 [R16.64], R4 ;  /* 0x0000000410007986 */ /* 0x0001e2000c101b24 */
[----:B------:R-:W-:Y:S05]  /*5610*/  BRA `(.L_x_1776) ;  /* 0x00000b8000007947 */ /* 0x000fea0003800000 */
.L_x_1771:
        /* <DEDUP_REMOVED lines=12> */
.L_x_1785:
[----:B------:R-:W-:-:S05]  /*56e0*/  CS2R R6, SRZ ;  /* 0x0000000000067805 */ /* 0x000fca000001ff00 */
[----:B------:R0:W-:Y:S01]  /*56f0*/  STG.E.128 [R16.64], R4 ;  /* 0x0000000410007986 */ /* 0x0001e2000c101d24 */
[----:B------:R-:W-:Y:S05]  /*5700*/  BRA `(.L_x_1776) ;  /* 0x00000a9000007947 */ /* 0x000fea0003800000 */
.L_x_1784:
        /* <DEDUP_REMOVED lines=23> */
.L_x_1789:
[----:B------:R-:W-:Y:S05]  /*5880*/  BSYNC B0 ;  /* 0x0000000000007941 */ /* 0x000fea0003800000 */
.L_x_1788:
[----:B------:R-:W-:-:S05]  /*5890*/  LOP3.LUT R3, R0, R3, RZ, 0xfc, !PT ;  /* 0x0000000300037212 */ /* 0x000fca00078efcff */
[----:B------:R0:W-:Y:S01]  /*58a0*/  STG.E.U8 [R16.64], R3 ;  /* 0x0000000310007986 */ /* 0x0001e2000c101124 */
[----:B------:R-:W-:Y:S05]  /*58b0*/  BRA `(.L_x_1776) ;  /* 0x000008e000007947 */ /* 0x000fea0003800000 */
.L_x_1787:
        /* <DEDUP_REMOVED lines=15> */
.L_x_1791:
[----:B------:R-:W-:Y:S01]  /*59b0*/  IMAD.MOV.U32 R0, RZ, RZ, 0x7f ;  /* 0x0000007fff007424 */ /* 0x000fe200078e00ff */
[----:B------:R-:W-:-:S04]  /*59c0*/  ISETP.GT.U32.AND P0, PT, R2, 0x7f800000, PT ;  /* 0x7f8000000200780c */ /* 0x000fc80003f04070 */
[----:B------:R-:W-:-:S04]  /*59d0*/  SEL R0, R0, 0x7c, P0 ;  /* 0x0000007c00007807 */ /* 0x000fc80000000000 */
.L_x_1792:
[----:B------:R-:W-:Y:S05]  /*59e0*/  BSYNC B0 ;  /* 0x0000000000007941 */ /* 0x000fea0003800000 */
.L_x_1790:
[----:B------:R-:W-:-:S04]  /*59f0*/  LOP3.LUT R2, R3, 0x80000000, RZ, 0xc0, !PT ;  /* 0x8000000003027812 */ /* 0x000fc800078ec0ff */
[----:B------:R-:W-:-:S04]  /*5a00*/  SHF.R.U32.HI R3, RZ, 0x18, R2 ;  /* 0x00000018ff037819 */ /* 0x000fc80000011602 */
[----:B------:R-:W-:-:S05]  /*5a10*/  LOP3.LUT R3, R0, R3, RZ, 0xfc, !PT ;  /* 0x0000000300037212 */ /* 0x000fca00078efcff */
[----:B------:R0:W-:Y:S01]  /*5a20*/  STG.E.U8 [R16.64], R3 ;  /* 0x0000000310007986 */ /* 0x0001e2000c101124 */
[----:B------:R-:W-:Y:S05]  /*5a30*/  BRA `(.L_x_1776) ;  /* 0x0000076000007947 */ /* 0x000fea0003800000 */
.L_x_1786:
[----:B------:R-:W0:Y:S01]  /*5a40*/  F2F.F32.F64 R0, R4 ;  /* 0x0000000400007310 */ /* 0x000e220000301000 */
[----:B------:R-:W0:-:S14]  /*5a50*/  DSETP.GEU.AND P0, PT, |R4|, c[0x2][0x20], PT ;  /* 0x008008000400762a */ /* 0x000e1c0003f0e200 */
[----:B0-----:R-:W-:-:S05]  /*5a60*/  @!P0 FMUL R0, R0, 1.175494350822287508e-38 ;  /* 0x0080000000008820 */ /* 0x001fca0000400000 */
[----:B------:R-:W-:-:S05]  /*5a70*/  F2FP.BF16.PACK_AB R0, RZ, R0 ;  /* 0x00000000ff00723e */ /* 0x000fca00000010ff */
[----:B------:R0:W-:Y:S01]  /*5a80*/  STG.E.U16 [R16.64], R0 ;  /* 0x0000000010007986 */ /* 0x0001e2000c101524 */
[----:B------:R-:W-:Y:S05]  /*5a90*/  BRA `(.L_x_1776) ;  /* 0x0000070000007947 */ /* 0x000fea0003800000 */
.L_x_1783:
        /* <DEDUP_REMOVED lines=11> */
.L_x_1795:
        /* <DEDUP_REMOVED lines=19> */
.L_x_1798:
[----:B------:R-:W-:-:S04]  /*5c80*/  LOP3.LUT R2, R3, 0x80000000, RZ, 0xc0, !PT ;  /* 0x8000000003027812 */ /* 0x000fc800078ec0ff */
[----:B------:R-:W-:-:S04]  /*5c90*/  SHF.R.U32.HI R3, RZ, 0x18, R2 ;  /* 0x00000018ff037819 */ /* 0x000fc80000011602 */
[----:B------:R-:W-:-:S04]  /*5ca0*/  LOP3.LUT R0, R0, R3, RZ, 0xfc, !PT ;  /* 0x0000000300007212 */ /* 0x000fc800078efcff */
[----:B------:R-:W-:Y:S02]  /*5cb0*/  PRMT R8, R0, 0x7610, R8 ;  /* 0x0000761000087816 */ /* 0x000fe40000000008 */
.L_x_1797:
[----:B------:R-:W-:Y:S05]  /*5cc0*/  BSYNC B0 ;  /* 0x0000000000007941 */ /* 0x000fea0003800000 */
.L_x_1796:
[----:B------:R0:W-:Y:S01]  /*5cd0*/  STG.E.U8 [R16.64], R8 ;  /* 0x0000000810007986 */ /* 0x0001e2000c101124 */
[----:B------:R-:W-:Y:S05]  /*5ce0*/  BRA `(.L_x_1776) ;  /* 0x000004b000007947 */ /* 0x000fea0003800000 */
.L_x_1794:
        /* <DEDUP_REMOVED lines=19> */
.L_x_1801:
[----:B------:R-:W-:-:S04]  /*5e20*/  LOP3.LUT R2, R3, 0x80000000, RZ, 0xc0, !PT ;  /* 0x8000000003027812 */ /* 0x000fc800078ec0ff */
[----:B------:R-:W-:-:S04]  /*5e30*/  SHF.R.U32.HI R3, RZ, 0x18, R2 ;  /* 0x00000018ff037819 */ /* 0x000fc80000011602 */
[----:B------:R-:W-:-:S04]  /*5e40*/  LOP3.LUT R0, R0, R3, RZ, 0xfc, !PT ;  /* 0x0000000300007212 */ /* 0x000fc800078efcff */
[----:B------:R-:W-:Y:S02]  /*5e50*/  PRMT R8, R0, 0x7610, R8 ;  /* 0x0000761000087816 */ /* 0x000fe40000000008 */
.L_x_1800:
[----:B------:R-:W-:Y:S05]  /*5e60*/  BSYNC B0 ;  /* 0x0000000000007941 */ /* 0x000fea0003800000 */
.L_x_1799:
[----:B------:R0:W-:Y:S01]  /*5e70*/  STG.E.U8 [R16.64], R8 ;  /* 0x0000000810007986 */ /* 0x0001e2000c101124 */
[----:B------:R-:W-:Y:S05]  /*5e80*/  BRA `(.L_x_1776) ;  /* 0x0000031000007947 */ /* 0x000fea0003800000 */
.L_x_1793:
        /* <DEDUP_REMOVED lines=24> */
.L_x_1775:
        /* <DEDUP_REMOVED lines=20> */
.L_x_1803:
[----:B------:R-:W0:Y:S02]  /*6150*/  F2I.U64.F64.TRUNC R4, R4 ;  /* 0x0000000400047311 */ /* 0x000e24000030d800 */
[----:B0-----:R0:W-:Y:S01]  /*6160*/  STG.E.64 [R16.64], R4 ;  /* 0x0000000410007986 */ /* 0x0011e2000c101b24 */
[----:B------:R-:W-:Y:S05]  /*6170*/  BRA `(.L_x_1776) ;  /* 0x0000002000007947 */ /* 0x000fea0003800000 */
.L_x_1802:
[----:B------:R-:W0:Y:S02]  /*6180*/  F2I.U32.F64.TRUNC R5, R4 ;  /* 0x0000000400057311 */ /* 0x000e24000030d000 */
[----:B0-----:R0:W-:Y:S02]  /*6190*/  STG.E [R16.64], R5 ;  /* 0x0000000510007986 */ /* 0x0011e4000c101924 */
.L_x_1776:
        /* <DEDUP_REMOVED lines=231> */
.L_x_1804:
        /* <DEDUP_REMOVED lines=19> */
.L_x_1808:
[----:B------:R-:W2:Y:S02]  /*7140*/  LDG.E.U8 R2, [R2.64] ;  /* 0x0000002402027981 */ /* 0x000ea4000c1e1100 */
[----:B--2---:R0:W1:Y:S01]  /*7150*/  I2F.F64.U16 R10, R2 ;  /* 0x00000002000a7312 */ /* 0x0040620000101800 */
[----:B------:R-:W-:Y:S05]  /*7160*/  BRA `(.L_x_1810) ;  /* 0x00000df000007947 */ /* 0x000fea0003800000 */
.L_x_1807:
        /* <DEDUP_REMOVED lines=9> */
.L_x_1812:
[----:B------:R-:W2:Y:S02]  /*7200*/  LDG.E R2, [R2.64] ;  /* 0x0000002402027981 */ /* 0x000ea4000c1e1900 */
[----:B--2---:R0:W1:Y:S01]  /*7210*/  I2F.F64 R10, R2 ;  /* 0x00000002000a7312 */ /* 0x0040620000201c00 */
[----:B------:R-:W-:Y:S05]  /*7220*/  BRA `(.L_x_1810) ;  /* 0x00000d3000007947 */ /* 0x000fea0003800000 */
.L_x_1811:
[----:B------:R-:W2:Y:S02]  /*7230*/  LDG.E.U16 R2, [R2.64] ;  /* 0x0000002402027981 */ /* 0x000ea4000c1e1500 */
[----:B--2---:R0:W1:Y:S01]  /*7240*/  I2F.F64.S16 R10, R2 ;  /* 0x00000002000a7312 */ /* 0x0040620000101c00 */
[----:B------:R-:W-:Y:S05]  /*7250*/  BRA `(.L_x_1810) ;  /* 0x00000d0000007947 */ /* 0x000fea0003800000 */
.L_x_1806:
        /* <DEDUP_REMOVED lines=10> */
.L_x_1814:
[----:B------:R-:W2:Y:S02]  /*7300*/  LDG.E.U16 R0, [R2.64] ;  /* 0x0000002402007981 */ /* 0x000ea4000c1e1500 */
[----:B--2---:R-:W-:-:S05]  /*7310*/  HADD2.F32 R0, -RZ, R0.H0_H0 ;  /* 0x20000000ff007230 */ /* 0x004fca0000004100 */
[----:B------:R-:W-:-:S04]  /*7320*/  FMUL.FTZ R0, R0, 1 ;  /* 0x3f80000000007820 */ /* 0x000fc80000410000 */
[----:B------:R0:W1:Y:S01]  /*7330*/  F2F.F64.F32 R10, R0 ;  /* 0x00000000000a7310 */ /* 0x0000620000201800 */
[----:B------:R-:W-:Y:S05]  /*7340*/  BRA `(.L_x_1810) ;  /* 0x00000c1000007947 */ /* 0x000fea0003800000 */
.L_x_1813:
        /* <DEDUP_REMOVED lines=10> */
.L_x_1816:
[----:B------:R-:W2:Y:S02]  /*73f0*/  LDG.E.U16 R2, [R2.64] ;  /* 0x0000002402027981 */ /* 0x000ea4000c1e1500 */
[----:B--2---:R-:W-:-:S05]  /*7400*/  HADD2.F32 R0, -RZ, R2.H0_H0 ;  /* 0x20000002ff007230 */ /* 0x004fca0000004100 */
[----:B------:R-:W-:-:S04]  /*7410*/  FMUL.FTZ R0, R0, 1 ;  /* 0x3f80000000007820 */ /* 0x000fc80000410000 */
[----:B------:R0:W1:Y:S01]  /*7420*/  F2F.F64.F32 R10, R0 ;  /* 0x00000000000a7310 */ /* 0x0000620000201800 */
[----:B------:R-:W-:Y:S05]  /*7430*/  BRA `(.L_x_1810) ;  /* 0x00000b2000007947 */ /* 0x000fea0003800000 */
.L_x_1815:
[----:B------:R0:W5:Y:S01]  /*7440*/  LDG.E.64 R10, [R2.64] ;  /* 0x00000024020a7981 */ /* 0x000162000c1e1b00 */
[----:B------:R-:W-:Y:S05]  /*7450*/  BRA `(.L_x_1810) ;  /* 0x00000b0000007947 */ /* 0x000fea0003800000 */
.L_x_1805:
        /* <DEDUP_REMOVED lines=13> */
.L_x_1819:
[----:B------:R0:W5:Y:S01]  /*7530*/  LDG.E.64 R10, [R2.64] ;  /* 0x00000024020a7981 */ /* 0x000162000c1e1b00 */
[----:B------:R-:W-:Y:S05]  /*7540*/  BRA `(.L_x_1810) ;  /* 0x00000a1000007947 */ /* 0x000fea0003800000 */
.L_x_1818:
        /* <DEDUP_REMOVED lines=28> */
.L_x_1821:
        /* <DEDUP_REMOVED lines=15> */
.L_x_1820:
[----:B------:R-:W2:Y:S02]  /*7800*/  LDG.E.U16 R0, [R2.64] ;  /* 0x0000002402007981 */ /* 0x000ea4000c1e1500 */
[----:B--2---:R-:W-:-:S05]  /*7810*/  PRMT R0, RZ, 0x5410, R0 ;  /* 0x00005410ff007816 */ /* 0x004fca0000000000 */
[----:B------:R-:W-:-:S04]  /*7820*/  FMUL.FTZ R0, R0, 1 ;  /* 0x3f80000000007820 */ /* 0x000fc80000410000 */
[----:B------:R0:W1:Y:S01]  /*7830*/  F2F.F64.F32 R10, R0 ;  /* 0x00000000000a7310 */ /* 0x0000620000201800 */
[----:B------:R-:W-:Y:S05]  /*7840*/  BRA `(.L_x_1810) ;  /* 0x0000071000007947 */ /* 0x000fea0003800000 */
.L_x_1817:
        /* <DEDUP_REMOVED lines=11> */
.L_x_1824:
        /* <DEDUP_REMOVED lines=21> */
.L_x_1828:
[----:B------:R-:W-:Y:S05]  /*7a50*/  BSYNC B1 ;  /* 0x0000000000017941 */ /* 0x000fea0003800000 */
.L_x_1827:
[----:B------:R-:W-:Y:S01]  /*7a60*/  LEA R3, R0, 0x3b800000, 0x17 ;  /* 0x3b80000000037811 */ /* 0x000fe200078eb8ff */
[----:B------:R-:W-:-:S05]  /*7a70*/  IMAD.SHL.U32 R0, R2, 0x100000, RZ ;  /* 0x0010000002007824 */ /* 0x000fca00078e00ff */
[----:B------:R-:W-:Y:S02]  /*7a80*/  LOP3.LUT R0, R3, R0, R4, 0xfe, !PT ;  /* 0x0000000003007212 */ /* 0x000fe400078efe04 */
.L_x_1826:
[----:B------:R-:W-:Y:S05]  /*7a90*/  BSYNC B0 ;  /* 0x0000000000007941 */ /* 0x000fea0003800000 */
.L_x_1825:
[----:B------:R-:W-:-:S04]  /*7aa0*/  FMUL.FTZ R0, R0, 1 ;  /* 0x3f80000000007820 */ /* 0x000fc80000410000 */
[----:B------:R0:W1:Y:S01]  /*7ab0*/  F2F.F64.F32 R10, R0 ;  /* 0x00000000000a7310 */ /* 0x0000620000201800 */
[----:B------:R-:W-:Y:S05]  /*7ac0*/  BRA `(.L_x_1810) ;  /* 0x0000049000007947 */ /* 0x000fea0003800000 */
.L_x_1823:
        /* <DEDUP_REMOVED lines=21> */
.L_x_1832:
[----:B------:R-:W-:Y:S05]  /*7c20*/  BSYNC B1 ;  /* 0x0000000000017941 */ /* 0x000fea0003800000 */
.L_x_1831:
[----:B------:R-:W-:Y:S01]  /*7c30*/  LEA R3, R0, 0x37800000, 0x17 ;  /* 0x3780000000037811 */ /* 0x000fe200078eb8ff */
[----:B------:R-:W-:-:S05]  /*7c40*/  IMAD.SHL.U32 R0, R2, 0x200000, RZ ;  /* 0x0020000002007824 */ /* 0x000fca00078e00ff */
[----:B------:R-:W-:Y:S02]  /*7c50*/  LOP3.LUT R0, R3, R0, R4, 0xfe, !PT ;  /* 0x0000000003007212 */ /* 0x000fe400078efe04 */
.L_x_1830:
[----:B------:R-:W-:Y:S05]  /*7c60*/  BSYNC B0 ;  /* 0x0000000000007941 */ /* 0x000fea0003800000 */
.L_x_1829:
[----:B------:R-:W-:-:S04]  /*7c70*/  FMUL.FTZ R0, R0, 1 ;  /* 0x3f80000000007820 */ /* 0x000fc80000410000 */
[----:B------:R0:W1:Y:S01]  /*7c80*/  F2F.F64.F32 R10, R0 ;  /* 0x00000000000a7310 */ /* 0x0000620000201800 */
[----:B------:R-:W-:Y:S05]  /*7c90*/  BRA `(.L_x_1810) ;  /* 0x000002c000007947 */ /* 0x000fea0003800000 */
.L_x_1822:
        /* <DEDUP_REMOVED lines=14> */
.L_x_1836:
[----:B------:R-:W-:Y:S05]  /*7d80*/  BSYNC B0 ;  /* 0x0000000000007941 */ /* 0x000fea0003800000 */
.L_x_1835:
[----:B------:R-:W-:-:S04]  /*7d90*/  FMUL.FTZ R0, R0, 1 ;  /* 0x3f80000000007820 */ /* 0x000fc80000410000 */
[----:B------:R0:W1:Y:S01]  /*7da0*/  F2F.F64.F32 R10, R0 ;  /* 0x00000000000a7310 */ /* 0x0000620000201800 */
[----:B------:R-:W-:Y:S05]  /*7db0*/  BRA `(.L_x_1810) ;  /* 0x000001a000007947 */ /* 0x000fea0003800000 */
.L_x_1809:
        /* <DEDUP_REMOVED lines=21> */
.L_x_1834:
[----:B------:R-:W2:Y:S02]  /*7f10*/  LDG.E.64 R10, [R2.64] ;  /* 0x00000024020a7981 */ /* 0x000ea4000c1e1b00 */
[----:B--2---:R-:W0:Y:S01]  /*7f20*/  I2F.F64.U64 R10, R10 ;  /* 0x0000000a000a7312 */ /* 0x004e220000301800 */
[----:B------:R-:W-:Y:S05]  /*7f30*/  BRA `(.L_x_1810) ;  /* 0x0000002000007947 */ /* 0x000fea0003800000 */
.L_x_1833:
[----:B------:R-:W2:Y:S02]  /*7f40*/  LDG.E R2, [R2.64] ;  /* 0x0000002402027981 */ /* 0x000ea4000c1e1900 */
[----:B--2---:R0:W1:Y:S02]  /*7f50*/  I2F.F64.U32 R10, R2 ;  /* 0x00000002000a7312 */ /* 0x0040640000201800 */
.L_x_1810:
        /* <DEDUP_REMOVED lines=18> */
.L_x_1838:
[----:B------:R0:W1:Y:S01]  /*8080*/  DMUL R2, RZ, R10 ;  /* 0x0000000aff027228 */ /* 0x0000620000000000 */
[----:B------:R-:W-:-:S05]  /*8090*/  IMAD.MOV.U32 R0, RZ, RZ, RZ ;  /* 0x000000ffff007224 */ /* 0x000fca00078e00ff */
.L_x_1839:
[----:B------:R-:W-:Y:S05]  /*80a0*/  BSYNC B0 ;  /* 0x0000000000007941 */ /* 0x000fea0003800000 */
.L_x_1837:
        /* <DEDUP_REMOVED lines=38> */
.L_x_1843:
[----:B------:R-:W0:Y:S02]  /*8310*/  F2I.S64.F64.TRUNC R4, R4 ;  /* 0x0000000400047311 */ /* 0x000e24000030d900 */
[----:B0-----:R-:W-:-:S05]  /*8320*/  IMAD.MOV.U32 R3, RZ, RZ, R4 ;  /* 0x000000ffff037224 */ /* 0x001fca00078e0004 */
[----:B------:R0:W-:Y:S01]  /*8330*/  STG.E.U8 [R16.64], R3 ;  /* 0x0000000310007986 */ /* 0x0001e2000c101124 */
[----:B------:R-:W-:Y:S05]  /*8340*/  BRA `(.L_x_1845) ;  /* 0x00000ed000007947 */ /* 0x000fea0003800000 */
.L_x_1842:
        /* <DEDUP_REMOVED lines=9> */
.L_x_1847:
[----:B------:R-:W0:Y:S02]  /*83e0*/  F2I.F64.TRUNC R5, R4 ;  /* 0x0000000400057311 */ /* 0x000e24000030d100 */
[----:B0-----:R0:W-:Y:S01]  /*83f0*/  STG.E [R16.64], R5 ;  /* 0x0000000510007986 */ /* 0x0011e2000c101924 */
[----:B------:R-:W-:Y:S05]  /*8400*/  BRA `(.L_x_1845) ;  /* 0x00000e1000007947 */ /* 0x000fea0003800000 */
.L_x_1846:
[----:B------:R-:W0:Y:S02]  /*8410*/  F2I.F64.TRUNC R5, R4 ;  /* 0x0000000400057311 */ /* 0x000e24000030d100 */
[----:B0-----:R0:W-:Y:S01]  /*8420*/  STG.E.U16 [R16.64], R5 ;  /* 0x0000000510007986 */ /* 0x0011e2000c101524 */
[----:B------:R-:W-:Y:S05]  /*8430*/  BRA `(.L_x_1845) ;  /* 0x00000de000007947 */ /* 0x000fea0003800000 */
.L_x_1841:
        /* <DEDUP_REMOVED lines=11> */
.L_x_1849:
[----:B------:R-:W0:Y:S01]  /*84f0*/  F2F.F32.F64 R0, R4 ;  /* 0x0000000400007310 */ /* 0x000e220000301000 */
[----:B------:R-:W0:-:S14]  /*8500*/  DSETP.GEU.AND P0, PT, |R4|, c[0x2][0x20], PT ;  /* 0x008008000400762a */ /* 0x000e1c0003f0e200 */
[----:B0-----:R-:W-:-:S05]  /*8510*/  @!P0 FMUL R0, R0, 1.175494350822287508e-38 ;  /* 0x0080000000008820 */ /* 0x001fca0000400000 */
[----:B------:R-:W-:-:S05]  /*8520*/  F2FP.PACK_AB R0, RZ, R0 ;  /* 0x00000000ff00723e */ /* 0x000fca00000000ff */
[----:B------:R0:W-:Y:S01]  /*8530*/  STG.E.U16 [R16.64], R0 ;  /* 0x0000000010007986 */ /* 0x0001e2000c101524 */
[----:B------:R-:W-:Y:S05]  /*8540*/  BRA `(.L_x_1845) ;  /* 0x00000cd000007947 */ /* 0x000fea0003800000 */
.L_x_1848:
        /* <DEDUP_REMOVED lines=12> */
.L_x_1851:
[----:B------:R-:W0:Y:S01]  /*8610*/  F2F.F32.F64 R0, R4 ;  /* 0x0000000400007310 */ /* 0x000e220000301000 */
[----:B------:R-:W0:-:S14]  /*8620*/  DSETP.GEU.AND P0, PT, |R4|, c[0x2][0x20], PT ;  /* 0x008008000400762a */ /* 0x000e1c0003f0e200 */
[----:B0-----:R-:W-:-:S05]  /*8630*/  @!P0 FMUL R0, R0, 1.175494350822287508e-38 ;  /* 0x0080000000008820 */ /* 0x001fca0000400000 */
[----:B------:R-:W-:-:S04]  /*8640*/  F2FP.PACK_AB R3, RZ, R0 ;  /* 0x00000000ff03723e */ /* 0x000fc800000000ff */
[----:B------:R-:W-:-:S05]  /*8650*/  PRMT R3, R3, 0x5410, RZ ;  /* 0x0000541003037816 */ /* 0x000fca00000000ff */
[----:B------:R0:W-:Y:S01]  /*8660*/  STG.E [R16.64], R3 ;  /* 0x0000000310007986 */ /* 0x0001e2000c101924 */
[----:B------:R-:W-:Y:S05]  /*8670*/  BRA `(.L_x_1845) ;  /* 0x00000ba000007947 */ /* 0x000fea0003800000 */
.L_x_1850:
[----:B------:R0:W-:Y:S01]  /*8680*/  STG.E.64 [R16.64], R4 ;  /* 0x0000000410007986 */ /* 0x0001e2000c101b24 */
[----:B------:R-:W-:Y:S05]  /*8690*/  BRA `(.L_x_1845) ;  /* 0x00000b8000007947 */ /* 0x000fea0003800000 */
.L_x_1840:
        /* <DEDUP_REMOVED lines=12> */
.L_x_1854:
[----:B------:R-:W-:-:S05]  /*8760*/  CS2R R6, SRZ ;  /* 0x0000000000067805 */ /* 0x000fca000001ff00 */
[----:B------:R0:W-:Y:S01]  /*8770*/  STG.E.128 [R16.64], R4 ;  /* 0x0000000410007986 */ /* 0x0001e2000c101d24 */
[----:B------:R-:W-:Y:S05]  /*8780*/  BRA `(.L_x_1845) ;  /* 0x00000a9000007947 */ /* 0x000fea0003800000 */
.L_x_1853:
        /* <DEDUP_REMOVED lines=23> */
.L_x_1858:
[----:B------:R-:W-:Y:S05]  /*8900*/  BSYNC B0 ;  /* 0x0000000000007941 */ /* 0x000fea0003800000 */
.L_x_1857:
[----:B------:R-:W-:-:S05]  /*8910*/  LOP3.LUT R3, R0, R3, RZ, 0xfc, !PT ;  /* 0x0000000300037212 */ /* 0x000fca00078efcff */
[----:B------:R0:W-:Y:S01]  /*8920*/  STG.E.U8 [R16.64], R3 ;  /* 0x0000000310007986 */ /* 0x0001e2000c101124 */
[----:B------:R-:W-:Y:S05]  /*8930*/  BRA `(.L_x_1845) ;  /* 0x000008e000007947 */ /* 0x000fea0003800000 */
.L_x_1856:
        /* <DEDUP_REMOVED lines=15> */
.L_x_1860:
[----:B------:R-:W-:Y:S01]  /*8a30*/  IMAD.MOV.U32 R0, RZ, RZ, 0x7f ;  /* 0x0000007fff007424 */ /* 0x000fe200078e00ff */
[----:B------:R-:W-:-:S04]  /*8a40*/  ISETP.GT.U32.AND P0, PT, R2, 0x7f800000, PT ;  /* 0x7f8000000200780c */ /* 0x000fc80003f04070 */
[----:B------:R-:W-:-:S04]  /*8a50*/  SEL R0, R0, 0x7c, P0 ;  /* 0x0000007c00007807 */ /* 0x000fc80000000000 */
.L_x_1861:
[----:B------:R-:W-:Y:S05]  /*8a60*/  BSYNC B0 ;  /* 0x0000000000007941 */ /* 0x000fea0003800000 */
.L_x_1859:
[----:B------:R-:W-:-:S04]  /*8a70*/  LOP3.LUT R2, R3, 0x80000000, RZ, 0xc0, !PT ;  /* 0x8000000003027812 */ /* 0x000fc800078ec0ff */
[----:B------:R-:W-:-:S04]  /*8a80*/  SHF.R.U32.HI R3, RZ, 0x18, R2 ;  /* 0x00000018ff037819 */ /* 0x000fc80000011602 */
[----:B------:R-:W-:-:S05]  /*8a90*/  LOP3.LUT R3, R0, R3, RZ, 0xfc, !PT ;  /* 0x0000000300037212 */ /* 0x000fca00078efcff */
[----:B------:R0:W-:Y:S01]  /*8aa0*/  STG.E.U8 [R16.64], R3 ;  /* 0x0000000310007986 */ /* 0x0001e2000c101124 */
[----:B------:R-:W-:Y:S05]  /*8ab0*/  BRA `(.L_x_1845) ;  /* 0x0000076000007947 */ /* 0x000fea0003800000 */
.L_x_1855:
[----:B------:R-:W0:Y:S01]  /*8ac0*/  F2F.F32.F64 R0, R4 ;  /* 0x0000000400007310 */ /* 0x000e220000301000 */
[----:B------:R-:W0:-:S14]  /*8ad0*/  DSETP.GEU.AND P0, PT, |R4|, c[0x2][0x20], PT ;  /* 0x008008000400762a */ /* 0x000e1c0003f0e200 */
[----:B0-----:R-:W-:-:S05]  /*8ae0*/  @!P0 FMUL R0, R0, 1.175494350822287508e-38 ;  /* 0x0080000000008820 */ /* 0x001fca0000400000 */
[----:B------:R-:W-:-:S05]  /*8af0*/  F2FP.BF16.PACK_AB R0, RZ, R0 ;  /* 0x00000000ff00723e */ /* 0x000fca00000010ff */
[----:B------:R0:W-:Y:S01]  /*8b00*/  STG.E.U16 [R16.64], R0 ;  /* 0x0000000010007986 */ /* 0x0001e2000c101524 */
[----:B------:R-:W-:Y:S05]  /*8b10*/  BRA `(.L_x_1845) ;  /* 0x0000070000007947 */ /* 0x000fea0003800000 */
.L_x_1852:
        /* <DEDUP_REMOVED lines=11> */
.L_x_1864:
        /* <DEDUP_REMOVED lines=19> */
.L_x_1867:
[----:B------:R-:W-:-:S04]  /*8d00*/  LOP3.LUT R2, R3, 0x80000000, RZ, 0xc0, !PT ;  /* 0x8000000003027812 */ /* 0x000fc800078ec0ff */
[----:B------:R-:W-:-:S04]  /*8d10*/  SHF.R.U32.HI R3, RZ, 0x18, R2 ;  /* 0x00000018ff037819 */ /* 0x000fc80000011602 */
[----:B------:R-:W-:-:S04]  /*8d20*/  LOP3.LUT R0, R0, R3, RZ, 0xfc, !PT ;  /* 0x0000000300007212 */ /* 0x000fc800078efcff */
[----:B------:R-:W-:Y:S02]  /*8d30*/  PRMT R8, R0, 0x7610, R8 ;  /* 0x0000761000087816 */ /* 0x000fe40000000008 */
.L_x_1866:
[----:B------:R-:W-:Y:S05]  /*8d40*/  BSYNC B0 ;  /* 0x0000000000007941 */ /* 0x000fea0003800000 */
.L_x_1865:
[----:B------:R0:W-:Y:S01]  /*8d50*/  STG.E.U8 [R16.64], R8 ;  /* 0x0000000810007986 */ /* 0x0001e2000c101124 */
[----:B------:R-:W-:Y:S05]  /*8d60*/  BRA `(.L_x_1845) ;  /* 0x000004b000007947 */ /* 0x000fea0003800000 */
.L_x_1863:
        /* <DEDUP_REMOVED lines=19> */
.L_x_1870:
[----:B------:R-:W-:-:S04]  /*8ea0*/  LOP3.LUT R2, R3, 0x80000000, RZ, 0xc0, !PT ;  /* 0x8000000003027812 */ /* 0x000fc800078ec0ff */
[----:B------:R-:W-:-:S04]  /*8eb0*/  SHF.R.U32.HI R3, RZ, 0x18, R2 ;  /* 0x00000018ff037819 */ /* 0x000fc80000011602 */
[----:B------:R-:W-:-:S04]  /*8ec0*/  LOP3.LUT R0, R0, R3, RZ, 0xfc, !PT ;  /* 0x0000000300007212 */ /* 0x000fc800078efcff */
[----:B------:R-:W-:Y:S02]  /*8ed0*/  PRMT R8, R0, 0x7610, R8 ;  /* 0x0000761000087816 */ /* 0x000fe40000000008 */
.L_x_1869:
[----:B------:R-:W-:Y:S05]  /*8ee0*/  BSYNC B0 ;  /* 0x0000000000007941 */ /* 0x000fea0003800000 */
.L_x_1868:
[----:B------:R0:W-:Y:S01]  /*8ef0*/  STG.E.U8 [R16.64], R8 ;  /* 0x0000000810007986 */ /* 0x0001e2000c101124 */
[----:B------:R-:W-:Y:S05]  /*8f00*/  BRA `(.L_x_1845) ;  /* 0x0000031000007947 */ /* 0x000fea0003800000 */
.L_x_1862:
        /* <DEDUP_REMOVED lines=24> */
.L_x_1844:
        /* <DEDUP_REMOVED lines=20> */
.L_x_1872:
[----:B------:R-:W0:Y:S02]  /*91d0*/  F2I.U64.F64.TRUNC R4, R4 ;  /* 0x0000000400047311 */ /* 0x000e24000030d800 */
[----:B0-----:R0:W-:Y:S01]  /*91e0*/  STG.E.64 [R16.64], R4 ;  /* 0x0000000410007986 */ /* 0x0011e2000c101b24 */
[----:B------:R-:W-:Y:S05]  /*91f0*/  BRA `(.L_x_1845) ;  /* 0x0000002000007947 */ /* 0x000fea0003800000 */
.L_x_1871:
[----:B------:R-:W0:Y:S02]  /*9200*/  F2I.U32.F64.TRUNC R5, R4 ;  /* 0x0000000400057311 */ /* 0x000e24000030d000 */
[----:B0-----:R0:W-:Y:S02]  /*9210*/  STG.E [R16.64], R5 ;  /* 0x0000000510007986 */ /* 0x0011e4000c101924 */
.L_x_1845:
[----:B------:R-:W-:Y:S02]  /*9220*/  IADD3 R19, R19, 0x80, RZ ;  /* 0x0000008013137810 */ /* 0x000fe40007ffe0ff */
.L_x_1734:
[----:B------:R-:W-:Y:S05]  /*9230*/  BSYNC B6 ;  /* 0x0000000000067941 */ /* 0x000fea0003800000 */
.L_x_1733:
        /* <DEDUP_REMOVED lines=230> */
.L_x_1873:
        /* <DEDUP_REMOVED lines=19> */
.L_x_1877:
[----:B------:R-:W2:Y:S02]  /*a1d0*/  LDG.E.U8 R2, [R2.64] ;  /* 0x0000002402027981 */ /* 0x000ea4000c1e1100 */
[----:B--2---:R0:W1:Y:S01]  /*a1e0*/  I2F.F64.U16 R10, R2 ;  /* 0x00000002000a7312 */ /* 0x0040620000101800 */
[----:B------:R-:W-:Y:S05]  /*a1f0*/  BRA `(.L_x_1879) ;  /* 0x00000df000007947 */ /* 0x000fea0003800000 */
.L_x_1876:
        /* <DEDUP_REMOVED lines=9> */
.L_x_1881:
[----:B------:R-:W2:Y:S02]  /*a290*/  LDG.E R2, [R2.64] ;  /* 0x0000002402027981 */ /* 0x000ea4000c1e1900 */
[----:B--2---:R0:W1:Y:S01]  /*a2a0*/  I2F.F64 R10, R2 ;  /* 0x00000002000a7312 */ /* 0x0040620000201c00 */
[----:B------:R-:W-:Y:S05]  /*a2b0*/  BRA `(.L_x_1879) ;  /* 0x00000d3000007947 */ /* 0x000fea0003800000 */
.L_x_1880:
[----:B------:R-:W2:Y:S02]  /*a2c0*/  LDG.E.U16 R2, [R2.64] ;  /* 0x0000002402027981 */ /* 0x000ea4000c1e1500 */
[----:B--2---:R0:W1:Y:S01]  /*a2d0*/  I2F.F64.S16 R10, R2 ;  /* 0x00000002000a7312 */ /* 0x0040620000101c00 */
[----:B------:R-:W-:Y:S05]  /*a2e0*/  BRA `(.L_x_1879) ;  /* 0x00000d0000007947 */ /* 0x000fea0003800000 */
.L_x_1875:
        /* <DEDUP_REMOVED lines=10> */
.L_x_1883:
[----:B------:R-:W2:Y:S02]  /*a390*/  LDG.E.U16 R0, [R2.64] ;  /* 0x0000002402007981 */ /* 0x000ea4000c1e1500 */
[----:B--2---:R-:W-:-:S05]  /*a3a0*/  HADD2.F32 R0, -RZ, R0.H0_H0 ;  /* 0x20000000ff007230 */ /* 0x004fca0000004100 */
[----:B------:R-:W-:-:S04]  /*a3b0*/  FMUL.FTZ R0, R0, 1 ;  /* 0x3f80000000007820 */ /* 0x000fc80000410000 */
[----:B------:R0:W1:Y:S01]  /*a3c0*/  F2F.F64.F32 R10, R0 ;  /* 0x00000000000a7310 */ /* 0x0000620000201800 */
[----:B------:R-:W-:Y:S05]  /*a3d0*/  BRA `(.L_x_1879) ;  /* 0x00000c1000007947 */ /* 0x000fea0003800000 */
.L_x_1882:
        /* <DEDUP_REMOVED lines=10> */
.L_x_1885:
[----:B------:R-:W2:Y:S02]  /*a480*/  LDG.E.U16 R2, [R2.64] ;  /* 0x0000002402027981 */ /* 0x000ea4000c1e1500 */
[----:B--2---:R-:W-:-:S05]  /*a490*/  HADD2.F32 R0, -RZ, R2.H0_H0 ;  /* 0x20000002ff007230 */ /* 0x004fca0000004100 */
[----:B------:R-:W-:-:S04]  /*a4a0*/  FMUL.FTZ R0, R0, 1 ;  /* 0x3f80000000007820 */ /* 0x000fc80000410000 */
[----:B------:R0:W1:Y:S01]  /*a4b0*/  F2F.F64.F32 R10, R0 ;  /* 0x00000000000a7310 */ /* 0x0000620000201800 */
[----:B------:R-:W-:Y:S05]  /*a4c0*/  BRA `(.L_x_1879) ;  /* 0x00000b2000007947 */ /* 0x000fea0003800000 */
.L_x_1884:
[----:B------:R0:W5:Y:S01]  /*a4d0*/  LDG.E.64 R10, [R2.64] ;  /* 0x00000024020a7981 */ /* 0x000162000c1e1b00 */
[----:B------:R-:W-:Y:S05]  /*a4e0*/  BRA `(.L_x_1879) ;  /* 0x00000b0000007947 */ /* 0x000fea0003800000 */
.L_x_1874:
        /* <DEDUP_REMOVED lines=13> */
.L_x_1888:
[----:B------:R0:W5:Y:S01]  /*a5c0*/  LDG.E.64 R10, [R2.64] ;  /* 0x00000024020a7981 */ /* 0x000162000c1e1b00 */
[----:B------:R-:W-:Y:S05]  /*a5d0*/  BRA `(.L_x_1879) ;  /* 0x00000a1000007947 */ /* 0x000fea0003800000 */
.L_x_1887:
        /* <DEDUP_REMOVED lines=28> */
.L_x_1890:
        /* <DEDUP_REMOVED lines=15> */
.L_x_1889:
[----:B------:R-:W2:Y:S02]  /*a890*/  LDG.E.U16 R0, [R2.64] ;  /* 0x0000002402007981 */ /* 0x000ea4000c1e1500 */
[----:B--2---:R-:W-:-:S05]  /*a8a0*/  PRMT R0, RZ, 0x5410, R0 ;  /* 0x00005410ff007816 */ /* 0x004fca0000000000 */
[----:B------:R-:W-:-:S04]  /*a8b0*/  FMUL.FTZ R0, R0, 1 ;  /* 0x3f80000000007820 */ /* 0x000fc80000410000 */
[----:B------:R0:W1:Y:S01]  /*a8c0*/  F2F.F64.F32 R10, R0 ;  /* 0x00000000000a7310 */ /* 0x0000620000201800 */
[----:B------:R-:W-:Y:S05]  /*a8d0*/  BRA `(.L_x_1879) ;  /* 0x0000071000007947 */ /* 0x000fea0003800000 */
.L_x_1886:
        /* <DEDUP_REMOVED lines=11> */
.L_x_1893:
        /* <DEDUP_REMOVED lines=21> */
.L_x_1897:
[----:B------:R-:W-:Y:S05]  /*aae0*/  BSYNC B1 ;  /* 0x0000000000017941 */ /* 0x000fea0003800000 */
.L_x_1896:
[----:B------:R-:W-:Y:S01]  /*aaf0*/  LEA R3, R0, 0x3b800000, 0x17 ;  /* 0x3b80000000037811 */ /* 0x000fe200078eb8ff */
[----:B------:R-:W-:-:S05]  /*ab00*/  IMAD.SHL.U32 R0, R2, 0x100000, RZ ;  /* 0x0010000002007824 */ /* 0x000fca00078e00ff */
[----:B------:R-:W-:Y:S02]  /*ab10*/  LOP3.LUT R0, R3, R0, R4, 0xfe, !PT ;  /* 0x0000000003007212 */ /* 0x000fe400078efe04 */
.L_x_1895:
[----:B------:R-:W-:Y:S05]  /*ab20*/  BSYNC B0 ;  /* 0x0000000000007941 */ /* 0x000fea0003800000 */
.L_x_1894:
[----:B------:R-:W-:-:S04]  /*ab30*/  FMUL.FTZ R0, R0, 1 ;  /* 0x3f80000000007820 */ /* 0x000fc80000410000 */
[----:B------:R0:W1:Y:S01]  /*ab40*/  F2F.F64.F32 R10, R0 ;  /* 0x00000000000a7310 */ /* 0x0000620000201800 */
[----:B------:R-:W-:Y:S05]  /*ab50*/  BRA `(.L_x_1879) ;  /* 0x0000049000007947 */ /* 0x000fea0003800000 */
.L_x_1892:
        /* <DEDUP_REMOVED lines=21> */
.L_x_1901:
[----:B------:R-:W-:Y:S05]  /*acb0*/  BSYNC B1 ;  /* 0x0000000000017941 */ /* 0x000fea0003800000 */
.L_x_1900:
[----:B------:R-:W-:Y:S01]  /*acc0*/  LEA R3, R0, 0x37800000, 0x17 ;  /* 0x3780000000037811 */ /* 0x000fe200078eb8ff */
[----:B------:R-:W-:-:S05]  /*acd0*/  IMAD.SHL.U32 R0, R2, 0x200000, RZ ;  /* 0x0020000002007824 */ /* 0x000fca00078e00ff */
[----:B------:R-:W-:Y:S02]  /*ace0*/  LOP3.LUT R0, R3, R0, R4, 0xfe, !PT ;  /* 0x0000000003007212 */ /* 0x000fe400078efe04 */
.L_x_1899:
[----:B------:R-:W-:Y:S05]  /*acf0*/  BSYNC B0 ;  /* 0x0000000000007941 */ /* 0x000fea0003800000 */
.L_x_1898:
[----:B------:R-:W-:-:S04]  /*ad00*/  FMUL.FTZ R0, R0, 1 ;  /* 0x3f80000000007820 */ /* 0x000fc80000410000 */
[----:B------:R0:W1:Y:S01]  /*ad10*/  F2F.F64.F32 R10, R0 ;  /* 0x00000000000a7310 */ /* 0x0000620000201800 */
[----:B------:R-:W-:Y:S05]  /*ad20*/  BRA `(.L_x_1879) ;  /* 0x000002c000007947 */ /* 0x000fea0003800000 */
.L_x_1891:
        /* <DEDUP_REMOVED lines=14> */
.L_x_1905:
[----:B------:R-:W-:Y:S05]  /*ae10*/  BSYNC B0 ;  /* 0x0000000000007941 */ /* 0x000fea0003800000 */
.L_x_1904:
[----:B------:R-:W-:-:S04]  /*ae20*/  FMUL.FTZ R0, R0, 1 ;  /* 0x3f80000000007820 */ /* 0x000fc80000410000 */
[----:B------:R0:W1:Y:S01]  /*ae30*/  F2F.F64.F32 R10, R0 ;  /* 0x00000000000a7310 */ /* 0x0000620000201800 */
[----:B------:R-:W-:Y:S05]  /*ae40*/  BRA `(.L_x_1879) ;  /* 0x000001a000007947 */ /* 0x000fea0003800000 */
.L_x_1878:
        /* <DEDUP_REMOVED lines=21> */
.L_x_1903:
[----:B------:R-:W2:Y:S02]  /*afa0*/  LDG.E.64 R10, [R2.64] ;  /* 0x00000024020a7981 */ /* 0x000ea4000c1e1b00 */
[----:B--2---:R-:W0:Y:S01]  /*afb0*/  I2F.F64.U64 R10, R10 ;  /* 0x0000000a000a7312 */ /* 0x004e220000301800 */
[----:B------:R-:W-:Y:S05]  /*afc0*/  BRA `(.L_x_1879) ;  /* 0x0000002000007947 */ /* 0x000fea0003800000 */
.L_x_1902:
[----:B------:R-:W2:Y:S02]  /*afd0*/  LDG.E R2, [R2.64] ;  /* 0x0000002402027981 */ /* 0x000ea4000c1e1900 */
[----:B--2---:R0:W1:Y:S02]  /*afe0*/  I2F.F64.U32 R10, R2 ;  /* 0x00000002000a7312 */ /* 0x0040640000201800 */
.L_x_1879:
        /* <DEDUP_REMOVED lines=18> */
.L_x_1907:
[----:B------:R0:W1:Y:S01]  /*b110*/  DMUL R2, RZ, R10 ;  /* 0x0000000aff027228 */ /* 0x0000620000000000 */
[----:B------:R-:W-:-:S05]  /*b120*/  IMAD.MOV.U32 R0, RZ, RZ, RZ ;  /* 0x000000ffff007224 */ /* 0x000fca00078e00ff */
.L_x_1908:
[----:B------:R-:W-:Y:S05]  /*b130*/  BSYNC B0 ;  /* 0x0000000000007941 */ /* 0x000fea0003800000 */
.L_x_1906:
        /* <DEDUP_REMOVED lines=36> */
[----:B0-----:R-:W-:Y:S01]  /*b380*/  STG.E.U8 [R16.64], R5 ;  /* 0x0000000510007986 */ /* 0x001fe2000c101124 */
[----:B------:R-:W-:Y:S05]  /*b390*/  EXIT ;  /* 0x000000000000794d */ /* 0x000fea0003800000 */
.L_x_1912:
[----:B------:R-:W0:Y:S02]  /*b3a0*/  F2I.S64.F64.TRUNC R4, R4 ;  /* 0x0000000400047311 */ /* 0x000e24000030d900 */
[----:B0-----:R-:W-:-:S05]  /*b3b0*/  IMAD.MOV.U32 R3, RZ, RZ, R4 ;  /* 0x000000ffff037224 */ /* 0x001fca00078e0004 */
[----:B------:R-:W-:Y:S01]  /*b3c0*/  STG.E.U8 [R16.64], R3 ;  /* 0x0000000310007986 */ /* 0x000fe2000c101124 */
[----:B------:R-:W-:Y:S05]  /*b3d0*/  EXIT ;  /* 0x000000000000794d */ /* 0x000fea0003800000 */
.L_x_1911:
[----:B------:R-:W-:-:S13]  /*b3e0*/  ISETP.NE.AND P0, PT, R2, 0x2, PT ;  /* 0x000000020200780c */ /* 0x000fda0003f05270 */
[----:B------:R-:W-:Y:S05]  /*b3f0*/  @!P0 BRA `(.L_x_1914) ;  /* 0x000000a000008947 */ /* 0x000fea0003800000 */
[----:B------:R-:W-:-:S13]  /*b400*/  ISETP.NE.AND P0, PT, R2, 0x3, PT ;  /* 0x000000030200780c */ /* 0x000fda0003f05270 */
[----:B------:R-:W-:Y:S05]  /*b410*/  @!P0 BRA `(.L_x_1915) ;  /* 0x0000005000008947 */ /* 0x000fea0003800000 */
[----:B------:R-:W-:-:S13]  /*b420*/  ISETP.NE.AND P0, PT, R2, 0x4, PT ;  /* 0x000000040200780c */ /* 0x000fda0003f05270 */
[----:B------:R-:W-:Y:S05]  /*b430*/  @P0 BRA `(.L_x_1913) ;  /* 0x00000ce000000947 */ /* 0x000fea0003800000 */
[----:B------:R-:W0:Y:S02]  /*b440*/  F2I.S64.F64.TRUNC R4, R4 ;  /* 0x0000000400047311 */ /* 0x000e24000030d900 */
[----:B0-----:R-:W-:Y:S01]  /*b450*/  STG.E.64 [R16.64], R4 ;  /* 0x0000000410007986 */ /* 0x001fe2000c101b24 */
[----:B------:R-:W-:Y:S05]  /*b460*/  EXIT ;  /* 0x000000000000794d */ /* 0x000fea0003800000 */
.L_x_1915:
[----:B------:R-:W0:Y:S02]  /*b470*/  F2I.F64.TRUNC R5, R4 ;  /* 0x0000000400057311 */ /* 0x000e24000030d100 */
[----:B0-----:R-:W-:Y:S01]  /*b480*/  STG.E [R16.64], R5 ;  /* 0x0000000510007986 */ /* 0x001fe2000c101924 */
[----:B------:R-:W-:Y:S05]  /*b490*/  EXIT ;  /* 0x000000000000794d */ /* 0x000fea0003800000 */
.L_x_1914:
[----:B------:R-:W0:Y:S02]  /*b4a0*/  F2I.F64.TRUNC R5, R4 ;  /* 0x0000000400057311 */ /* 0x000e24000030d100 */
[----:B0-----:R-:W-:Y:S01]  /*b4b0*/  STG.E.U16 [R16.64], R5 ;  /* 0x0000000510007986 */ /* 0x001fe2000c101524 */
[----:B------:R-:W-:Y:S05]  /*b4c0*/  EXIT ;  /* 0x000000000000794d */ /* 0x000fea0003800000 */
.L_x_1910:
        /* <DEDUP_REMOVED lines=9> */
[----:B------:R-:W-:Y:S01]  /*b560*/  STG.E [R16.64], R3 ;  /* 0x0000000310007986 */ /* 0x000fe2000c101924 */
[----:B------:R-:W-:Y:S05]  /*b570*/  EXIT ;  /* 0x000000000000794d */ /* 0x000fea0003800000 */
.L_x_1917:
[----:B------:R-:W0:Y:S01]  /*b580*/  F2F.F32.F64 R0, R4 ;  /* 0x0000000400007310 */ /* 0x000e220000301000 */
[----:B------:R-:W0:-:S14]  /*b590*/  DSETP.GEU.AND P0, PT, |R4|, c[0x2][0x20], PT ;  /* 0x008008000400762a */ /* 0x000e1c0003f0e200 */
[----:B0-----:R-:W-:-:S05]  /*b5a0*/  @!P0 FMUL R0, R0, 1.175494350822287508e-38 ;  /* 0x0080000000008820 */ /* 0x001fca0000400000 */
[----:B------:R-:W-:-:S05]  /*b5b0*/  F2FP.PACK_AB R0, RZ, R0 ;  /* 0x00000000ff00723e */ /* 0x000fca00000000ff */
[----:B------:R-:W-:Y:S01]  /*b5c0*/  STG.E.U16 [R16.64], R0 ;  /* 0x0000000010007986 */ /* 0x000fe2000c101524 */
[----:B------:R-:W-:Y:S05]  /*b5d0*/  EXIT ;  /* 0x000000000000794d */ /* 0x000fea0003800000 */
.L_x_1916:
        /* <DEDUP_REMOVED lines=10> */
[----:B------:R-:W-:Y:S01]  /*b680*/  STG.E.64 [R16.64], R2 ;  /* 0x0000000210007986 */ /* 0x000fe2000c101b24 */
[----:B------:R-:W-:Y:S05]  /*b690*/  EXIT ;  /* 0x000000000000794d */ /* 0x000fea0003800000 */
.L_x_1919:
[----:B------:R-:W0:Y:S01]  /*b6a0*/  F2F.F32.F64 R0, R4 ;  /* 0x0000000400007310 */ /* 0x000e220000301000 */
[----:B------:R-:W0:-:S14]  /*b6b0*/  DSETP.GEU.AND P0, PT, |R4|, c[0x2][0x20], PT ;  /* 0x008008000400762a */ /* 0x000e1c0003f0e200 */
[----:B0-----:R-:W-:-:S05]  /*b6c0*/  @!P0 FMUL R0, R0, 1.175494350822287508e-38 ;  /* 0x0080000000008820 */ /* 0x001fca0000400000 */
[----:B------:R-:W-:-:S04]  /*b6d0*/  F2FP.PACK_AB R3, RZ, R0 ;  /* 0x00000000ff03723e */ /* 0x000fc800000000ff */
[----:B------:R-:W-:-:S05]  /*b6e0*/  PRMT R3, R3, 0x5410, RZ ;  /* 0x0000541003037816 */ /* 0x000fca00000000ff */
[----:B------:R-:W-:Y:S01]  /*b6f0*/  STG.E [R16.64], R3 ;  /* 0x0000000310007986 */ /* 0x000fe2000c101924 */
[----:B------:R-:W-:Y:S05]  /*b700*/  EXIT ;  /* 0x000000000000794d */ /* 0x000fea0003800000 */
.L_x_1918:
[----:B------:R-:W-:Y:S01]  /*b710*/  STG.E.64 [R16.64], R4 ;  /* 0x0000000410007986 */ /* 0x000fe2000c101b24 */
[----:B------:R-:W-:Y:S05]  /*b720*/  EXIT ;  /* 0x000000000000794d */ /* 0x000fea0003800000 */
.L_x_1909:
        /* <DEDUP_REMOVED lines=10> */
[----:B------:R-:W-:Y:S01]  /*b7d0*/  STG.E.U8 [R16.64], R3 ;  /* 0x0000000310007986 */ /* 0x000fe2000c101124 */
[----:B------:R-:W-:Y:S05]  /*b7e0*/  EXIT ;  /* 0x000000000000794d */ /* 0x000fea0003800000 */
.L_x_1922:
[----:B------:R-:W-:-:S05]  /*b7f0*/  CS2R R6, SRZ ;  /* 0x0000000000067805 */ /* 0x000fca000001ff00 */
[----:B------:R-:W-:Y:S01]  /*b800*/  STG.E.128 [R16.64], R4 ;  /* 0x0000000410007986 */ /* 0x000fe2000c101d24 */
[----:B------:R-:W-:Y:S05]  /*b810*/  EXIT ;  /* 0x000000000000794d */ /* 0x000fea0003800000 */
.L_x_1921:
        /* <DEDUP_REMOVED lines=23> */
.L_x_1926:
[----:B------:R-:W-:Y:S05]  /*b990*/  BSYNC B0 ;  /* 0x0000000000007941 */ /* 0x000fea0003800000 */
.L_x_1925:
[----:B------:R-:W-:-:S05]  /*b9a0*/  LOP3.LUT R3, R0, R3, RZ, 0xfc, !PT ;  /* 0x0000000300037212 */ /* 0x000fca00078efcff */
[----:B------:R-:W-:Y:S01]  /*b9b0*/  STG.E.U8 [R16.64], R3 ;  /* 0x0000000310007986 */ /* 0x000fe2000c101124 */
[----:B------:R-:W-:Y:S05]  /*b9c0*/  EXIT ;  /* 0x000000000000794d */ /* 0x000fea0003800000 */
.L_x_1924:
        /* <DEDUP_REMOVED lines=15> */
.L_x_1928:
[----:B------:R-:W-:Y:S01]  /*bac0*/  IMAD.MOV.U32 R0, RZ, RZ, 0x7f ;  /* 0x0000007fff007424 */ /* 0x000fe200078e00ff */
[----:B------:R-:W-:-:S04]  /*bad0*/  ISETP.GT.U32.AND P0, PT, R2, 0x7f800000, PT ;  /* 0x7f8000000200780c */ /* 0x000fc80003f04070 */
[----:B------:R-:W-:-:S04]  /*bae0*/  SEL R0, R0, 0x7c, P0 ;  /* 0x0000007c00007807 */ /* 0x000fc80000000000 */
.L_x_1929:
[----:B------:R-:W-:Y:S05]  /*baf0*/  BSYNC B0 ;  /* 0x0000000000007941 */ /* 0x000fea0003800000 */
.L_x_1927:
[----:B------:R-:W-:-:S04]  /*bb00*/  LOP3.LUT R2, R3, 0x80000000, RZ, 0xc0, !PT ;  /* 0x8000000003027812 */ /* 0x000fc800078ec0ff */
[----:B------:R-:W-:-:S04]  /*bb10*/  SHF.R.U32.HI R3, RZ, 0x18, R2 ;  /* 0x00000018ff037819 */ /* 0x000fc80000011602 */
[----:B------:R-:W-:-:S05]  /*bb20*/  LOP3.LUT R3, R0, R3, RZ, 0xfc, !PT ;  /* 0x0000000300037212 */ /* 0x000fca00078efcff */
[----:B------:R-:W-:Y:S01]  /*bb30*/  STG.E.U8 [R16.64], R3 ;  /* 0x0000000310007986 */ /* 0x000fe2000c101124 */
[----:B------:R-:W-:Y:S05]  /*bb40*/  EXIT ;  /* 0x000000000000794d */ /* 0x000fea0003800000 */
.L_x_1923:
[----:B------:R-:W0:Y:S01]  /*bb50*/  F2F.F32.F64 R0, R4 ;  /* 0x0000000400007310 */ /* 0x000e220000301000 */
[----:B------:R-:W0:-:S14]  /*bb60*/  DSETP.GEU.AND P0, PT, |R4|, c[0x2][0x20], PT ;  /* 0x008008000400762a */ /* 0x000e1c0003f0e200 */
[----:B0-----:R-:W-:-:S05]  /*bb70*/  @!P0 FMUL R0, R0, 1.175494350822287508e-38 ;  /* 0x0080000000008820 */ /* 0x001fca0000400000 */
[----:B------:R-:W-:-:S05]  /*bb80*/  F2FP.BF16.PACK_AB R0, RZ, R0 ;  /* 0x00000000ff00723e */ /* 0x000fca00000010ff */
[----:B------:R-:W-:Y:S01]  /*bb90*/  STG.E.U16 [R16.64], R0 ;  /* 0x0000000010007986 */ /* 0x000fe2000c101524 */
[----:B------:R-:W-:Y:S05]  /*bba0*/  EXIT ;  /* 0x000000000000794d */ /* 0x000fea0003800000 */
.L_x_1920:
        /* <DEDUP_REMOVED lines=9> */
[----:B0-----:R-:W-:Y:S01]  /*bc40*/  STG.E.U16 [R16.64], R5 ;  /* 0x0000000510007986 */ /* 0x001fe2000c101524 */
[----:B------:R-:W-:Y:S05]  /*bc50*/  EXIT ;  /* 0x000000000000794d */ /* 0x000fea0003800000 */
.L_x_1932:
        /* <DEDUP_REMOVED lines=19> */
.L_x_1935:
[----:B------:R-:W-:-:S04]  /*bd90*/  LOP3.LUT R2, R3, 0x80000000, RZ, 0xc0, !PT ;  /* 0x8000000003027812 */ /* 0x000fc800078ec0ff */
[----:B------:R-:W-:-:S04]  /*bda0*/  SHF.R.U32.HI R3, RZ, 0x18, R2 ;  /* 0x00000018ff037819 */ /* 0x000fc80000011602 */
[----:B------:R-:W-:-:S04]  /*bdb0*/  LOP3.LUT R0, R0, R3, RZ, 0xfc, !PT ;  /* 0x0000000300007212 */ /* 0x000fc800078efcff */
[----:B------:R-:W-:Y:S02]  /*bdc0*/  PRMT R8, R0, 0x7610, R8 ;  /* 0x0000761000087816 */ /* 0x000fe40000000008 */
.L_x_1934:
[----:B------:R-:W-:Y:S05]  /*bdd0*/  BSYNC B0 ;  /* 0x0000000000007941 */ /* 0x000fea0003800000 */
.L_x_1933:
[----:B------:R-:W-:Y:S01]  /*bde0*/  STG.E.U8 [R16.64], R8 ;  /* 0x0000000810007986 */ /* 0x000fe2000c101124 */
[----:B------:R-:W-:Y:S05]  /*bdf0*/  EXIT ;  /* 0x000000000000794d */ /* 0x000fea0003800000 */
.L_x_1931:
        /* <DEDUP_REMOVED lines=19> */
.L_x_1938:
[----:B------:R-:W-:-:S04]  /*bf30*/  LOP3.LUT R2, R3, 0x80000000, RZ, 0xc0, !PT ;  /* 0x8000000003027812 */ /* 0x000fc800078ec0ff */
[----:B------:R-:W-:-:S04]  /*bf40*/  SHF.R.U32.HI R3, RZ, 0x18, R2 ;  /* 0x00000018ff037819 */ /* 0x000fc80000011602 */
[----:B------:R-:W-:-:S04]  /*bf50*/  LOP3.LUT R0, R0, R3, RZ, 0xfc, !PT ;  /* 0x0000000300007212 */ /* 0x000fc800078efcff */
[----:B------:R-:W-:Y:S02]  /*bf60*/  PRMT R8, R0, 0x7610, R8 ;  /* 0x0000761000087816 */ /* 0x000fe40000000008 */
.L_x_1937:
[----:B------:R-:W-:Y:S05]  /*bf70*/  BSYNC B0 ;  /* 0x0000000000007941 */ /* 0x000fea0003800000 */
.L_x_1936:
[----:B------:R-:W-:Y:S01]  /*bf80*/  STG.E.U8 [R16.64], R8 ;  /* 0x0000000810007986 */ /* 0x000fe2000c101124 */
[----:B------:R-:W-:Y:S05]  /*bf90*/  EXIT ;  /* 0x000000000000794d */ /* 0x000fea0003800000 */
.L_x_1930:
        /* <DEDUP_REMOVED lines=24> */
.L_x_1913:
        /* <DEDUP_REMOVED lines=20> */
.L_x_1940:
[----:B------:R-:W0:Y:S02]  /*c260*/  F2I.U64.F64.TRUNC R4, R4 ;  /* 0x0000000400047311 */ /* 0x000e24000030d800 */
[----:B0-----:R-:W-:Y:S01]  /*c270*/  STG.E.64 [R16.64], R4 ;  /* 0x0000000410007986 */ /* 0x001fe2000c101b24 */
[----:B------:R-:W-:Y:S05]  /*c280*/  EXIT ;  /* 0x000000000000794d */ /* 0x000fea0003800000 */
.L_x_1939:
[----:B------:R-:W0:Y:S02]  /*c290*/  F2I.U32.F64.TRUNC R5, R4 ;  /* 0x0000000400057311 */ /* 0x000e24000030d000 */
[----:B0-----:R-:W-:Y:S01]  /*c2a0*/  STG.E [R16.64], R5 ;  /* 0x0000000510007986 */ /* 0x001fe2000c101924 */
[----:B------:R-:W-:Y:S05]  /*c2b0*/  EXIT ;  /* 0x000000000000794d */ /* 0x000fea0003800000 */
        .type           $_ZN2at6native18elementwise_kernelILi128ELi4EZNS0_15gpu_kernel_implIZZZNS0_15cos_kernel_cudaERNS_18TensorIteratorBaseEENKUlvE0_clEvENKUlvE_clEvEUldE_EEvS4_RKT_EUliE_EEviT1_$__internal_trig_reduction_slowpathd,@function
        .size           $_ZN2at6native18elementwise_kernelILi128ELi4EZNS0_15gpu_kernel_implIZZZNS0_15cos_kernel_cudaERNS_18TensorIteratorBaseEENKUlvE0_clEvENKUlvE_clEvEUldE_EEvS4_RKT_EUliE_EEviT1_$__internal_trig_reduction_slowpathd,(.L_x_2437 - $_ZN2at6native18elementwise_kernelILi128ELi4EZNS0_15gpu_kernel_implIZZZNS0_15cos_kernel_cudaERNS_18TensorIteratorBaseEENKUlvE0_clEvENKUlvE_clEvEUldE_EEvS4_RKT_EUliE_EEviT1_$__internal_trig_reduction_slowpathd)
$_ZN2at6native18elementwise_kernelILi128ELi4EZNS0_15gpu_kernel_implIZZZNS0_15cos_kernel_cudaERNS_18TensorIteratorBaseEENKUlvE0_clEvENKUlvE_clEvEUldE_EEvS4_RKT_EUliE_EEviT1_$__internal_trig_reduction_slowpathd:
[--C-:B------:R-:W-:Y:S01]  /*c2c0*/  SHF.R.U32.HI R8, RZ, 0x14, R11.reuse ;  /* 0x00000014ff087819 */ /* 0x100fe2000001160b */
[----:B------:R-:W-:Y:S02]  /*c2d0*/  IMAD.MOV.U32 R5, RZ, RZ, R11 ;  /* 0x000000ffff057224 */ /* 0x000fe400078e000b */
[----:B------:R-:W-:Y:S01]  /*c2e0*/  IMAD.MOV.U32 R3, RZ, RZ, RZ ;  /* 0x000000ffff037224 */ /* 0x000fe200078e00ff */
[----:B------:R-:W-:-:S04]  /*c2f0*/  LOP3.LUT R4, R8, 0x7ff, RZ, 0xc0, !PT ;  /* 0x000007ff08047812 */ /* 0x000fc800078ec0ff */
[----:B------:R-:W-:-:S13]  /*c300*/  ISETP.NE.AND P0, PT, R4, 0x7ff, PT ;  /* 0x000007ff0400780c */ /* 0x000fda0003f05270 */
[----:B------:R-:W-:Y:S05]  /*c310*/  @!P0 BRA `(.L_x_1941) ;  /* 0x000008a000008947 */ /* 0x000fea0003800000 */
[----:B------:R-:W-:Y:S01]  /*c320*/  IADD3 R3, R4, -0x400, RZ ;  /* 0xfffffc0004037810 */ /* 0x000fe20007ffe0ff */
[----:B------:R-:W-:Y:S01]  /*c330*/  BSSY B1, `(.L_x_1942) ;  /* 0x000002e000017945 */ /* 0x000fe20003800000 */
[----:B------:R-:W-:Y:S01]  /*c340*/  IADD3 R8, R8, -0x400, RZ ;  /* 0xfffffc0008087810 */ /* 0x000fe20007ffe0ff */
[----:B------:R-:W-:Y:S01]  /*c350*/  CS2R R6, SRZ ;  /* 0x0000000000067805 */ /* 0x000fe2000001ff00 */
[----:B------:R-:W-:Y:S02]  /*c360*/  SHF.R.U32.HI R3, RZ, 0x6, R3 ;  /* 0x00000006ff037819 */ /* 0x000fe40000011603 */
[----:B------:R-:W-:Y:S02]  /*c370*/  LOP3.LUT P2, R8, R8, 0x3f, RZ, 0xc0, !PT ;  /* 0x0000003f08087812 */ /* 0x000fe4000784c0ff */
[C---:B------:R-:W-:Y:S02]  /*c380*/  IADD3 R4, -R3.reuse, 0x10, RZ ;  /* 0x0000001003047810 */ /* 0x040fe40007ffe1ff */
[----:B------:R-:W-:-:S02]  /*c390*/  IADD3 R9, -R3, 0x13, RZ ;  /* 0x0000001303097810 */ /* 0x000fc40007ffe1ff */
[----:B------:R-:W-:Y:S02]  /*c3a0*/  ISETP.GT.AND P0, PT, R4, 0xe, PT ;  /* 0x0000000e0400780c */ /* 0x000fe40003f04270 */
[----:B------:R-:W-:Y:S02]  /*c3b0*/  IADD3 R3, -R3, 0xf, RZ ;  /* 0x0000000f03037810 */ /* 0x000fe40007ffe1ff */
[----:B------:R-:W-:-:S03]  /*c3c0*/  SEL R9, R9, 0x12, !P0 ;  /* 0x0000001209097807 */ /* 0x000fc60004000000 */
[----:B------:R-:W-:Y:S01]  /*c3d0*/  IMAD.MOV.U32 R12, RZ, RZ, R3 ;  /* 0x000000ffff0c7224 */ /* 0x000fe200078e0003 */
[----:B------:R-:W-:-:S13]  /*c3e0*/  ISETP.GT.AND P0, PT, R4, R9, PT ;  /* 0x000000090400720c */ /* 0x000fda0003f04270 */
[----:B------:R-:W-:Y:S05]  /*c3f0*/  @P0 BRA `(.L_x_1943) ;  /* 0x0000021000000947 */ /* 0x000fea0003800000 */
[----:B------:R-:W-:Y:S01]  /*c400*/  IMAD.MOV.U32 R14, RZ, RZ, 0x8 ;  /* 0x00000008ff0e7424 */ /* 0x000fe200078e00ff */
[C---:B------:R-:W-:Y:S01]  /*c410*/  SHF.L.U64.HI R21, R0.reuse, 0xb, R5 ;  /* 0x0000000b00157819 */ /* 0x040fe20000010205 */
[----:B------:R-:W-:Y:S01]  /*c420*/  IMAD.SHL.U32 R13, R0, 0x800, RZ ;  /* 0x00000800000d7824 */ /* 0x000fe200078e00ff */
[----:B------:R-:W-:Y:S01]  /*c430*/  CS2R R6, SRZ ;  /* 0x0000000000067805 */ /* 0x000fe2000001ff00 */
[----:B------:R-:W-:Y:S01]  /*c440*/  IMAD.WIDE R14, R3, R14, c[0x4][0x140] ;  /* 0x01005000030e7625 */ /* 0x000fe200078e020e */
[----:B------:R-:W-:-:S03]  /*c450*/  LOP3.LUT R21, R21, 0x80000000, RZ, 0xfc, !PT ;  /* 0x8000000015157812 */ /* 0x000fc600078efcff */
[----:B------:R-:W-:Y:S02]  /*c460*/  IMAD.MOV.U32 R0, RZ, RZ, R1 ;  /* 0x000000ffff007224 */ /* 0x000fe400078e0001 */
[----:B------:R-:W-:Y:S02]  /*c470*/  IMAD.MOV.U32 R12, RZ, RZ, R3 ;  /* 0x000000ffff0c7224 */ /* 0x000fe400078e0003 */
.L_x_1944:
[----:B------:R-:W-:Y:S02]  /*c480*/  ULDC.64 UR4, c[0x0][0x118] ;  /* 0x0000460000047ab9 */ /* 0x000fe40000000a00 */
[----:B------:R-:W2:Y:S01]  /*c490*/  LDG.E.64.CONSTANT R4, [R14.64] ;  /* 0x000000040e047981 */ /* 0x000ea2000c1e9b00 */
[----:B------:R-:W-:Y:S01]  /*c4a0*/  IADD3 R12, R12, 0x1, RZ ;  /* 0x000000010c0c7810 */ /* 0x000fe20007ffe0ff */
[----:B--2---:R-:W-:-:S04]  /*c4b0*/  IMAD.WIDE.U32 R6, P3, R4, R13, R6 ;  /* 0x0000000d04067225 */ /* 0x004fc80007860006 */
[C---:B------:R-:W-:Y:S02]  /*c4c0*/  IMAD R25, R4.reuse, R21, RZ ;  /* 0x0000001504197224 */ /* 0x040fe400078e02ff */
[----:B------:R-:W-:Y:S02]  /*c4d0*/  IMAD R18, R5, R13, RZ ;  /* 0x0000000d05127224 */ /* 0x000fe400078e02ff */
[----:B------:R-:W-:Y:S01]  /*c4e0*/  IMAD.HI.U32 R4, R4, R21, RZ ;  /* 0x0000001504047227 */ /* 0x000fe200078e00ff */
[----:B------:R-:W-:-:S03]  /*c4f0*/  IADD3 R7, P0, R25, R7, RZ ;  /* 0x0000000719077210 */ /* 0x000fc60007f1e0ff */
[----:B------:R-:W-:Y:S01]  /*c500*/  IMAD.X R4, RZ, RZ, R4, P3 ;  /* 0x000000ffff047224 */ /* 0x000fe200018e0604 */
[----:B------:R-:W-:Y:S01]  /*c510*/  IADD3 R25, P1, R18, R7, RZ ;  /* 0x0000000712197210 */ /* 0x000fe20007f3e0ff */
[----:B------:R-:W-:Y:S01]  /*c520*/  IMAD.HI.U32 R7, R5, R13, RZ ;  /* 0x0000000d05077227 */ /* 0x000fe200078e00ff */
[----:B------:R-:W-:-:S03]  /*c530*/  ISETP.GE.AND P3, PT, R12, R9, PT ;  /* 0x000000090c00720c */ /* 0x000fc60003f66270 */
[----:B------:R-:W-:Y:S01]  /*c540*/  IMAD.MOV.U32 R24, RZ, RZ, R6 ;  /* 0x000000ffff187224 */ /* 0x000fe200078e0006 */
[----:B------:R-:W-:Y:S01]  /*c550*/  IADD3.X R4, P0, R7, R4, RZ, P0, !PT ;  /* 0x0000000407047210 */ /* 0x000fe2000071e4ff */
[----:B------:R-:W-:-:S03]  /*c560*/  IMAD.HI.U32 R6, R5, R21, RZ ;  /* 0x0000001505067227 */ /* 0x000fc600078e00ff */
[----:B------:R0:W-:Y:S01]  /*c570*/  STL.64 [R0], R24 ;  /* 0x0000001800007387 */ /* 0x0001e20000100a00 */
[----:B------:R-:W-:Y:S02]  /*c580*/  IMAD R5, R5, R21, RZ ;  /* 0x0000001505057224 */ /* 0x000fe400078e02ff */
[----:B------:R-:W-:Y:S01]  /*c590*/  IMAD.X R6, RZ, RZ, R6, P0 ;  /* 0x000000ffff067224 */ /* 0x000fe200000e0606 */
[----:B------:R-:W-:Y:S02]  /*c5a0*/  IADD3 R14, P0, R14, 0x8, RZ ;  /* 0x000000080e0e7810 */ /* 0x000fe40007f1e0ff */
[----:B------:R-:W-:-:S03]  /*c5b0*/  IADD3.X R4, P1, R5, R4, RZ, P1, !PT ;  /* 0x0000000405047210 */ /* 0x000fc60000f3e4ff */
[----:B------:R-:W-:Y:S02]  /*c5c0*/  IMAD.X R15, RZ, RZ, R15, P0 ;  /* 0x000000ffff0f7224 */ /* 0x000fe400000e060f */
[----:B------:R-:W-:Y:S01]  /*c5d0*/  IMAD.X R7, RZ, RZ, R6, P1 ;  /* 0x000000ffff077224 */ /* 0x000fe200008e0606 */
[----:B0-----:R-:W-:Y:S01]  /*c5e0*/  IADD3 R0, R0, 0x8, RZ ;  /* 0x0000000800007810 */ /* 0x001fe20007ffe0ff */
[----:B------:R-:W-:Y:S01]  /*c5f0*/  IMAD.MOV.U32 R6, RZ, RZ, R4 ;  /* 0x000000ffff067224 */ /* 0x000fe200078e0004 */
[----:B------:R-:W-:Y:S05]  /*c600*/  @!P3 BRA `(.L_x_1944) ;  /* 0xfffffe700000b947 */ /* 0x000fea000383ffff */
.L_x_1943:
[----:B------:R-:W-:Y:S05]  /*c610*/  BSYNC B1 ;  /* 0x0000000000017941 */ /* 0x000fea0003800000 */
.L_x_1942:
[----:B------:R-:W-:-:S04]  /*c620*/  IMAD.IADD R0, R12, 0x1, -R3 ;  /* 0x000000010c007824 */ /* 0x000fc800078e0a03 */
[----:B------:R-:W-:-:S05]  /*c630*/  IMAD R21, R0, 0x8, R1 ;  /* 0x0000000800157824 */ /* 0x000fca00078e0201 */
[----:B------:R0:W-:Y:S04]  /*c640*/  STL.64 [R21], R6 ;  /* 0x0000000615007387 */ /* 0x0001e80000100a00 */
[----:B------:R-:W2:Y:S04]  /*c650*/  LDL.64 R12, [R1+0x10] ;  /* 0x00001000010c7983 */ /* 0x000ea80000100a00 */
[----:B------:R-:W3:Y:S04]  /*c660*/  @P2 LDL.64 R14, [R1+0x8] ;  /* 0x00000800010e2983 */ /* 0x000ee80000100a00 */
[----:B------:R-:W0:Y:S01]  /*c670*/  LDL.64 R4, [R1+0x18] ;  /* 0x0000180001047983 */ /* 0x000e220000100a00 */
[----:B------:R-:W-:Y:S01]  /*c680*/  @P2 IADD3 R3, -R8, 0x40, RZ ;  /* 0x0000004008032810 */ /* 0x000fe20007ffe1ff */
[----:B------:R-:W-:Y:S01]  /*c690*/  UMOV UR4, URZ ;  /* 0x0000003f00047c82 */ /* 0x000fe20008000000 */
[----:B--2---:R-:W-:-:S02]  /*c6a0*/  @P2 SHF.L.U32 R9, R12, R8, RZ ;  /* 0x000000080c092219 */ /* 0x004fc400000006ff */
[-C--:B------:R-:W-:Y:S02]  /*c6b0*/  @P2 SHF.R.U64 R18, R12, R3.reuse, R13 ;  /* 0x000000030c122219 */ /* 0x080fe4000000120d */
[-CC-:B---3--:R-:W-:Y:S02]  /*c6c0*/  @P2 SHF.R.U64 R0, R14, R3.reuse, R15.reuse ;  /* 0x000000030e002219 */ /* 0x188fe4000000120f */
[----:B------:R-:W-:Y:S02]  /*c6d0*/  @P2 SHF.R.U32.HI R14, RZ, R3, R15 ;  /* 0x00000003ff0e2219 */ /* 0x000fe4000001160f */
[-C--:B------:R-:W-:Y:S02]  /*c6e0*/  @P2 SHF.L.U64.HI R15, R12, R8.reuse, R13 ;  /* 0x000000080c0f2219 */ /* 0x080fe4000001020d */
[----:B0-----:R-:W-:Y:S02]  /*c6f0*/  @P2 SHF.L.U32 R7, R4, R8, RZ ;  /* 0x0000000804072219 */ /* 0x001fe400000006ff */
[----:B------:R-:W-:-:S02]  /*c700*/  @P2 LOP3.LUT R12, R0, R9, RZ, 0xfc, !PT ;  /* 0x00000009000c2212 */ /* 0x000fc400078efcff */
[----:B------:R-:W-:Y:S02]  /*c710*/  @P2 SHF.R.U32.HI R3, RZ, R3, R13 ;  /* 0x00000003ff032219 */ /* 0x000fe4000001160d */
[----:B------:R-:W-:Y:S02]  /*c720*/  @P2 SHF.L.U64.HI R0, R4, R8, R5 ;  /* 0x0000000804002219 */ /* 0x000fe40000010205 */
[----:B------:R-:W-:Y:S02]  /*c730*/  @P2 LOP3.LUT R13, R14, R15, RZ, 0xfc, !PT ;  /* 0x0000000f0e0d2212 */ /* 0x000fe400078efcff */
[----:B------:R-:W-:Y:S02]  /*c740*/  @P2 LOP3.LUT R4, R7, R18, RZ, 0xfc, !PT ;  /* 0x0000001207042212 */ /* 0x000fe400078efcff */
[C-C-:B------:R-:W-:Y:S01]  /*c750*/  SHF.L.U64.HI R6, R12.reuse, 0x2, R13.reuse ;  /* 0x000000020c067819 */ /* 0x140fe2000001020d */
[----:B------:R-:W-:Y:S01]  /*c760*/  IMAD.SHL.U32 R12, R12, 0x4, RZ ;  /* 0x000000040c0c7824 */ /* 0x000fe200078e00ff */
[----:B------:R-:W-:Y:S01]  /*c770*/  SHF.R.U32.HI R13, RZ, 0x1e, R13 ;  /* 0x0000001eff0d7819 */ /* 0x000fe2000001160d */
[----:B------:R-:W-:Y:S01]  /*c780*/  IMAD.SHL.U32 R8, R4, 0x4, RZ ;  /* 0x0000000404087824 */ /* 0x000fe200078e00ff */
[----:B------:R-:W-:-:S02]  /*c790*/  @P2 LOP3.LUT R5, R0, R3, RZ, 0xfc, !PT ;  /* 0x0000000300052212 */ /* 0x000fc400078efcff */
[----:B------:R-:W-:Y:S02]  /*c7a0*/  IADD3 RZ, P0, RZ, -R12, RZ ;  /* 0x8000000cffff7210 */ /* 0x000fe40007f1e0ff */
[----:B------:R-:W-:Y:S02]  /*c7b0*/  LOP3.LUT R7, RZ, R6, RZ, 0x33, !PT ;  /* 0x00000006ff077212 */ /* 0x000fe400078e33ff */
[----:B------:R-:W-:Y:S02]  /*c7c0*/  LOP3.LUT R8, R13, R8, RZ, 0xfc, !PT ;  /* 0x000000080d087212 */ /* 0x000fe400078efcff */
[----:B------:R-:W-:Y:S02]  /*c7d0*/  SHF.L.U64.HI R9, R4, 0x2, R5 ;  /* 0x0000000204097819 */ /* 0x000fe40000010205 */
[----:B------:R-:W-:Y:S02]  /*c7e0*/  IADD3.X R7, P0, RZ, R7, RZ, P0, !PT ;  /* 0x00000007ff077210 */ /* 0x000fe4000071e4ff */
[----:B------:R-:W-:-:S02]  /*c7f0*/  LOP3.LUT R3, RZ, R8, RZ, 0x33, !PT ;  /* 0x00000008ff037212 */ /* 0x000fc400078e33ff */
[----:B------:R-:W-:Y:S02]  /*c800*/  LOP3.LUT R4, RZ, R9, RZ, 0x33, !PT ;  /* 0x00000009ff047212 */ /* 0x000fe400078e33ff */
[----:B------:R-:W-:Y:S02]  /*c810*/  IADD3.X R3, P0, RZ, R3, RZ, P0, !PT ;  /* 0x00000003ff037210 */ /* 0x000fe4000071e4ff */
[----:B------:R-:W-:-:S03]  /*c820*/  SHF.R.U32.HI R0, RZ, 0x1d, R5 ;  /* 0x0000001dff007819 */ /* 0x000fc60000011605 */
[----:B------:R-:W-:Y:S01]  /*c830*/  IMAD.X R4, RZ, RZ, R4, P0 ;  /* 0x000000ffff047224 */ /* 0x000fe200000e0604 */
[----:B------:R-:W-:-:S04]  /*c840*/  LOP3.LUT P1, RZ, R0, 0x1, RZ, 0xc0, !PT ;  /* 0x0000000100ff7812 */ /* 0x000fc8000782c0ff */
[----:B------:R-:W-:Y:S02]  /*c850*/  SEL R4, R9, R4, !P1 ;  /* 0x0000000409047207 */ /* 0x000fe40004800000 */
[----:B------:R-:W-:Y:S02]  /*c860*/  SEL R13, R8, R3, !P1 ;  /* 0x00000003080d7207 */ /* 0x000fe40004800000 */
[----:B------:R-:W-:Y:S02]  /*c870*/  ISETP.NE.U32.AND P0, PT, R4, RZ, PT ;  /* 0x000000ff0400720c */ /* 0x000fe40003f05070 */
[----:B------:R-:W-:Y:S02]  /*c880*/  SEL R6, R6, R7, !P1 ;  /* 0x0000000706067207 */ /* 0x000fe40004800000 */
[----:B------:R-:W-:Y:S01]  /*c890*/  SEL R8, R13, R4, !P0 ;  /* 0x000000040d087207 */ /* 0x000fe20004000000 */
[----:B------:R-:W-:-:S05]  /*c8a0*/  @P1 IMAD.MOV R12, RZ, RZ, -R12 ;  /* 0x000000ffff0c1224 */ /* 0x000fca00078e0a0c */
[----:B------:R-:W0:Y:S02]  /*c8b0*/  FLO.U32 R8, R8 ;  /* 0x0000000800087300 */ /* 0x000e2400000e0000 */
[C---:B0-----:R-:W-:Y:S02]  /*c8c0*/  IADD3 R9, -R8.reuse, 0x1f, RZ ;  /* 0x0000001f08097810 */ /* 0x041fe40007ffe1ff */
[----:B------:R-:W-:-:S03]  /*c8d0*/  IADD3 R3, -R8, 0x3f, RZ ;  /* 0x0000003f08037810 */ /* 0x000fc60007ffe1ff */
[----:B------:R-:W-:-:S05]  /*c8e0*/  @P0 IMAD.MOV R3, RZ, RZ, R9 ;  /* 0x000000ffff030224 */ /* 0x000fca00078e0209 */
[C---:B------:R-:W-:Y:S02]  /*c8f0*/  ISETP.NE.U32.AND P0, PT, R3.reuse, RZ, PT ;  /* 0x000000ff0300720c */ /* 0x040fe40003f05070 */
[----:B------:R-:W-:Y:S02]  /*c900*/  IADD3 R7, -R3, 0x40, RZ ;  /* 0x0000004003077810 */ /* 0x000fe40007ffe1ff */
[----:B------:R-:W-:Y:S02]  /*c910*/  ISETP.NE.AND.EX P0, PT, RZ, RZ, PT, P0 ;  /* 0x000000ffff00720c */ /* 0x000fe40003f05300 */
[C---:B------:R-:W-:Y:S02]  /*c920*/  SHF.L.U32 R9, R13.reuse, R3, RZ ;  /* 0x000000030d097219 */ /* 0x040fe400000006ff */
[----:B------:R-:W-:Y:S02]  /*c930*/  SHF.R.U64 R12, R12, R7, R6 ;  /* 0x000000070c0c7219 */ /* 0x000fe40000001206 */
[----:B------:R-:W-:-:S02]  /*c940*/  SHF.L.U64.HI R15, R13, R3, R4 ;  /* 0x000000030d0f7219 */ /* 0x000fc40000010204 */
[----:B------:R-:W-:Y:S01]  /*c950*/  SHF.R.U32.HI R6, RZ, R7, R6 ;  /* 0x00000007ff067219 */ /* 0x000fe20000011606 */
[----:B------:R-:W-:-:S04]  /*c960*/  IMAD.MOV.U32 R7, RZ, RZ, RZ ;  /* 0x000000ffff077224 */ /* 0x000fc800078e00ff */
[----:B------:R-:W-:Y:S02]  /*c970*/  @P0 LOP3.LUT R13, R12, R9, RZ, 0xfc, !PT ;  /* 0x000000090c0d0212 */ /* 0x000fe400078efcff */
[----:B------:R-:W-:-:S03]  /*c980*/  @P0 LOP3.LUT R4, R6, R15, RZ, 0xfc, !PT ;  /* 0x0000000f06040212 */ /* 0x000fc600078efcff */
[----:B------:R-:W-:-:S04]  /*c990*/  IMAD.WIDE.U32 R8, R13, 0x2168c235, RZ ;  /* 0x2168c2350d087825 */ /* 0x000fc800078e00ff */
[----:B------:R-:W-:Y:S01]  /*c9a0*/  IMAD.MOV.U32 R6, RZ, RZ, R9 ;  /* 0x000000ffff067224 */ /* 0x000fe200078e0009 */
[----:B------:R-:W-:Y:S01]  /*c9b0*/  IADD3 RZ, P0, R8, R8, RZ ;  /* 0x0000000808ff7210 */ /* 0x000fe20007f1e0ff */
[----:B------:R-:W-:-:S04]  /*c9c0*/  IMAD.HI.U32 R9, R4, -0x36f0255e, RZ ;  /* 0xc90fdaa204097827 */ /* 0x000fc800078e00ff */
[----:B------:R-:W-:-:S04]  /*c9d0*/  IMAD.WIDE.U32 R6, R13, -0x36f0255e, R6 ;  /* 0xc90fdaa20d067825 */ /* 0x000fc800078e0006 */
[C---:B------:R-:W-:Y:S02]  /*c9e0*/  IMAD R13, R4.reuse, -0x36f0255e, RZ ;  /* 0xc90fdaa2040d7824 */ /* 0x040fe400078e02ff */
[----:B------:R-:W-:-:S04]  /*c9f0*/  IMAD.WIDE.U32 R6, P2, R4, 0x2168c235, R6 ;  /* 0x2168c23504067825 */ /* 0x000fc80007840006 */
[----:B------:R-:W-:Y:S01]  /*ca00*/  IMAD.X R4, RZ, RZ, R9, P2 ;  /* 0x000000ffff047224 */ /* 0x000fe200010e0609 */
[----:B------:R-:W-:Y:S02]  /*ca10*/  IADD3 R7, P2, R13, R7, RZ ;  /* 0x000000070d077210 */ /* 0x000fe40007f5e0ff */
[----:B------:R-:W-:Y:S02]  /*ca20*/  IADD3.X RZ, P0, R6, R6, RZ, P0, !PT ;  /* 0x0000000606ff7210 */ /* 0x000fe4000071e4ff */
[C---:B------:R-:W-:Y:S01]  /*ca30*/  ISETP.GT.U32.AND P3, PT, R7.reuse, RZ, PT ;  /* 0x000000ff0700720c */ /* 0x040fe20003f64070 */
[----:B------:R-:W-:Y:S01]  /*ca40*/  IMAD.X R4, RZ, RZ, R4, P2 ;  /* 0x000000ffff047224 */ /* 0x000fe200010e0604 */
[----:B------:R-:W-:-:S04]  /*ca50*/  IADD3.X R6, P2, R7, R7, RZ, P0, !PT ;  /* 0x0000000707067210 */ /* 0x000fc8000075e4ff */
[C---:B------:R-:W-:Y:S01]  /*ca60*/  ISETP.GT.AND.EX P0, PT, R4.reuse, RZ, PT, P3 ;  /* 0x000000ff0400720c */ /* 0x040fe20003f04330 */
[----:B------:R-:W-:-:S03]  /*ca70*/  IMAD.X R9, R4, 0x1, R4, P2 ;  /* 0x0000000104097824 */ /* 0x000fc600010e0604 */
[----:B------:R-:W-:Y:S02]  /*ca80*/  SEL R6, R6, R7, P0 ;  /* 0x0000000706067207 */ /* 0x000fe40000000000 */
[----:B------:R-:W-:Y:S02]  /*ca90*/  SEL R7, R9, R4, P0 ;  /* 0x0000000409077207 */ /* 0x000fe40000000000 */
[----:B------:R-:W-:Y:S02]  /*caa0*/  IADD3 R4, P2, R6, 0x1, RZ ;  /* 0x0000000106047810 */ /* 0x000fe40007f5e0ff */
[----:B------:R-:W-:Y:S02]  /*cab0*/  SEL R6, RZ, 0x1, !P0 ;  /* 0x00000001ff067807 */ /* 0x000fe40004000000 */
[----:B------:R-:W-:Y:S01]  /*cac0*/  LOP3.LUT P0, R11, R11, 0x80000000, RZ, 0xc0, !PT ;  /* 0x800000000b0b7812 */ /* 0x000fe2000780c0ff */
[----:B------:R-:W-:Y:S02]  /*cad0*/  IMAD.X R7, RZ, RZ, R7, P2 ;  /* 0x000000ffff077224 */ /* 0x000fe400010e0607 */
[----:B------:R-:W-:Y:S01]  /*cae0*/  IMAD.IADD R9, R6, 0x1, R3 ;  /* 0x0000000106097824 */ /* 0x000fe200078e0203 */
[----:B------:R-:W-:-:S02]  /*caf0*/  @P1 LOP3.LUT R11, R11, 0x80000000, RZ, 0x3c, !PT ;  /* 0x800000000b0b1812 */ /* 0x000fc400078e3cff */
[----:B------:R-:W-:Y:S01]  /*cb00*/  SHF.R.U64 R4, R4, 0xa, R7 ;  /* 0x0000000a04047819 */ /* 0x000fe20000001207 */
[----:B------:R-:W-:-:S03]  /*cb10*/  IMAD.SHL.U32 R9, R9, 0x100000, RZ ;  /* 0x0010000009097824 */ /* 0x000fc600078e00ff */
[----:B------:R-:W-:-:S04]  /*cb20*/  IADD3 R4, P2, R4, 0x1, RZ ;  /* 0x0000000104047810 */ /* 0x000fc80007f5e0ff */
[----:B------:R-:W-:-:S04]  /*cb30*/  LEA.HI.X R7, R7, RZ, RZ, 0x16, P2 ;  /* 0x000000ff07077211 */ /* 0x000fc800010fb4ff */
[--C-:B------:R-:W-:Y:S02]  /*cb40*/  SHF.R.U64 R3, R4, 0x1, R7.reuse ;  /* 0x0000000104037819 */ /* 0x100fe40000001207 */
[----:B------:R-:W-:Y:S02]  /*cb50*/  LOP3.LUT R4, R0, 0x1, RZ, 0xc0, !PT ;  /* 0x0000000100047812 */ /* 0x000fe400078ec0ff */
[----:B------:R-:W-:Y:S02]  /*cb60*/  SHF.R.U32.HI R6, RZ, 0x1, R7 ;  /* 0x00000001ff067819 */ /* 0x000fe40000011607 */
[----:B------:R-:W-:Y:S02]  /*cb70*/  IADD3 R0, P2, P3, R3, -UR4, RZ ;  /* 0x8000000403007c10 */ /* 0x000fe4000fb5e0ff */
[----:B------:R-:W-:Y:S02]  /*cb80*/  LEA.HI R3, R5, R4, RZ, 0x2 ;  /* 0x0000000405037211 */ /* 0x000fe400078f10ff */
[----:B------:R-:W-:-:S03]  /*cb90*/  IADD3.X R4, R6, 0x3fe00000, ~R9, P2, P3 ;  /* 0x3fe0000006047810 */ /* 0x000fc600017e6c09 */
[----:B------:R-:W-:Y:S01]  /*cba0*/  @P0 IMAD.MOV R3, RZ, RZ, -R3 ;  /* 0x000000ffff030224 */ /* 0x000fe200078e0a03 */
[----:B------:R-:W-:Y:S02]  /*cbb0*/  LOP3.LUT R5, R4, R11, RZ, 0xfc, !PT ;  /* 0x0000000b04057212 */ /* 0x000fe400078efcff */
.L_x_1941:
[----:B------:R-:W-:Y:S02]  /*cbc0*/  IMAD.MOV.U32 R11, RZ, RZ, 0x0 ;  /* 0x00000000ff0b7424 */ /* 0x000fe400078e00ff */
[----:B------:R-:W-:Y:S02]  /*cbd0*/  IMAD.MOV.U32 R4, RZ, RZ, R0 ;  /* 0x000000ffff047224 */ /* 0x000fe400078e0000 */
[----:B------:R-:W-:Y:S05]  /*cbe0*/  RET.REL.NODEC R10 `(_ZN2at6native18elementwise_kernelILi128ELi4EZNS0_15gpu_kernel_implIZZZNS0_15cos_kernel_cudaERNS_18TensorIteratorBaseEENKUlvE0_clEvENKUlvE_clEvEUldE_EEvS4_RKT_EUliE_EEviT1_) ;  /* 0xffff34100a007950 */ /* 0x000fea0003c3ffff */
.L_x_1945:
        /* <DEDUP_REMOVED lines=9> */
.L_x_2437:


//--------------------- .text._ZN2at6native27unrolled_elementwise_kernelIZZZNS0_15cos_kernel_cudaERNS_18TensorIteratorBaseEENKUlvE0_clEvENKUlvE_clEvEUldE_St5arrayIPcLm2EELi4E23TrivialOffsetCalculatorILi1EjESB_NS0_6memory12LoadWithCastILi1EEENSC_13StoreWithCastILi1EEEEEviT_T0_T2_T3_T4_T5_ --------------------------
	.section	.text._ZN2at6native27unrolled_elementwise_kernelIZZZNS0_15cos_kernel_cudaERNS_18TensorIteratorBaseEENKUlvE0_clEvENKUlvE_clEvEUldE_St5arrayIPcLm2EELi4E23TrivialOffsetCalculatorILi1EjESB_NS0_6memory12LoadWithCastILi1EEENSC_13StoreWithCastILi1EEEEEviT_T0_T2_T3_T4_T5_,"ax",@progbits
	.sectioninfo	@"SHI_REGISTERS=36"
	.align	128
        .global         _ZN2at6native27unrolled_elementwise_kernelIZZZNS0_15cos_kernel_cudaERNS_18TensorIteratorBaseEENKUlvE0_clEvENKUlvE_clEvEUldE_St5arrayIPcLm2EELi4E23TrivialOffsetCalculatorILi1EjESB_NS0_6memory12LoadWithCastILi1EEENSC_13StoreWithCastILi1EEEEEviT_T0_T2_T3_T4_T5_
        .type           _ZN2at6native27unrolled_elementwise_kernelIZZZNS0_15cos_kernel_cudaERNS_18TensorIteratorBaseEENKUlvE0_clEvENKUlvE_clEvEUldE_St5arrayIPcLm2EELi4E23TrivialOffsetCalculatorILi1EjESB_NS0_6memory12LoadWithCastILi1EEENSC_13StoreWithCastILi1EEEEEviT_T0_T2_T3_T4_T5_,@function
        .size           _ZN2at6native27unrolled_elementwise_kernelIZZZNS0_15cos_kernel_cudaERNS_18TensorIteratorBaseEENKUlvE0_clEvENKUlvE_clEvEUldE_St5arrayIPcLm2EELi4E23TrivialOffsetCalculatorILi1EjESB_NS0_6memory12LoadWithCastILi1EEENSC_13StoreWithCastILi1EEEEEviT_T0_T2_T3_T4_T5_,(.L_x_2438 - _ZN2at6native27unrolled_elementwise_kernelIZZZNS0_15cos_kernel_cudaERNS_18TensorIteratorBaseEENKUlvE0_clEvENKUlvE_clEvEUldE_St5arrayIPcLm2EELi4E23TrivialOffsetCalculatorILi1EjESB_NS0_6memory12LoadWithCastILi1EEENSC_13StoreWithCastILi1EEEEEviT_T0_T2_T3_T4_T5_)
        .other          _ZN2at6native27unrolled_elementwise_kernelIZZZNS0_15cos_kernel_cudaERNS_18TensorIteratorBaseEENKUlvE0_clEvENKUlvE_clEvEUldE_St5arrayIPcLm2EELi4E23TrivialOffsetCalculatorILi1EjESB_NS0_6memory12LoadWithCastILi1EEENSC_13StoreWithCastILi1EEEEEviT_T0_T2_T3_T4_T5_,@"STO_CUDA_ENTRY STV_DEFAULT"
_ZN2at6native27unrolled_elementwise_kernelIZZZNS0_15cos_kernel_cudaERNS_18TensorIteratorBaseEENKUlvE0_clEvENKUlvE_clEvEUldE_St5arrayIPcLm2EELi4E23TrivialOffsetCalculatorILi1EjESB_NS0_6memory12LoadWithCastILi1EEENSC_13StoreWithCastILi1EEEEEviT_T0_T2_T3_T4_T5_:
.text._ZN2at6native27unrolled_elementwise_kernelIZZZNS0_15cos_kernel_cudaERNS_18TensorIteratorBaseEENKUlvE0_clEvENKUlvE_clEvEUldE_St5arrayIPcLm2EELi4E23TrivialOffsetCalculatorILi1EjESB_NS0_6memory12LoadWithCastILi1EEENSC_13StoreWithCastILi1EEEEEviT_T0_T2_T3_T4_T5_:
[----:B------:R-:W-:Y:S02]  /*0000*/  IMAD.MOV.U32 R1, RZ, RZ, c[0x0][0x28] ;  /* 0x00000a00ff017624 */ /* 0x000fe400078e00ff */
[----:B------:R-:W0:Y:S01]  /*0010*/  S2R R2, SR_CTAID.X ;  /* 0x0000000000027919 */ /* 0x000e220000002500 */
[----:B------:R-:W-:Y:S01]  /*0020*/  IMAD.MOV.U32 R3, RZ, RZ, -0x200 ;  /* 0xfffffe00ff037424 */ /* 0x000fe200078e00ff */
[----:B------:R-:W1:Y:S01]  /*0030*/  LDC.U8 R19, c[0x0][0x17c] ;  /* 0x00005f00ff137b82 */ /* 0x000e620000000000 */
[----:B------:R-:W-:Y:S01]  /*0040*/  ULDC.64 UR36, c[0x0][0x118] ;  /* 0x0000460000247ab9 */ /* 0x000fe20000000a00 */
[----:B------:R-:W2:Y:S01]  /*0050*/  S2R R29, SR_TID.X ;  /* 0x00000000001d7919 */ /* 0x000ea20000002100 */
[----:B------:R-:W-:Y:S01]  /*0060*/  BSSY B6, `(.L_x_1946) ;  /* 0x00000fe000067945 */ /* 0x000fe20003800000 */
[----:B------:R-:W-:Y:S01]  /*0070*/  IADD3 R1, R1, -0x28, RZ ;  /* 0xffffffd801017810 */ /* 0x000fe20007ffe0ff */
[----:B------:R-:W-:Y:S01]  /*0080*/  CS2R R22, SRZ ;  /* 0x0000000000167805 */ /* 0x000fe2000001ff00 */
[----:B------:R-:W-:Y:S01]  /*0090*/  CS2R R26, SRZ ;  /* 0x00000000001a7805 */ /* 0x000fe2000001ff00 */
        /* <DEDUP_REMOVED lines=21> */
.L_x_1951:
[----:B------:R-:W2:Y:S02]  /*01f0*/  LDG.E.U8 R4, [R4.64] ;  /* 0x0000002404047981 */ /* 0x000ea4000c1e1100 */
[----:B--2---:R0:W1:Y:S01]  /*0200*/  I2F.F64.U16 R26, R4 ;  /* 0x00000004001a7312 */ /* 0x0040620000101800 */
[----:B------:R-:W-:Y:S05]  /*0210*/  BRA `(.L_x_1953) ;  /* 0x00000e0000007947 */ /* 0x000fea0003800000 */
.L_x_1950:
        /* <DEDUP_REMOVED lines=9> */
.L_x_1955:
[----:B------:R-:W2:Y:S02]  /*02b0*/  LDG.E R4, [R4.64] ;  /* 0x0000002404047981 */ /* 0x000ea4000c1e1900 */
[----:B--2---:R0:W1:Y:S01]  /*02c0*/  I2F.F64 R26, R4 ;  /* 0x00000004001a7312 */ /* 0x0040620000201c00 */
[----:B------:R-:W-:Y:S05]  /*02d0*/  BRA `(.L_x_1953) ;  /* 0x00000d4000007947 */ /* 0x000fea0003800000 */
.L_x_1954:
[----:B------:R-:W2:Y:S02]  /*02e0*/  LDG.E.U16 R4, [R4.64] ;  /* 0x0000002404047981 */ /* 0x000ea4000c1e1500 */
[----:B--2---:R0:W1:Y:S01]  /*02f0*/  I2F.F64.S16 R26, R4 ;  /* 0x00000004001a7312 */ /* 0x0040620000101c00 */
[----:B------:R-:W-:Y:S05]  /*0300*/  BRA `(.L_x_1953) ;  /* 0x00000d1000007947 */ /* 0x000fea0003800000 */
.L_x_1949:
        /* <DEDUP_REMOVED lines=10> */
.L_x_1957:
[----:B------:R-:W2:Y:S02]  /*03b0*/  LDG.E.U16 R0, [R4.64] ;  /* 0x0000002404007981 */ /* 0x000ea4000c1e1500 */
[----:B--2---:R-:W-:-:S05]  /*03c0*/  HADD2.F32 R0, -RZ, R0.H0_H0 ;  /* 0x20000000ff007230 */ /* 0x004fca0000004100 */
[----:B------:R-:W-:-:S04]  /*03d0*/  FMUL.FTZ R0, R0, 1 ;  /* 0x3f80000000007820 */ /* 0x000fc80000410000 */
[----:B------:R0:W1:Y:S01]  /*03e0*/  F2F.F64.F32 R26, R0 ;  /* 0x00000000001a7310 */ /* 0x0000620000201800 */
[----:B------:R-:W-:Y:S05]  /*03f0*/  BRA `(.L_x_1953) ;  /* 0x00000c2000007947 */ /* 0x000fea0003800000 */
.L_x_1956:
        /* <DEDUP_REMOVED lines=10> */
.L_x_1959:
[----:B------:R-:W2:Y:S02]  /*04a0*/  LDG.E.U16 R4, [R4.64] ;  /* 0x0000002404047981 */ /* 0x000ea4000c1e1500 */
[----:B--2---:R-:W-:-:S05]  /*04b0*/  HADD2.F32 R0, -RZ, R4.H0_H0 ;  /* 0x20000004ff007230 */ /* 0x004fca0000004100 */
[----:B------:R-:W-:-:S04]  /*04c0*/  FMUL.FTZ R0, R0, 1 ;  /* 0x3f80000000007820 */ /* 0x000fc80000410000 */
[----:B------:R0:W1:Y:S01]  /*04d0*/  F2F.F64.F32 R26, R0 ;  /* 0x00000000001a7310 */ /* 0x0000620000201800 */
[----:B------:R-:W-:Y:S05]  /*04e0*/  BRA `(.L_x_1953) ;  /* 0x00000b3000007947 */ /* 0x000fea0003800000 */
.L_x_1958:
[----:B------:R0:W5:Y:S01]  /*04f0*/  LDG.E.64 R26, [R4.64] ;  /* 0x00000024041a7981 */ /* 0x000162000c1e1b00 */
[----:B------:R-:W-:Y:S05]  /*0500*/  BRA `(.L_x_1953) ;  /* 0x00000b1000007947 */ /* 0x000fea0003800000 */
.L_x_1948:
        /* <DEDUP_REMOVED lines=13> */
.L_x_1962:
[----:B------:R0:W5:Y:S01]  /*05e0*/  LDG.E.64 R26, [R4.64] ;  /* 0x00000024041a7981 */ /* 0x000162000c1e1b00 */
[----:B------:R-:W-:Y:S05]  /*05f0*/  BRA `(.L_x_1953) ;  /* 0x00000a2000007947 */ /* 0x000fea0003800000 */
.L_x_1961:
        /* <DEDUP_REMOVED lines=28> */
.L_x_1964:
        /* <DEDUP_REMOVED lines=16> */
.L_x_1963:
[----:B------:R-:W2:Y:S02]  /*08c0*/  LDG.E.U16 R0, [R4.64] ;  /* 0x0000002404007981 */ /* 0x000ea4000c1e1500 */
[----:B--2---:R-:W-:-:S05]  /*08d0*/  PRMT R0, RZ, 0x5410, R0 ;  /* 0x00005410ff007816 */ /* 0x004fca0000000000 */
[----:B------:R-:W-:-:S04]  /*08e0*/  FMUL.FTZ R0, R0, 1 ;  /* 0x3f80000000007820 */ /* 0x000fc80000410000 */
[----:B------:R0:W1:Y:S01]  /*08f0*/  F2F.F64.F32 R26, R0 ;  /* 0x00000000001a7310 */ /* 0x0000620000201800 */
[----:B------:R-:W-:Y:S05]  /*0900*/  BRA `(.L_x_1953) ;  /* 0x0000071000007947 */ /* 0x000fea0003800000 */
.L_x_1960:
        /* <DEDUP_REMOVED lines=11> */
.L_x_1967:
        /* <DEDUP_REMOVED lines=21> */
.L_x_1971:
[----:B------:R-:W-:Y:S05]  /*0b10*/  BSYNC B1 ;  /* 0x0000000000017941 */ /* 0x000fea0003800000 */
.L_x_1970:
[----:B------:R-:W-:Y:S01]  /*0b20*/  LEA R5, R0, 0x3b800000, 0x17 ;  /* 0x3b80000000057811 */ /* 0x000fe200078eb8ff */
[----:B------:R-:W-:-:S05]  /*0b30*/  IMAD.SHL.U32 R0, R3, 0x100000, RZ ;  /* 0x0010000003007824 */ /* 0x000fca00078e00ff */
[----:B------:R-:W-:Y:S02]  /*0b40*/  LOP3.LUT R0, R5, R0, R6, 0xfe, !PT ;  /* 0x0000000005007212 */ /* 0x000fe400078efe06 */
.L_x_1969:
[----:B------:R-:W-:Y:S05]  /*0b50*/  BSYNC B0 ;  /* 0x0000000000007941 */ /* 0x000fea0003800000 */
.L_x_1968:
[----:B------:R-:W-:-:S04]  /*0b60*/  FMUL.FTZ R0, R0, 1 ;  /* 0x3f80000000007820 */ /* 0x000fc80000410000 */
[----:B------:R0:W1:Y:S01]  /*0b70*/  F2F.F64.F32 R26, R0 ;  /* 0x00000000001a7310 */ /* 0x0000620000201800 */
[----:B------:R-:W-:Y:S05]  /*0b80*/  BRA `(.L_x_1953) ;  /* 0x0000049000007947 */ /* 0x000fea0003800000 */
.L_x_1966:
        /* <DEDUP_REMOVED lines=21> */
.L_x_1975:
[----:B------:R-:W-:Y:S05]  /*0ce0*/  BSYNC B1 ;  /* 0x0000000000017941 */ /* 0x000fea0003800000 */
.L_x_1974:
[----:B------:R-:W-:Y:S01]  /*0cf0*/  LEA R5, R0, 0x37800000, 0x17 ;  /* 0x3780000000057811 */ /* 0x000fe200078eb8ff */
[----:B------:R-:W-:-:S05]  /*0d00*/  IMAD.SHL.U32 R0, R3, 0x200000, RZ ;  /* 0x0020000003007824 */ /* 0x000fca00078e00ff */
[----:B------:R-:W-:Y:S02]  /*0d10*/  LOP3.LUT R0, R5, R0, R6, 0xfe, !PT ;  /* 0x0000000005007212 */ /* 0x000fe400078efe06 */
.L_x_1973:
[----:B------:R-:W-:Y:S05]  /*0d20*/  BSYNC B0 ;  /* 0x0000000000007941 */ /* 0x000fea0003800000 */
.L_x_1972:
[----:B------:R-:W-:-:S04]  /*0d30*/  FMUL.FTZ R0, R0, 1 ;  /* 0x3f80000000007820 */ /* 0x000fc80000410000 */
[----:B------:R0:W1:Y:S01]  /*0d40*/  F2F.F64.F32 R26, R0 ;  /* 0x00000000001a7310 */ /* 0x0000620000201800 */
[----:B------:R-:W-:Y:S05]  /*0d50*/  BRA `(.L_x_1953) ;  /* 0x000002c000007947 */ /* 0x000fea0003800000 */
.L_x_1965:
        /* <DEDUP_REMOVED lines=14> */
.L_x_1979:
[----:B------:R-:W-:Y:S05]  /*0e40*/  BSYNC B0 ;  /* 0x0000000000007941 */ /* 0x000fea0003800000 */
.L_x_1978:
[----:B------:R-:W-:-:S04]  /*0e50*/  FMUL.FTZ R0, R0, 1 ;  /* 0x3f80000000007820 */ /* 0x000fc80000410000 */
[----:B------:R0:W1:Y:S01]  /*0e60*/  F2F.F64.F32 R26, R0 ;  /* 0x00000000001a7310 */ /* 0x0000620000201800 */
[----:B------:R-:W-:Y:S05]  /*0e70*/  BRA `(.L_x_1953) ;  /* 0x000001a000007947 */ /* 0x000fea0003800000 */
.L_x_1952:
        /* <DEDUP_REMOVED lines=21> */
.L_x_1977:
[----:B------:R-:W2:Y:S02]  /*0fd0*/  LDG.E.64 R26, [R4.64] ;  /* 0x00000024041a7981 */ /* 0x000ea4000c1e1b00 */
[----:B--2---:R-:W0:Y:S01]  /*0fe0*/  I2F.F64.U64 R26, R26 ;  /* 0x0000001a001a7312 */ /* 0x004e220000301800 */
[----:B------:R-:W-:Y:S05]  /*0ff0*/  BRA `(.L_x_1953) ;  /* 0x0000002000007947 */ /* 0x000fea0003800000 */
.L_x_1976:
[----:B------:R-:W2:Y:S02]  /*1000*/  LDG.E R4, [R4.64] ;  /* 0x0000002404047981 */ /* 0x000ea4000c1e1900 */
[----:B--2---:R0:W1:Y:S02]  /*1010*/  I2F.F64.U32 R26, R4 ;  /* 0x00000004001a7312 */ /* 0x0040640000201800 */
.L_x_1953:
[----:B------:R-:W2:Y:S02]  /*1020*/  S2R R29, SR_TID.X ;  /* 0x00000000001d7919 */ /* 0x000ea40000002100 */
[----:B--2---:R-:W-:Y:S02]  /*1030*/  IADD3 R29, R29, 0x80, RZ ;  /* 0x000000801d1d7810 */ /* 0x004fe40007ffe0ff */
.L_x_1947:
[----:B-1----:R-:W-:Y:S05]  /*1040*/  BSYNC B6 ;  /* 0x0000000000067941 */ /* 0x002fea0003800000 */
.L_x_1946:
        /* <DEDUP_REMOVED lines=22> */
.L_x_1985:
[----:B------:R-:W2:Y:S02]  /*11b0*/  LDG.E.U8 R4, [R4.64] ;  /* 0x0000002404047981 */ /* 0x000ea4000c1e1100 */
[----:B--2---:R0:W1:Y:S01]  /*11c0*/  I2F.F64.U16 R22, R4 ;  /* 0x0000000400167312 */ /* 0x0040620000101800 */
[----:B------:R-:W-:Y:S05]  /*11d0*/  BRA `(.L_x_1987) ;  /* 0x00000df000007947 */ /* 0x000fea0003800000 */
.L_x_1984:
        /* <DEDUP_REMOVED lines=9> */
.L_x_1989:
[----:B------:R-:W2:Y:S02]  /*1270*/  LDG.E R4, [R4.64] ;  /* 0x0000002404047981 */ /* 0x000ea4000c1e1900 */
[----:B--2---:R0:W1:Y:S01]  /*1280*/  I2F.F64 R22, R4 ;  /* 0x0000000400167312 */ /* 0x0040620000201c00 */
[----:B------:R-:W-:Y:S05]  /*1290*/  BRA `(.L_x_1987) ;  /* 0x00000d3000007947 */ /* 0x000fea0003800000 */
.L_x_1988:
[----:B------:R-:W2:Y:S02]  /*12a0*/  LDG.E.U16 R4, [R4.64] ;  /* 0x0000002404047981 */ /* 0x000ea4000c1e1500 */
[----:B--2---:R0:W1:Y:S01]  /*12b0*/  I2F.F64.S16 R22, R4 ;  /* 0x0000000400167312 */ /* 0x0040620000101c00 */
[----:B------:R-:W-:Y:S05]  /*12c0*/  BRA `(.L_x_1987) ;  /* 0x00000d0000007947 */ /* 0x000fea0003800000 */
.L_x_1983:
        /* <DEDUP_REMOVED lines=10> */
.L_x_1991:
[----:B------:R-:W2:Y:S02]  /*1370*/  LDG.E.U16 R0, [R4.64] ;  /* 0x0000002404007981 */ /* 0x000ea4000c1e1500 */
[----:B--2---:R-:W-:-:S05]  /*1380*/  HADD2.F32 R0, -RZ, R0.H0_H0 ;  /* 0x20000000ff007230 */ /* 0x004fca0000004100 */
[----:B------:R-:W-:-:S04]  /*1390*/  FMUL.FTZ R0, R0, 1 ;  /* 0x3f80000000007820 */ /* 0x000fc80000410000 */
[----:B------:R0:W1:Y:S01]  /*13a0*/  F2F.F64.F32 R22, R0 ;  /* 0x0000000000167310 */ /* 0x0000620000201800 */
[----:B------:R-:W-:Y:S05]  /*13b0*/  BRA `(.L_x_1987) ;  /* 0x00000c1000007947 */ /* 0x000fea0003800000 */
.L_x_1990:
        /* <DEDUP_REMOVED lines=10> */
.L_x_1993:
[----:B------:R-:W2:Y:S02]  /*1460*/  LDG.E.U16 R4, [R4.64] ;  /* 0x0000002404047981 */ /* 0x000ea4000c1e1500 */
[----:B--2---:R-:W-:-:S05]  /*1470*/  HADD2.F32 R0, -RZ, R4.H0_H0 ;  /* 0x20000004ff007230 */ /* 0x004fca0000004100 */
[----:B------:R-:W-:-:S04]  /*1480*/  FMUL.FTZ R0, R0, 1 ;  /* 0x3f80000000007820 */ /* 0x000fc80000410000 */
[----:B------:R0:W1:Y:S01]  /*1490*/  F2F.F64.F32 R22, R0 ;  /* 0x0000000000167310 */ /* 0x0000620000201800 */
[----:B------:R-:W-:Y:S05]  /*14a0*/  BRA `(.L_x_1987) ;  /* 0x00000b2000007947 */ /* 0x000fea0003800000 */
.L_x_1992:
[----:B------:R0:W5:Y:S01]  /*14b0*/  LDG.E.64 R22, [R4.64] ;  /* 0x0000002404167981 */ /* 0x000162000c1e1b00 */
[----:B------:R-:W-:Y:S05]  /*14c0*/  BRA `(.L_x_1987) ;  /* 0x00000b0000007947 */ /* 0x000fea0003800000 */
.L_x_1982:
        /* <DEDUP_REMOVED lines=13> */
.L_x_1996:
[----:B------:R0:W5:Y:S01]  /*15a0*/  LDG.E.64 R22, [R4.64] ;  /* 0x0000002404167981 */ /* 0x000162000c1e1b00 */
[----:B------:R-:W-:Y:S05]  /*15b0*/  BRA `(.L_x_1987) ;  /* 0x00000a1000007947 */ /* 0x000fea0003800000 */
.L_x_1995:
        /* <DEDUP_REMOVED lines=28> */
.L_x_1998:
        /* <DEDUP_REMOVED lines=15> */
.L_x_1997:
[----:B------:R-:W2:Y:S02]  /*1870*/  LDG.E.U16 R0, [R4.64] ;  /* 0x0000002404007981 */ /* 0x000ea4000c1e1500 */
[----:B--2---:R-:W-:-:S05]  /*1880*/  PRMT R0, RZ, 0x5410, R0 ;  /* 0x00005410ff007816 */ /* 0x004fca0000000000 */
[----:B------:R-:W-:-:S04]  /*1890*/  FMUL.FTZ R0, R0, 1 ;  /* 0x3f80000000007820 */ /* 0x000fc80000410000 */
[----:B------:R0:W1:Y:S01]  /*18a0*/  F2F.F64.F32 R22, R0 ;  /* 0x0000000000167310 */ /* 0x0000620000201800 */
[----:B------:R-:W-:Y:S05]  /*18b0*/  BRA `(.L_x_1987) ;  /* 0x0000071000007947 */ /* 0x000fea0003800000 */
.L_x_1994:
        /* <DEDUP_REMOVED lines=11> */
.L_x_2001:
        /* <DEDUP_REMOVED lines=21> */
.L_x_2005:
[----:B------:R-:W-:Y:S05]  /*1ac0*/  BSYNC B1 ;  /* 0x0000000000017941 */ /* 0x000fea0003800000 */
.L_x_2004:
[----:B------:R-:W-:Y:S01]  /*1ad0*/  LEA R5, R0, 0x3b800000, 0x17 ;  /* 0x3b80000000057811 */ /* 0x000fe200078eb8ff */
[----:B------:R-:W-:-:S05]  /*1ae0*/  IMAD.SHL.U32 R0, R3, 0x100000, RZ ;  /* 0x0010000003007824 */ /* 0x000fca00078e00ff */
[----:B------:R-:W-:Y:S02]  /*1af0*/  LOP3.LUT R0, R5, R0, R6, 0xfe, !PT ;  /* 0x0000000005007212 */ /* 0x000fe400078efe06 */
.L_x_2003:
[----:B------:R-:W-:Y:S05]  /*1b00*/  BSYNC B0 ;  /* 0x0000000000007941 */ /* 0x000fea0003800000 */
.L_x_2002:
[----:B------:R-:W-:-:S04]  /*1b10*/  FMUL.FTZ R0, R0, 1 ;  /* 0x3f80000000007820 */ /* 0x000fc80000410000 */
[----:B------:R0:W1:Y:S01]  /*1b20*/  F2F.F64.F32 R22, R0 ;  /* 0x0000000000167310 */ /* 0x0000620000201800 */
[----:B------:R-:W-:Y:S05]  /*1b30*/  BRA `(.L_x_1987) ;  /* 0x0000049000007947 */ /* 0x000fea0003800000 */
.L_x_2000:
        /* <DEDUP_REMOVED lines=21> */
.L_x_2009:
[----:B------:R-:W-:Y:S05]  /*1c90*/  BSYNC B1 ;  /* 0x0000000000017941 */ /* 0x000fea0003800000 */
.L_x_2008:
[----:B------:R-:W-:Y:S01]  /*1ca0*/  LEA R5, R0, 0x37800000, 0x17 ;  /* 0x3780000000057811 */ /* 0x000fe200078eb8ff */
[----:B------:R-:W-:-:S05]  /*1cb0*/  IMAD.SHL.U32 R0, R3, 0x200000, RZ ;  /* 0x0020000003007824 */ /* 0x000fca00078e00ff */
[----:B------:R-:W-:Y:S02]  /*1cc0*/  LOP3.LUT R0, R5, R0, R6, 0xfe, !PT ;  /* 0x0000000005007212 */ /* 0x000fe400078efe06 */
.L_x_2007:
[----:B------:R-:W-:Y:S05]  /*1cd0*/  BSYNC B0 ;  /* 0x0000000000007941 */ /* 0x000fea0003800000 */
.L_x_2006:
[----:B------:R-:W-:-:S04]  /*1ce0*/  FMUL.FTZ R0, R0, 1 ;  /* 0x3f80000000007820 */ /* 0x000fc80000410000 */
[----:B------:R0:W1:Y:S01]  /*1cf0*/  F2F.F64.F32 R22, R0 ;  /* 0x0000000000167310 */ /* 0x0000620000201800 */
[----:B------:R-:W-:Y:S05]  /*1d00*/  BRA `(.L_x_1987) ;  /* 0x000002c000007947 */ /* 0x000fea0003800000 */
.L_x_1999:
        /* <DEDUP_REMOVED lines=14> */
.L_x_2013:
[----:B------:R-:W-:Y:S05]  /*1df0*/  BSYNC B0 ;  /* 0x0000000000007941 */ /* 0x000fea0003800000 */
.L_x_2012:
[----:B------:R-:W-:-:S04]  /*1e00*/  FMUL.FTZ R0, R0, 1 ;  /* 0x3f80000000007820 */ /* 0x000fc80000410000 */
[----:B------:R0:W1:Y:S01]  /*1e10*/  F2F.F64.F32 R22, R0 ;  /* 0x0000000000167310 */ /* 0x0000620000201800 */
[----:B------:R-:W-:Y:S05]  /*1e20*/  BRA `(.L_x_1987) ;  /* 0x000001a000007947 */ /* 0x000fea0003800000 */
.L_x_1986:
        /* <DEDUP_REMOVED lines=19> */
[----:B------:R-:W-:Y:S01]  /*1f60*/  CS2R R22, SRZ ;  /* 0x0000000000167805 */ /* 0x000fe2000001ff00 */
[----:B------:R-:W-:Y:S05]  /*1f70*/  BRA `(.L_x_1987) ;  /* 0x0000005000007947 */ /* 0x000fea0003800000 */
.L_x_2011:
[----:B------:R-:W2:Y:S02]  /*1f80*/  LDG.E.64 R22, [R4.64] ;  /* 0x0000002404167981 */ /* 0x000ea4000c1e1b00 */
[----:B--2---:R-:W0:Y:S01]  /*1f90*/  I2F.F64.U64 R22, R22 ;  /* 0x0000001600167312 */ /* 0x004e220000301800 */
[----:B------:R-:W-:Y:S05]  /*1fa0*/  BRA `(.L_x_1987) ;  /* 0x0000002000007947 */ /* 0x000fea0003800000 */
.L_x_2010:
[----:B------:R-:W2:Y:S02]  /*1fb0*/  LDG.E R4, [R4.64] ;  /* 0x0000002404047981 */ /* 0x000ea4000c1e1900 */
[----:B--2---:R0:W1:Y:S02]  /*1fc0*/  I2F.F64.U32 R22, R4 ;  /* 0x0000000400167312 */ /* 0x0040640000201800 */
.L_x_1987:
[----:B------:R-:W-:-:S03]  /*1fd0*/  IADD3 R29, R29, 0x80, RZ ;  /* 0x000000801d1d7810 */ /* 0x000fc60007ffe0ff */
.L_x_1981:
[----:B------:R-:W-:Y:S05]  /*1fe0*/  BSYNC B6 ;  /* 0x0000000000067941 */ /* 0x000fea0003800000 */
.L_x_1980:
[----:B------:R-:W-:Y:S01]  /*1ff0*/  ISETP.GE.AND P0, PT, R29, R18, PT ;  /* 0x000000121d00720c */ /* 0x000fe20003f06270 */
[----:B------:R-:W-:Y:S01]  /*2000*/  BSSY B6, `(.L_x_2014) ;  /* 0x00000fa000067945 */ /* 0x000fe20003800000 */
[----:B------:R-:W-:Y:S01]  /*2010*/  CS2R R16, SRZ ;  /* 0x0000000000107805 */ /* 0x000fe2000001ff00 */
[----:B------:R-:W-:-:S10]  /*2020*/  CS2R R24, SRZ ;  /* 0x0000000000187805 */ /* 0x000fd4000001ff00 */
        /* <DEDUP_REMOVED lines=18> */
[----:B--2---:R0:W2:Y:S01]  /*2150*/  I2F.F64.S16 R24, R4 ;  /* 0x0000000400187312 */ /* 0x0040a20000101c00 */
[----:B------:R-:W-:Y:S05]  /*2160*/  BRA `(.L_x_2021) ;  /* 0x00000e2000007947 */ /* 0x000fea0003800000 */
.L_x_2019:
[----:B------:R-:W2:Y:S02]  /*2170*/  LDG.E.U8 R4, [R4.64] ;  /* 0x0000002404047981 */ /* 0x000ea4000c1e1100 */
[----:B--2---:R0:W2:Y:S01]  /*2180*/  I2F.F64.U16 R24, R4 ;  /* 0x0000000400187312 */ /* 0x0040a20000101800 */
[----:B------:R-:W-:Y:S05]  /*2190*/  BRA `(.L_x_2021) ;  /* 0x00000df000007947 */ /* 0x000fea0003800000 */
.L_x_2018:
        /* <DEDUP_REMOVED lines=9> */
.L_x_2023:
[----:B------:R-:W2:Y:S02]  /*2230*/  LDG.E R4, [R4.64] ;  /* 0x0000002404047981 */ /* 0x000ea4000c1e1900 */
[----:B--2---:R0:W2:Y:S01]  /*2240*/  I2F.F64 R24, R4 ;  /* 0x0000000400187312 */ /* 0x0040a20000201c00 */
[----:B------:R-:W-:Y:S05]  /*2250*/  BRA `(.L_x_2021) ;  /* 0x00000d3000007947 */ /* 0x000fea0003800000 */
.L_x_2022:
[----:B------:R-:W2:Y:S02]  /*2260*/  LDG.E.U16 R4, [R4.64] ;  /* 0x0000002404047981 */ /* 0x000ea4000c1e1500 */
[----:B--2---:R0:W2:Y:S01]  /*2270*/  I2F.F64.S16 R24, R4 ;  /* 0x0000000400187312 */ /* 0x0040a20000101c00 */
[----:B------:R-:W-:Y:S05]  /*2280*/  BRA `(.L_x_2021) ;  /* 0x00000d0000007947 */ /* 0x000fea0003800000 */
.L_x_2017:
        /* <DEDUP_REMOVED lines=10> */
.L_x_2025:
[----:B------:R-:W2:Y:S02]  /*2330*/  LDG.E.U16 R0, [R4.64] ;  /* 0x0000002404007981 */ /* 0x000ea4000c1e1500 */
[----:B--2---:R-:W-:-:S05]  /*2340*/  HADD2.F32 R0, -RZ, R0.H0_H0 ;  /* 0x20000000ff007230 */ /* 0x004fca0000004100 */
[----:B------:R-:W-:-:S04]  /*2350*/  FMUL.FTZ R0, R0, 1 ;  /* 0x3f80000000007820 */ /* 0x000fc80000410000 */
[----:B------:R0:W2:Y:S01]  /*2360*/  F2F.F64.F32 R24, R0 ;  /* 0x0000000000187310 */ /* 0x0000a20000201800 */
[----:B------:R-:W-:Y:S05]  /*2370*/  BRA `(.L_x_2021) ;  /* 0x00000c1000007947 */ /* 0x000fea0003800000 */
.L_x_2024:
        /* <DEDUP_REMOVED lines=10> */
.L_x_2027:
[----:B------:R-:W2:Y:S02]  /*2420*/  LDG.E.U16 R4, [R4.64] ;  /* 0x0000002404047981 */ /* 0x000ea4000c1e1500 */
[----:B--2---:R-:W-:-:S05]  /*2430*/  HADD2.F32 R0, -RZ, R4.H0_H0 ;  /* 0x20000004ff007230 */ /* 0x004fca0000004100 */
[----:B------:R-:W-:-:S04]  /*2440*/  FMUL.FTZ R0, R0, 1 ;  /* 0x3f80000000007820 */ /* 0x000fc80000410000 */
[----:B------:R0:W2:Y:S01]  /*2450*/  F2F.F64.F32 R24, R0 ;  /* 0x0000000000187310 */ /* 0x0000a20000201800 */
[----:B------:R-:W-:Y:S05]  /*2460*/  BRA `(.L_x_2021) ;  /* 0x00000b2000007947 */ /* 0x000fea0003800000 */
.L_x_2026:
[----:B------:R0:W5:Y:S01]  /*2470*/  LDG.E.64 R24, [R4.64] ;  /* 0x0000002404187981 */ /* 0x000162000c1e1b00 */
[----:B------:R-:W-:Y:S05]  /*2480*/  BRA `(.L_x_2021) ;  /* 0x00000b0000007947 */ /* 0x000fea0003800000 */
.L_x_2016:
        /* <DEDUP_REMOVED lines=13> */
.L_x_2030:
[----:B------:R0:W5:Y:S01]  /*2560*/  LDG.E.64 R24, [R4.64] ;  /* 0x0000002404187981 */ /* 0x000162000c1e1b00 */
[----:B------:R-:W-:Y:S05]  /*2570*/  BRA `(.L_x_2021) ;  /* 0x00000a1000007947 */ /* 0x000fea0003800000 */
.L_x_2029:
        /* <DEDUP_REMOVED lines=26> */
[----:B------:R0:W2:Y:S01]  /*2720*/  F2F.F64.F32 R24, R7 ;  /* 0x0000000700187310 */ /* 0x0000a20000201800 */
[----:B------:R-:W-:Y:S05]  /*2730*/  BRA `(.L_x_2021) ;  /* 0x0000085000007947 */ /* 0x000fea0003800000 */
.L_x_2032:
        /* <DEDUP_REMOVED lines=13> */
[----:B------:R0:W2:Y:S01]  /*2810*/  F2F.F64.F32 R24, R0 ;  /* 0x0000000000187310 */ /* 0x0000a20000201800 */
[----:B------:R-:W-:Y:S05]  /*2820*/  BRA `(.L_x_2021) ;  /* 0x0000076000007947 */ /* 0x000fea0003800000 */
.L_x_2031:
[----:B------:R-:W2:Y:S02]  /*2830*/  LDG.E.U16 R0, [R4.64] ;  /* 0x0000002404007981 */ /* 0x000ea4000c1e1500 */
[----:B--2---:R-:W-:-:S05]  /*2840*/  PRMT R0, RZ, 0x5410, R0 ;  /* 0x00005410ff007816 */ /* 0x004fca0000000000 */
[----:B------:R-:W-:-:S04]  /*2850*/  FMUL.FTZ R0, R0, 1 ;  /* 0x3f80000000007820 */ /* 0x000fc80000410000 */
[----:B------:R0:W2:Y:S01]  /*2860*/  F2F.F64.F32 R24, R0 ;  /* 0x0000000000187310 */ /* 0x0000a20000201800 */
[----:B------:R-:W-:Y:S05]  /*2870*/  BRA `(.L_x_2021) ;  /* 0x0000071000007947 */ /* 0x000fea0003800000 */
.L_x_2028:
        /* <DEDUP_REMOVED lines=9> */
[----:B--2---:R0:W2:Y:S01]  /*2910*/  I2F.F64.U16 R24, R4 ;  /* 0x0000000400187312 */ /* 0x0040a20000101800 */
[----:B------:R-:W-:Y:S05]  /*2920*/  BRA `(.L_x_2021) ;  /* 0x0000066000007947 */ /* 0x000fea0003800000 */
.L_x_2035:
        /* <DEDUP_REMOVED lines=21> */
.L_x_2039:
[----:B------:R-:W-:Y:S05]  /*2a80*/  BSYNC B1 ;  /* 0x0000000000017941 */ /* 0x000fea0003800000 */
.L_x_2038:
[----:B------:R-:W-:Y:S01]  /*2a90*/  LEA R5, R0, 0x3b800000, 0x17 ;  /* 0x3b80000000057811 */ /* 0x000fe200078eb8ff */
[----:B------:R-:W-:-:S05]  /*2aa0*/  IMAD.SHL.U32 R0, R3, 0x100000, RZ ;  /* 0x0010000003007824 */ /* 0x000fca00078e00ff */
[----:B------:R-:W-:Y:S02]  /*2ab0*/  LOP3.LUT R0, R5, R0, R6, 0xfe, !PT ;  /* 0x0000000005007212 */ /* 0x000fe400078efe06 */
.L_x_2037:
[----:B------:R-:W-:Y:S05]  /*2ac0*/  BSYNC B0 ;  /* 0x0000000000007941 */ /* 0x000fea0003800000 */
.L_x_2036:
[----:B------:R-:W-:-:S04]  /*2ad0*/  FMUL.FTZ R0, R0, 1 ;  /* 0x3f80000000007820 */ /* 0x000fc80000410000 */
[----:B------:R0:W2:Y:S01]  /*2ae0*/  F2F.F64.F32 R24, R0 ;  /* 0x0000000000187310 */ /* 0x0000a20000201800 */
[----:B------:R-:W-:Y:S05]  /*2af0*/  BRA `(.L_x_2021) ;  /* 0x0000049000007947 */ /* 0x000fea0003800000 */
.L_x_2034:
        /* <DEDUP_REMOVED lines=21> */
.L_x_2043:
[----:B------:R-:W-:Y:S05]  /*2c50*/  BSYNC B1 ;  /* 0x0000000000017941 */ /* 0x000fea0003800000 */
.L_x_2042:
[----:B------:R-:W-:Y:S01]  /*2c60*/  LEA R5, R0, 0x37800000, 0x17 ;  /* 0x3780000000057811 */ /* 0x000fe200078eb8ff */
[----:B------:R-:W-:-:S05]  /*2c70*/  IMAD.SHL.U32 R0, R3, 0x200000, RZ ;  /* 0x0020000003007824 */ /* 0x000fca00078e00ff */
[----:B------:R-:W-:Y:S02]  /*2c80*/  LOP3.LUT R0, R5, R0, R6, 0xfe, !PT ;  /* 0x0000000005007212 */ /* 0x000fe400078efe06 */
.L_x_2041:
[----:B------:R-:W-:Y:S05]  /*2c90*/  BSYNC B0 ;  /* 0x0000000000007941 */ /* 0x000fea0003800000 */
.L_x_2040:
[----:B------:R-:W-:-:S04]  /*2ca0*/  FMUL.FTZ R0, R0, 1 ;  /* 0x3f80000000007820 */ /* 0x000fc80000410000 */
[----:B------:R0:W2:Y:S01]  /*2cb0*/  F2F.F64.F32 R24, R0 ;  /* 0x0000000000187310 */ /* 0x0000a20000201800 */
[----:B------:R-:W-:Y:S05]  /*2cc0*/  BRA `(.L_x_2021) ;  /* 0x000002c000007947 */ /* 0x000fea0003800000 */
.L_x_2033:
        /* <DEDUP_REMOVED lines=14> */
.L_x_2047:
[----:B------:R-:W-:Y:S05]  /*2db0*/  BSYNC B0 ;  /* 0x0000000000007941 */ /* 0x000fea0003800000 */
.L_x_2046:
[----:B------:R-:W-:-:S04]  /*2dc0*/  FMUL.FTZ R0, R0, 1 ;  /* 0x3f80000000007820 */ /* 0x000fc80000410000 */
[----:B------:R0:W2:Y:S01]  /*2dd0*/  F2F.F64.F32 R24, R0 ;  /* 0x0000000000187310 */ /* 0x0000a20000201800 */
[----:B------:R-:W-:Y:S05]  /*2de0*/  BRA `(.L_x_2021) ;  /* 0x000001a000007947 */ /* 0x000fea0003800000 */
.L_x_2020:
        /* <DEDUP_REMOVED lines=18> */
[----:B01---5:R-:W-:Y:S05]  /*2f10*/  CALL.ABS.NOINC R14 ;  /* 0x000000000e007343 */ /* 0x023fea0003c00000 */
[----:B------:R-:W-:Y:S01]  /*2f20*/  CS2R R24, SRZ ;  /* 0x0000000000187805 */ /* 0x000fe2000001ff00 */
[----:B------:R-:W-:Y:S05]  /*2f30*/  BRA `(.L_x_2021) ;  /* 0x0000005000007947 */ /* 0x000fea0003800000 */
.L_x_2045:
[----:B------:R-:W2:Y:S02]  /*2f40*/  LDG.E.64 R24, [R4.64] ;  /* 0x0000002404187981 */ /* 0x000ea4000c1e1b00 */
[----:B--2---:R-:W0:Y:S01]  /*2f50*/  I2F.F64.U64 R24, R24 ;  /* 0x0000001800187312 */ /* 0x004e220000301800 */
[----:B------:R-:W-:Y:S05]  /*2f60*/  BRA `(.L_x_2021) ;  /* 0x0000002000007947 */ /* 0x000fea0003800000 */
.L_x_2044:
[----:B------:R-:W2:Y:S02]  /*2f70*/  LDG.E R4, [R4.64] ;  /* 0x0000002404047981 */ /* 0x000ea4000c1e1900 */
[----:B--2---:R0:W2:Y:S02]  /*2f80*/  I2F.F64.U32 R24, R4 ;  /* 0x0000000400187312 */ /* 0x0040a40000201800 */
.L_x_2021:
[----:B------:R-:W-:-:S03]  /*2f90*/  IADD3 R29, R29, 0x80, RZ ;  /* 0x000000801d1d7810 */ /* 0x000fc60007ffe0ff */
.L_x_2015:
[----:B------:R-:W-:Y:S05]  /*2fa0*/  BSYNC B6 ;  /* 0x0000000000067941 */ /* 0x000fea0003800000 */
.L_x_2014:
[----:B------:R-:W-:Y:S01]  /*2fb0*/  ISETP.GE.AND P0, PT, R29, R18, PT ;  /* 0x000000121d00720c */ /* 0x000fe20003f06270 */
[----:B------:R-:W-:-:S12]  /*2fc0*/  BSSY B6, `(.L_x_2048) ;  /* 0x00000f5000067945 */ /* 0x000fd80003800000 */
[----:B------:R-:W-:Y:S05]  /*2fd0*/  @P0 BRA `(.L_x_2049) ;  /* 0x00000f3000000947 */ /* 0x000fea0003800000 */
        /* <DEDUP_REMOVED lines=16> */
[----:B---3--:R0:W3:Y:S01]  /*30e0*/  I2F.F64.S16 R16, R4 ;  /* 0x0000000400107312 */ /* 0x0080e20000101c00 */
[----:B------:R-:W-:Y:S05]  /*30f0*/  BRA `(.L_x_2049) ;  /* 0x00000e1000007947 */ /* 0x000fea0003800000 */
.L_x_2053:
[----:B------:R-:W3:Y:S02]  /*3100*/  LDG.E.U8 R4, [R4.64] ;  /* 0x0000002404047981 */ /* 0x000ee4000c1e1100 */
[----:B---3--:R0:W3:Y:S01]  /*3110*/  I2F.F64.U16 R16, R4 ;  /* 0x0000000400107312 */ /* 0x0080e20000101800 */
[----:B------:R-:W-:Y:S05]  /*3120*/  BRA `(.L_x_2049) ;  /* 0x00000de000007947 */ /* 0x000fea0003800000 */
.L_x_2052:
[----:B------:R-:W-:-:S13]  /*3130*/  ISETP.NE.AND P0, PT, R0, 0x2, PT ;  /* 0x000000020000780c */ /* 0x000fda0003f05270 */
[----:B------:R-:W-:Y:S05]  /*3140*/  @!P0 BRA `(.L_x_2055) ;  /* 0x000000a000008947 */ /* 0x000fea0003800000 */
[----:B------:R-:W-:-:S13]  /*3150*/  ISETP.NE.AND P0, PT, R0, 0x3, PT ;  /* 0x000000030000780c */ /* 0x000fda0003f05270 */
[----:B------:R-:W-:Y:S05]  /*3160*/  @!P0 BRA `(.L_x_2056) ;  /* 0x0000005000008947 */ /* 0x000fea0003800000 */
[----:B------:R-:W-:-:S13]  /*3170*/  ISETP.NE.AND P0, PT, R0, 0x4, PT ;  /* 0x000000040000780c */ /* 0x000fda0003f05270 */
[----:B------:R-:W-:Y:S05]  /*3180*/  @P0 BRA `(.L_x_2054) ;  /* 0x00000bf000000947 */ /* 0x000fea0003800000 */
[----:B------:R-:W3:Y:S02]  /*3190*/  LDG.E.64 R16, [R4.64] ;  /* 0x0000002404107981 */ /* 0x000ee4000c1e1b00 */
[----:B---3--:R-:W0:Y:S01]  /*31a0*/  I2F.F64.S64 R16, R16 ;  /* 0x0000001000107312 */ /* 0x008e220000301c00 */
[----:B------:R-:W-:Y:S05]  /*31b0*/  BRA `(.L_x_2049) ;  /* 0x00000d5000007947 */ /* 0x000fea0003800000 */
.L_x_2056:
[----:B------:R-:W3:Y:S02]  /*31c0*/  LDG.E R4, [R4.64] ;  /* 0x0000002404047981 */ /* 0x000ee4000c1e1900 */
[----:B---3--:R0:W3:Y:S01]  /*31d0*/  I2F.F64 R16, R4 ;  /* 0x0000000400107312 */ /* 0x0080e20000201c00 */
[----:B------:R-:W-:Y:S05]  /*31e0*/  BRA `(.L_x_2049) ;  /* 0x00000d2000007947 */ /* 0x000fea0003800000 */
.L_x_2055:
[----:B------:R-:W3:Y:S02]  /*31f0*/  LDG.E.U16 R4, [R4.64] ;  /* 0x0000002404047981 */ /* 0x000ee4000c1e1500 */
[----:B---3--:R0:W3:Y:S01]  /*3200*/  I2F.F64.S16 R16, R4 ;  /* 0x0000000400107312 */ /* 0x0080e20000101c00 */
[----:B------:R-:W-:Y:S05]  /*3210*/  BRA `(.L_x_2049) ;  /* 0x00000cf000007947 */ /* 0x000fea0003800000 */
.L_x_2051:
[----:B------:R-:W-:-:S13]  /*3220*/  ISETP.GT.AND P0, PT, R0, 0x6, PT ;  /* 0x000000060000780c */ /* 0x000fda0003f04270 */
[----:B------:R-:W-:Y:S05]  /*3230*/  @P0 BRA `(.L_x_2057) ;  /* 0x000000d000000947 */ /* 0x000fea0003800000 */
[----:B------:R-:W-:-:S13]  /*3240*/  ISETP.NE.AND P0, PT, R0, 0x5, PT ;  /* 0x000000050000780c */ /* 0x000fda0003f05270 */
[----:B------:R-:W-:Y:S05]  /*3250*/  @!P0 BRA `(.L_x_2058) ;  /* 0x0000006000008947 */ /* 0x000fea0003800000 */
[----:B------:R-:W-:-:S13]  /*3260*/  ISETP.NE.AND P0, PT, R0, 0x6, PT ;  /* 0x000000060000780c */ /* 0x000fda0003f05270 */
[----:B------:R-:W-:Y:S05]  /*3270*/  @P0 BRA `(.L_x_2054) ;  /* 0x00000b0000000947 */ /* 0x000fea0003800000 */
[----:B------:R-:W3:Y:S02]  /*3280*/  LDG.E R16, [R4.64] ;  /* 0x0000002404107981 */ /* 0x000ee4000c1e1900 */
[----:B---3--:R-:W-:-:S06]  /*3290*/  FMUL.FTZ R16, R16, 1 ;  /* 0x3f80000010107820 */ /* 0x008fcc0000410000 */
[----:B------:R-:W0:Y:S01]  /*32a0*/  F2F.F64.F32 R16, R16 ;  /* 0x0000001000107310 */ /* 0x000e220000201800 */
[----:B------:R-:W-:Y:S05]  /*32b0*/  BRA `(.L_x_2049) ;  /* 0x00000c5000007947 */ /* 0x000fea0003800000 */
.L_x_2058:
[----:B------:R-:W3:Y:S02]  /*32c0*/  LDG.E.U16 R0, [R4.64] ;  /* 0x0000002404007981 */ /* 0x000ee4000c1e1500 */
[----:B---3--:R-:W-:-:S05]  /*32d0*/  HADD2.F32 R0, -RZ, R0.H0_H0 ;  /* 0x20000000ff007230 */ /* 0x008fca0000004100 */
[----:B------:R-:W-:-:S04]  /*32e0*/  FMUL.FTZ R0, R0, 1 ;  /* 0x3f80000000007820 */ /* 0x000fc80000410000 */
[----:B------:R0:W3:Y:S01]  /*32f0*/  F2F.F64.F32 R16, R0 ;  /* 0x0000000000107310 */ /* 0x0000e20000201800 */
[----:B------:R-:W-:Y:S05]  /*3300*/  BRA `(.L_x_2049) ;  /* 0x00000c0000007947 */ /* 0x000fea0003800000 */
.L_x_2057:
[----:B------:R-:W-:-:S13]  /*3310*/  ISETP.NE.AND P0, PT, R0, 0x7, PT ;  /* 0x000000070000780c */ /* 0x000fda0003f05270 */
[----:B------:R-:W-:Y:S05]  /*3320*/  @!P0 BRA `(.L_x_2059) ;  /* 0x000000d000008947 */ /* 0x000fea0003800000 */
        /* <DEDUP_REMOVED lines=8> */
.L_x_2060:
[----:B------:R-:W3:Y:S02]  /*33b0*/  LDG.E.U16 R4, [R4.64] ;  /* 0x0000002404047981 */ /* 0x000ee4000c1e1500 */
[----:B---3--:R-:W-:-:S05]  /*33c0*/  HADD2.F32 R0, -RZ, R4.H0_H0 ;  /* 0x20000004ff007230 */ /* 0x008fca0000004100 */
[----:B------:R-:W-:-:S04]  /*33d0*/  FMUL.FTZ R0, R0, 1 ;  /* 0x3f80000000007820 */ /* 0x000fc80000410000 */
[----:B------:R0:W3:Y:S01]  /*33e0*/  F2F.F64.F32 R16, R0 ;  /* 0x0000000000107310 */ /* 0x0000e20000201800 */
[----:B------:R-:W-:Y:S05]  /*33f0*/  BRA `(.L_x_2049) ;  /* 0x00000b1000007947 */ /* 0x000fea0003800000 */
.L_x_2059:
[----:B------:R0:W5:Y:S01]  /*3400*/  LDG.E.64 R16, [R4.64] ;  /* 0x0000002404107981 */ /* 0x000162000c1e1b00 */
[----:B------:R-:W-:Y:S05]  /*3410*/  BRA `(.L_x_2049) ;  /* 0x00000af000007947 */ /* 0x000fea0003800000 */
.L_x_2050:
        /* <DEDUP_REMOVED lines=8> */
[----:B------:R-:W3:Y:S01]  /*34a0*/  LDG.E.U8 R4, [R4.64] ;  /* 0x0000002404047981 */ /* 0x000ee2000c1e1100 */
[----:B------:R-:W-:Y:S01]  /*34b0*/  IMAD.MOV.U32 R16, RZ, RZ, RZ ;  /* 0x000000ffff107224 */ /* 0x000fe200078e00ff */
[----:B---3--:R-:W-:-:S04]  /*34c0*/  ISETP.NE.AND P0, PT, R4, RZ, PT ;  /* 0x000000ff0400720c */ /* 0x008fc80003f05270 */
[----:B------:R-:W-:Y:S01]  /*34d0*/  FSEL R17, RZ, 1.875, !P0 ;  /* 0x3ff00000ff117808 */ /* 0x000fe20004000000 */
[----:B------:R-:W-:Y:S05]  /*34e0*/  BRA `(.L_x_2049) ;  /* 0x00000a2000007947 */ /* 0x000fea0003800000 */
.L_x_2063:
[----:B------:R0:W5:Y:S01]  /*34f0*/  LDG.E.64 R16, [R4.64] ;  /* 0x0000002404107981 */ /* 0x000162000c1e1b00 */
[----:B------:R-:W-:Y:S05]  /*3500*/  BRA `(.L_x_2049) ;  /* 0x00000a0000007947 */ /* 0x000fea0003800000 */
.L_x_2062:
        /* <DEDUP_REMOVED lines=26> */
[----:B------:R0:W3:Y:S01]  /*36b0*/  F2F.F64.F32 R16, R7 ;  /* 0x0000000700107310 */ /* 0x0000e20000201800 */
[----:B------:R-:W-:Y:S05]  /*36c0*/  BRA `(.L_x_2049) ;  /* 0x0000084000007947 */ /* 0x000fea0003800000 */
.L_x_2065:
        /* <DEDUP_REMOVED lines=13> */
[----:B------:R0:W3:Y:S01]  /*37a0*/  F2F.F64.F32 R16, R0 ;  /* 0x0000000000107310 */ /* 0x0000e20000201800 */
[----:B------:R-:W-:Y:S05]  /*37b0*/  BRA `(.L_x_2049) ;  /* 0x0000075000007947 */ /* 0x000fea0003800000 */
.L_x_2064:
[----:B------:R-:W3:Y:S02]  /*37c0*/  LDG.E.U16 R0, [R4.64] ;  /* 0x0000002404007981 */ /* 0x000ee4000c1e1500 */
[----:B---3--:R-:W-:-:S05]  /*37d0*/  PRMT R0, RZ, 0x5410, R0 ;  /* 0x00005410ff007816 */ /* 0x008fca0000000000 */
[----:B------:R-:W-:-:S04]  /*37e0*/  FMUL.FTZ R0, R0, 1 ;  /* 0x3f80000000007820 */ /* 0x000fc80000410000 */
[----:B------:R0:W3:Y:S01]  /*37f0*/  F2F.F64.F32 R16, R0 ;  /* 0x0000000000107310 */ /* 0x0000e20000201800 */
[----:B------:R-:W-:Y:S05]  /*3800*/  BRA `(.L_x_2049) ;  /* 0x0000070000007947 */ /* 0x000fea0003800000 */
.L_x_2061:
        /* <DEDUP_REMOVED lines=9> */
[----:B---3--:R0:W3:Y:S01]  /*38a0*/  I2F.F64.U16 R16, R4 ;  /* 0x0000000400107312 */ /* 0x0080e20000101800 */
[----:B------:R-:W-:Y:S05]  /*38b0*/  BRA `(.L_x_2049) ;  /* 0x0000065000007947 */ /* 0x000fea0003800000 */
.L_x_2068:
[----:B------:R-:W3:Y:S01]  /*38c0*/  LDG.E.U8 R3, [R4.64] ;  /* 0x0000002404037981 */ /* 0x000ee2000c1e1100 */
[----:B------:R-:W-:Y:S01]  /*38d0*/  BSSY B0, `(.L_x_2069) ;  /* 0x0000018000007945 */ /* 0x000fe20003800000 */
[----:B------:R-:W-:Y:S01]  /*38e0*/  IMAD.MOV.U32 R0, RZ, RZ, RZ ;  /* 0x000000ffff007224 */ /* 0x000fe200078e00ff */
        /* <DEDUP_REMOVED lines=18> */
.L_x_2072:
[----:B------:R-:W-:Y:S05]  /*3a10*/  BSYNC B1 ;  /* 0x0000000000017941 */ /* 0x000fea0003800000 */
.L_x_2071:
[----:B------:R-:W-:Y:S01]  /*3a20*/  LEA R5, R0, 0x3b800000, 0x17 ;  /* 0x3b80000000057811 */ /* 0x000fe200078eb8ff */
[----:B------:R-:W-:-:S05]  /*3a30*/  IMAD.SHL.U32 R0, R3, 0x100000, RZ ;  /* 0x0010000003007824 */ /* 0x000fca00078e00ff */
[----:B------:R-:W-:Y:S02]  /*3a40*/  LOP3.LUT R0, R5, R0, R6, 0xfe, !PT ;  /* 0x0000000005007212 */ /* 0x000fe400078efe06 */
.L_x_2070:
[----:B------:R-:W-:Y:S05]  /*3a50*/  BSYNC B0 ;  /* 0x0000000000007941 */ /* 0x000fea0003800000 */
.L_x_2069:
[----:B------:R-:W-:-:S04]  /*3a60*/  FMUL.FTZ R0, R0, 1 ;  /* 0x3f80000000007820 */ /* 0x000fc80000410000 */
[----:B------:R0:W3:Y:S01]  /*3a70*/  F2F.F64.F32 R16, R0 ;  /* 0x0000000000107310 */ /* 0x0000e20000201800 */
[----:B------:R-:W-:Y:S05]  /*3a80*/  BRA `(.L_x_2049) ;  /* 0x0000048000007947 */ /* 0x000fea0003800000 */
.L_x_2067:
        /* <DEDUP_REMOVED lines=21> */
.L_x_2076:
[----:B------:R-:W-:Y:S05]  /*3be0*/  BSYNC B1 ;  /* 0x0000000000017941 */ /* 0x000fea0003800000 */
.L_x_2075:
[----:B------:R-:W-:Y:S01]  /*3bf0*/  LEA R5, R0, 0x37800000, 0x17 ;  /* 0x3780000000057811 */ /* 0x000fe200078eb8ff */
[----:B------:R-:W-:-:S05]  /*3c00*/  IMAD.SHL.U32 R0, R3, 0x200000, RZ ;  /* 0x0020000003007824 */ /* 0x000fca00078e00ff */
[----:B------:R-:W-:Y:S02]  /*3c10*/  LOP3.LUT R0, R5, R0, R6, 0xfe, !PT ;  /* 0x0000000005007212 */ /* 0x000fe400078efe06 */
.L_x_2074:
[----:B------:R-:W-:Y:S05]  /*3c20*/  BSYNC B0 ;  /* 0x0000000000007941 */ /* 0x000fea0003800000 */
.L_x_2073:
[----:B------:R-:W-:-:S04]  /*3c30*/  FMUL.FTZ R0, R0, 1 ;  /* 0x3f80000000007820 */ /* 0x000fc80000410000 */
[----:B------:R0:W3:Y:S01]  /*3c40*/  F2F.F64.F32 R16, R0 ;  /* 0x0000000000107310 */ /* 0x0000e20000201800 */
[----:B------:R-:W-:Y:S05]  /*3c50*/  BRA `(.L_x_2049) ;  /* 0x000002b000007947 */ /* 0x000fea0003800000 */
.L_x_2066:
[----:B------:R-:W-:-:S13]  /*3c60*/  ISETP.NE.AND P0, PT, R0, 0x1c, PT ;  /* 0x0000001c0000780c */ /* 0x000fda0003f05270 */
[----:B------:R-:W-:Y:S05]  /*3c70*/  @!P0 BRA `(.L_x_2077) ;  /* 0x0000027000008947 */ /* 0x000fea0003800000 */
[----:B------:R-:W-:-:S13]  /*3c80*/  ISETP.NE.AND P0, PT, R0, 0x1d, PT ;  /* 0x0000001d0000780c */ /* 0x000fda0003f05270 */
[----:B------:R-:W-:Y:S05]  /*3c90*/  @!P0 BRA `(.L_x_2078) ;  /* 0x0000022000008947 */ /* 0x000fea0003800000 */
[----:B------:R-:W-:-:S13]  /*3ca0*/  ISETP.NE.AND P0, PT, R0, 0x2c, PT ;  /* 0x0000002c0000780c */ /* 0x000fda0003f05270 */
[----:B------:R-:W-:Y:S05]  /*3cb0*/  @P0 BRA `(.L_x_2054) ;  /* 0x000000c000000947 */ /* 0x000fea0003800000 */
[----:B------:R-:W3:Y:S01]  /*3cc0*/  LDG.E.U8 R4, [R4.64] ;  /* 0x0000002404047981 */ /* 0x000ee2000c1e1100 */
[----:B------:R-:W-:Y:S01]  /*3cd0*/  BSSY B0, `(.L_x_2079) ;  /* 0x0000007000007945 */ /* 0x000fe20003800000 */
[----:B------:R-:W-:Y:S01]  /*3ce0*/  IMAD.MOV.U32 R0, RZ, RZ, 0x400000 ;  /* 0x00400000ff007424 */ /* 0x000fe200078e00ff */
[----:B---3--:R-:W-:-:S13]  /*3cf0*/  ISETP.NE.AND P0, PT, R4, RZ, PT ;  /* 0x000000ff0400720c */ /* 0x008fda0003f05270 */
[----:B------:R-:W-:Y:S05]  /*3d00*/  @!P0 BRA `(.L_x_2080) ;  /* 0x0000003000008947 */ /* 0x000fea0003800000 */
[----:B------:R-:W-:-:S13]  /*3d10*/  ISETP.NE.AND P0, PT, R4, 0xff, PT ;  /* 0x000000ff0400780c */ /* 0x000fda0003f05270 */
[----:B------:R-:W-:Y:S02]  /*3d20*/  @!P0 IMAD.MOV.U32 R0, RZ, RZ, 0x7f800001 ;  /* 0x7f800001ff008424 */ /* 0x000fe400078e00ff */
[----:B------:R-:W-:Y:S02]  /*3d30*/  @P0 IMAD.SHL.U32 R0, R4, 0x800000, RZ ;  /* 0x0080000004000824 */ /* 0x000fe400078e00ff */
.L_x_2080:
[----:B------:R-:W-:Y:S05]  /*3d40*/  BSYNC B0 ;  /* 0x0000000000007941 */ /* 0x000fea0003800000 */
.L_x_2079:
[----:B------:R-:W-:-:S04]  /*3d50*/  FMUL.FTZ R0, R0, 1 ;  /* 0x3f80000000007820 */ /* 0x000fc80000410000 */
[----:B------:R0:W3:Y:S01]  /*3d60*/  F2F.F64.F32 R16, R0 ;  /* 0x0000000000107310 */ /* 0x0000e20000201800 */
[----:B------:R-:W-:Y:S05]  /*3d70*/  BRA `(.L_x_2049) ;  /* 0x0000019000007947 */ /* 0x000fea0003800000 */
.L_x_2054:
        /* <DEDUP_REMOVED lines=18> */
[----:B012--5:R-:W-:Y:S05]  /*3ea0*/  CALL.ABS.NOINC R14 ;  /* 0x000000000e007343 */ /* 0x027fea0003c00000 */
[----:B------:R-:W-:Y:S05]  /*3eb0*/  BRA `(.L_x_2049) ;  /* 0x0000005000007947 */ /* 0x000fea0003800000 */
.L_x_2078:
[----:B------:R-:W3:Y:S02]  /*3ec0*/  LDG.E.64 R16, [R4.64] ;  /* 0x0000002404107981 */ /* 0x000ee4000c1e1b00 */
[----:B---3--:R-:W0:Y:S01]  /*3ed0*/  I2F.F64.U64 R16, R16 ;  /* 0x0000001000107312 */ /* 0x008e220000301800 */
[----:B------:R-:W-:Y:S05]  /*3ee0*/  BRA `(.L_x_2049) ;  /* 0x0000002000007947 */ /* 0x000fea0003800000 */
.L_x_2077:
[----:B------:R-:W3:Y:S02]  /*3ef0*/  LDG.E R4, [R4.64] ;  /* 0x0000002404047981 */ /* 0x000ee4000c1e1900 */
[----:B---3--:R0:W3:Y:S02]  /*3f00*/  I2F.F64.U32 R16, R4 ;  /* 0x0000000400107312 */ /* 0x0080e40000201800 */
.L_x_2049:
[----:B------:R-:W-:Y:S05]  /*3f10*/  BSYNC B6 ;  /* 0x0000000000067941 */ /* 0x000fea0003800000 */
.L_x_2048:
[----:B------:R-:W4:Y:S01]  /*3f20*/  S2R R19, SR_TID.X ;  /* 0x0000000000137919 */ /* 0x000f220000002100 */
[----:B------:R-:W-:Y:S01]  /*3f30*/  BSSY B0, `(.L_x_2081) ;  /* 0x0000030000007945 */ /* 0x000fe20003800000 */
[----:B----4-:R-:W-:-:S13]  /*3f40*/  ISETP.GE.AND P2, PT, R19, R18, PT ;  /* 0x000000121300720c */ /* 0x010fda0003f46270 */
[----:B------:R-:W-:Y:S05]  /*3f50*/  @P2 BRA `(.L_x_2082) ;  /* 0x000002d000002947 */ /* 0x000fea0003800000 */
[----:B0----5:R-:W0:Y:S01]  /*3f60*/  DSETP.NEU.AND P0, PT, |R26|, +INF , PT ;  /* 0x7ff000001a00742a */ /* 0x021e220003f0d200 */
[----:B------:R-:W-:-:S13]  /*3f70*/  BSSY B1, `(.L_x_2083) ;  /* 0x0000014000017945 */ /* 0x000fda0003800000 */
[----:B0-----:R-:W-:Y:S05]  /*3f80*/  @!P0 BRA `(.L_x_2084) ;  /* 0x0000010000008947 */ /* 0x001fea0003800000 */
[----:B------:R-:W0:-:S04]  /*3f90*/  DMUL R4, R26, c[0x2][0x0] ;  /* 0x008000001a047a28 */ /* 0x000e080000000000 */
[----:B------:R-:W-:-:S06]  /*3fa0*/  DSETP.GE.AND P0, PT, |R26|, 2.14748364800000000000e+09, PT ;  /* 0x41e000001a00742a */ /* 0x000fcc0003f06200 */
[----:B0-----:R-:W0:Y:S08]  /*3fb0*/  F2I.F64 R4, R4 ;  /* 0x0000000400047311 */ /* 0x001e300000301100 */
[----:B0-----:R-:W0:Y:S02]  /*3fc0*/  I2F.F64 R20, R4 ;  /* 0x0000000400147312 */ /* 0x001e240000201c00 */
[----:B0-----:R-:W0:-:S06]  /*3fd0*/  DFMA R6, -R20, c[0x2][0x8], R26 ;  /* 0x0080020014067a2b */ /* 0x001e0c000000011a */
[----:B0-----:R-:W0:-:S06]  /*3fe0*/  DFMA R6, -R20, c[0x2][0x10], R6 ;  /* 0x0080040014067a2b */ /* 0x001e0c0000000106 */
[----:B0-----:R0:W4:Y:S01]  /*3ff0*/  DFMA R20, -R20, c[0x2][0x18], R6 ;  /* 0x0080060014147a2b */ /* 0x0011220000000106 */
[----:B------:R-:W-:Y:S05]  /*4000*/  @!P0 BRA `(.L_x_2085) ;  /* 0x000000a000008947 */ /* 0x000fea0003800000 */
[----:B------:R-:W-:Y:S01]  /*4010*/  IMAD.MOV.U32 R0, RZ, RZ, R26 ;  /* 0x000000ffff007224 */ /* 0x000fe200078e001a */
[----:B------:R-:W-:Y:S01]  /*4020*/  MOV R12, 0x4050 ;  /* 0x00004050000c7802 */ /* 0x000fe20000000f00 */
[----:B------:R-:W-:-:S03]  /*4030*/  IMAD.MOV.U32 R13, RZ, RZ, R27 ;  /* 0x000000ffff0d7224 */ /* 0x000fc600078e001b */
[----:B01234-:R-:W-:Y:S05]  /*4040*/  CALL.REL.NOINC `($_ZN2at6native27unrolled_elementwise_kernelIZZZNS0_15cos_kernel_cudaERNS_18TensorIteratorBaseEENKUlvE0_clEvENKUlvE_clEvEUldE_St5arrayIPcLm2EELi4E23TrivialOffsetCalculatorILi1EjESB_NS0_6memory12LoadWithCastILi1EEENSC_13StoreWithCastILi1EEEEEviT_T0_T2_T3_T4_T5_$__internal_trig_reduction_slowpathd) ;  /* 0x00004de000007944 */ /* 0x01ffea0003c00000 */
[----:B------:R-:W-:Y:S02]  /*4050*/  IMAD.MOV.U32 R4, RZ, RZ, R8 ;  /* 0x000000ffff047224 */ /* 0x000fe400078e0008 */
[----:B------:R-:W-:Y:S02]  /*4060*/  IMAD.MOV.U32 R20, RZ, RZ, R6 ;  /* 0x000000ffff147224 */ /* 0x000fe400078e0006 */
[----:B------:R-:W-:Y:S01]  /*4070*/  IMAD.MOV.U32 R21, RZ, RZ, R7 ;  /* 0x000000ffff157224 */ /* 0x000fe200078e0007 */
[----:B------:R-:W-:Y:S05]  /*4080*/  BRA `(.L_x_2085) ;  /* 0x0000002000007947 */ /* 0x000fea0003800000 */
.L_x_2084:
[----:B------:R0:W4:Y:S01]  /*4090*/  DMUL R20, RZ, R26 ;  /* 0x0000001aff147228 */ /* 0x0001220000000000 */
[----:B------:R-:W-:-:S05]  /*40a0*/  IMAD.MOV.U32 R4, RZ, RZ, RZ ;  /* 0x000000ffff047224 */ /* 0x000fca00078e00ff */
.L_x_2085:
[----:B------:R-:W-:Y:S05]  /*40b0*/  BSYNC B1 ;  /* 0x0000000000017941 */ /* 0x000fea0003800000 */
.L_x_2083:
[----:B------:R-:W-:Y:S01]  /*40c0*/  IADD3 R3, R4, 0x1, RZ ;  /* 0x0000000104037810 */ /* 0x000fe20007ffe0ff */
[----:B------:R-:W-:-:S04]  /*40d0*/  IMAD.MOV.U32 R29, RZ, RZ, 0x8 ;  /* 0x00000008ff1d7424 */ /* 0x000fc800078e00ff */
[----:B------:R-:W-:-:S05]  /*40e0*/  IMAD.SHL.U32 R0, R3, 0x8, RZ ;  /* 0x0000000803007824 */ /* 0x000fca00078e00ff */
[----:B------:R-:W-:-:S05]  /*40f0*/  LOP3.LUT R0, R0, 0x8, RZ, 0xc0, !PT ;  /* 0x0000000800007812 */ /* 0x000fca00078ec0ff */
[----:B------:R-:W-:-:S05]  /*4100*/  IMAD.WIDE.U32 R28, R0, R29, c[0x4][0x138] ;  /* 0x01004e00001c7625 */ /* 0x000fca00078e001d */
[----:B0-----:R-:W5:Y:S04]  /*4110*/  LDG.E.128.CONSTANT R4, [R28.64] ;  /* 0x000000241c047981 */ /* 0x001f68000c1e9d00 */
[----:B----4-:R-:W4:Y:S04]  /*4120*/  LDG.E.128.CONSTANT R8, [R28.64+0x10] ;  /* 0x000010241c087981 */ /* 0x010f28000c1e9d00 */
[----:B---3--:R-:W3:Y:S01]  /*4130*/  LDG.E.128.CONSTANT R12, [R28.64+0x20] ;  /* 0x000020241c0c7981 */ /* 0x008ee2000c1e9d00 */
[----:B------:R-:W-:Y:S01]  /*4140*/  R2P PR, R3, 0x3 ;  /* 0x0000000303007804 */ /* 0x000fe20000000000 */
[----:B------:R-:W-:Y:S01]  /*4150*/  IMAD.MOV.U32 R30, RZ, RZ, 0x79785eba ;  /* 0x79785ebaff1e7424 */ /* 0x000fe200078e00ff */
[----:B------:R-:W5:Y:S01]  /*4160*/  DMUL R26, R20, R20 ;  /* 0x00000014141a7228 */ /* 0x000f620000000000 */
[----:B------:R-:W-:-:S03]  /*4170*/  IMAD.MOV.U32 R0, RZ, RZ, 0x3de5db65 ;  /* 0x3de5db65ff007424 */ /* 0x000fc600078e00ff */
[----:B------:R-:W-:Y:S02]  /*4180*/  FSEL R30, -R30, 4.2945490664224492434e-19, !P0 ;  /* 0x20fd81641e1e7808 */ /* 0x000fe40004000100 */
[----:B------:R-:W-:-:S06]  /*4190*/  FSEL R31, R0, -0.082518599927425384521, !P0 ;  /* 0xbda8ff83001f7808 */ /* 0x000fcc0004000000 */
[----:B-----5:R-:W0:-:S06]  /*41a0*/  DFMA R4, R26, R30, R4 ;  /* 0x0000001e1a04722b */ /* 0x020e0c0000000004 */
[----:B0-----:R-:W4:-:S06]  /*41b0*/  DFMA R4, R26, R4, R6 ;  /* 0x000000041a04722b */ /* 0x001f0c0000000006 */
[----:B----4-:R-:W0:-:S06]  /*41c0*/  DFMA R4, R26, R4, R8 ;  /* 0x000000041a04722b */ /* 0x010e0c0000000008 */
[----:B0-----:R-:W3:-:S06]  /*41d0*/  DFMA R4, R26, R4, R10 ;  /* 0x000000041a04722b */ /* 0x001ecc000000000a */
[----:B---3--:R-:W0:-:S06]  /*41e0*/  DFMA R4, R26, R4, R12 ;  /* 0x000000041a04722b */ /* 0x008e0c000000000c */
[----:B0-----:R-:W0:-:S06]  /*41f0*/  DFMA R14, R26, R4, R14 ;  /* 0x000000041a0e722b */ /* 0x001e0c000000000e */
[----:B0-----:R-:W-:-:S04]  /*4200*/  DFMA R4, R14, R20, R20 ;  /* 0x000000140e04722b */ /* 0x001fc80000000014 */
[----:B------:R-:W0:-:S06]  /*4210*/  @P0 DFMA R4, R26, R14, 1 ;  /* 0x3ff000001a04042b */ /* 0x000e0c000000000e */
[----:B0-----:R-:W0:-:S06]  /*4220*/  @P1 DFMA R4, R4, -1, RZ ;  /* 0xbff000000404182b */ /* 0x001e0c00000000ff */
.L_x_2082:
[----:B------:R-:W-:Y:S05]  /*4230*/  BSYNC B0 ;  /* 0x0000000000007941 */ /* 0x000fea0003800000 */
.L_x_2081:
[----:B0----5:R-:W-:Y:S01]  /*4240*/  IADD3 R27, R19, 0x80, RZ ;  /* 0x00000080131b7810 */ /* 0x021fe20007ffe0ff */
[----:B------:R-:W-:Y:S03]  /*4250*/  BSSY B0, `(.L_x_2086) ;  /* 0x0000030000007945 */ /* 0x000fe60003800000 */
[----:B------:R-:W-:-:S13]  /*4260*/  ISETP.GE.AND P0, PT, R27, R18, PT ;  /* 0x000000121b00720c */ /* 0x000fda0003f06270 */
[----:B------:R-:W-:Y:S05]  /*4270*/  @P0 BRA `(.L_x_2087) ;  /* 0x000002d000000947 */ /* 0x000fea0003800000 */
[----:B-1----:R-:W0:Y:S01]  /*4280*/  DSETP.NEU.AND P0, PT, |R22|, +INF , PT ;  /* 0x7ff000001600742a */ /* 0x002e220003f0d200 */
        /* <DEDUP_REMOVED lines=11> */
[----:B------:R-:W-:Y:S01]  /*4340*/  MOV R12, 0x4370 ;  /* 0x00004370000c7802 */ /* 0x000fe20000000f00 */
[----:B------:R-:W-:-:S03]  /*4350*/  IMAD.MOV.U32 R13, RZ, RZ, R23 ;  /* 0x000000ffff0d7224 */ /* 0x000fc600078e0017 */
[----:B0123--:R-:W-:Y:S05]  /*4360*/  CALL.REL.NOINC `($_ZN2at6native27unrolled_elementwise_kernelIZZZNS0_15cos_kernel_cudaERNS_18TensorIteratorBaseEENKUlvE0_clEvENKUlvE_clEvEUldE_St5arrayIPcLm2EELi4E23TrivialOffsetCalculatorILi1EjESB_NS0_6memory12LoadWithCastILi1EEENSC_13StoreWithCastILi1EEEEEviT_T0_T2_T3_T4_T5_$__internal_trig_reduction_slowpathd) ;  /* 0x00004ac000007944 */ /* 0x00ffea0003c00000 */
[----:B------:R-:W-:Y:S02]  /*4370*/  IMAD.MOV.U32 R0, RZ, RZ, R8 ;  /* 0x000000ffff007224 */ /* 0x000fe400078e0008 */
[----:B------:R-:W-:Y:S02]  /*4380*/  IMAD.MOV.U32 R28, RZ, RZ, R6 ;  /* 0x000000ffff1c7224 */ /* 0x000fe400078e0006 */
[----:B------:R-:W-:Y:S01]  /*4390*/  IMAD.MOV.U32 R29, RZ, RZ, R7 ;  /* 0x000000ffff1d7224 */ /* 0x000fe200078e0007 */
[----:B------:R-:W-:Y:S05]  /*43a0*/  BRA `(.L_x_2090) ;  /* 0x0000002000007947 */ /* 0x000fea0003800000 */
.L_x_2089:
[----:B------:R0:W1:Y:S01]  /*43b0*/  DMUL R28, RZ, R22 ;  /* 0x00000016ff1c7228 */ /* 0x0000620000000000 */
[----:B------:R-:W-:-:S05]  /*43c0*/  IMAD.MOV.U32 R0, RZ, RZ, RZ ;  /* 0x000000ffff007224 */ /* 0x000fca00078e00ff */
.L_x_2090:
[----:B------:R-:W-:Y:S05]  /*43d0*/  BSYNC B1 ;  /* 0x0000000000017941 */ /* 0x000fea0003800000 */
.L_x_2088:
[----:B------:R-:W-:Y:S01]  /*43e0*/  IADD3 R3, R0, 0x1, RZ ;  /* 0x0000000100037810 */ /* 0x000fe20007ffe0ff */
[----:B------:R-:W-:-:S04]  /*43f0*/  IMAD.MOV.U32 R31, RZ, RZ, 0x8 ;  /* 0x00000008ff1f7424 */ /* 0x000fc800078e00ff */
[----:B------:R-:W-:-:S05]  /*4400*/  IMAD.SHL.U32 R0, R3, 0x8, RZ ;  /* 0x0000000803007824 */ /* 0x000fca00078e00ff */
[----:B------:R-:W-:-:S05]  /*4410*/  LOP3.LUT R0, R0, 0x8, RZ, 0xc0, !PT ;  /* 0x0000000800007812 */ /* 0x000fca00078ec0ff */
[----:B------:R-:W-:-:S05]  /*4420*/  IMAD.WIDE.U32 R30, R0, R31, c[0x4][0x138] ;  /* 0x01004e00001e7625 */ /* 0x000fca00078e001f */
[----:B0-----:R-:W4:Y:S04]  /*4430*/  LDG.E.128.CONSTANT R8, [R30.64] ;  /* 0x000000241e087981 */ /* 0x001f28000c1e9d00 */
[----:B------:R-:W5:Y:S04]  /*4440*/  LDG.E.128.CONSTANT R12, [R30.64+0x10] ;  /* 0x000010241e0c7981 */ /* 0x000f68000c1e9d00 */
[----:B---3--:R-:W3:Y:S01]  /*4450*/  LDG.E.128.CONSTANT R20, [R30.64+0x20] ;  /* 0x000020241e147981 */ /* 0x008ee2000c1e9d00 */
[----:B------:R-:W-:Y:S01]  /*4460*/  R2P PR, R3, 0x3 ;  /* 0x0000000303007804 */ /* 0x000fe20000000000 */
[----:B------:R-:W-:Y:S01]  /*4470*/  IMAD.MOV.U32 R32, RZ, RZ, 0x79785eba ;  /* 0x79785ebaff207424 */ /* 0x000fe200078e00ff */
[----:B-1----:R-:W4:Y:S01]  /*4480*/  DMUL R6, R28, R28 ;  /* 0x0000001c1c067228 */ /* 0x002f220000000000 */
[----:B------:R-:W-:-:S03]  /*4490*/  IMAD.MOV.U32 R0, RZ, RZ, 0x3de5db65 ;  /* 0x3de5db65ff007424 */ /* 0x000fc600078e00ff */
[----:B------:R-:W-:Y:S02]  /*44a0*/  FSEL R32, -R32, 4.2945490664224492434e-19, !P0 ;  /* 0x20fd816420207808 */ /* 0x000fe40004000100 */
[----:B------:R-:W-:-:S06]  /*44b0*/  FSEL R33, R0, -0.082518599927425384521, !P0 ;  /* 0xbda8ff8300217808 */ /* 0x000fcc0004000000 */
[----:B----4-:R-:W0:-:S06]  /*44c0*/  DFMA R8, R6, R32, R8 ;  /* 0x000000200608722b */ /* 0x010e0c0000000008 */
[----:B0-----:R-:W5:-:S06]  /*44d0*/  DFMA R8, R6, R8, R10 ;  /* 0x000000080608722b */ /* 0x001f4c000000000a */
[----:B-----5:R-:W0:-:S06]  /*44e0*/  DFMA R8, R6, R8, R12 ;  /* 0x000000080608722b */ /* 0x020e0c000000000c */
[----:B0-----:R-:W3:-:S06]  /*44f0*/  DFMA R8, R6, R8, R14 ;  /* 0x000000080608722b */ /* 0x001ecc000000000e */
[----:B---3--:R-:W0:-:S06]  /*4500*/  DFMA R8, R6, R8, R20 ;  /* 0x000000080608722b */ /* 0x008e0c0000000014 */
[----:B0-----:R-:W0:-:S06]  /*4510*/  DFMA R8, R6, R8, R22 ;  /* 0x000000080608722b */ /* 0x001e0c0000000016 */
[----:B0-----:R-:W-:-:S04]  /*4520*/  DFMA R28, R8, R28, R28 ;  /* 0x0000001c081c722b */ /* 0x001fc8000000001c */
[----:B------:R-:W0:-:S06]  /*4530*/  @P0 DFMA R28, R6, R8, 1 ;  /* 0x3ff00000061c042b */ /* 0x000e0c0000000008 */
[----:B0-----:R-:W0:-:S06]  /*4540*/  @P1 DFMA R28, R28, -1, RZ ;  /* 0xbff000001c1c182b */ /* 0x001e0c00000000ff */
.L_x_2087:
[----:B------:R-:W-:Y:S05]  /*4550*/  BSYNC B0 ;  /* 0x0000000000007941 */ /* 0x000fea0003800000 */
.L_x_2086:
[----:B------:R-:W-:Y:S01]  /*4560*/  IADD3 R3, R19, 0x100, RZ ;  /* 0x0000010013037810 */ /* 0x000fe20007ffe0ff */
[----:B------:R-:W-:Y:S03]  /*4570*/  BSSY B0, `(.L_x_2091) ;  /* 0x000002d000007945 */ /* 0x000fe60003800000 */
[----:B------:R-:W-:-:S13]  /*4580*/  ISETP.GE.AND P0, PT, R3, R18, PT ;  /* 0x000000120300720c */ /* 0x000fda0003f06270 */
[----:B------:R-:W-:Y:S05]  /*4590*/  @P0 BRA `(.L_x_2092) ;  /* 0x000002a000000947 */ /* 0x000fea0003800000 */
[----:B--2---:R-:W2:Y:S01]  /*45a0*/  DSETP.NEU.AND P0, PT, |R24|, +INF , PT ;  /* 0x7ff000001800742a */ /* 0x004ea20003f0d200 */
[----:B------:R-:W-:-:S13]  /*45b0*/  BSSY B1, `(.L_x_2093) ;  /* 0x0000011000017945 */ /* 0x000fda0003800000 */
[----:B--2---:R-:W-:Y:S05]  /*45c0*/  @!P0 BRA `(.L_x_2094) ;  /* 0x000000d000008947 */ /* 0x004fea0003800000 */
[----:B------:R-:W2:-:S04]  /*45d0*/  DMUL R8, R24, c[0x2][0x0] ;  /* 0x0080000018087a28 */ /* 0x000e880000000000 */
[----:B------:R-:W-:-:S06]  /*45e0*/  DSETP.GE.AND P0, PT, |R24|, 2.14748364800000000000e+09, PT ;  /* 0x41e000001800742a */ /* 0x000fcc0003f06200 */
[----:B--2---:R-:W2:Y:S08]  /*45f0*/  F2I.F64 R8, R8 ;  /* 0x0000000800087311 */ /* 0x004eb00000301100 */
[----:B--2---:R-:W2:Y:S02]  /*4600*/  I2F.F64 R6, R8 ;  /* 0x0000000800067312 */ /* 0x004ea40000201c00 */
[----:B--2---:R-:W2:-:S06]  /*4610*/  DFMA R10, -R6, c[0x2][0x8], R24 ;  /* 0x00800200060a7a2b */ /* 0x004e8c0000000118 */
[----:B--2---:R-:W2:-:S06]  /*4620*/  DFMA R10, -R6, c[0x2][0x10], R10 ;  /* 0x00800400060a7a2b */ /* 0x004e8c000000010a */
[----:B--2---:R2:W4:Y:S01]  /*4630*/  DFMA R6, -R6, c[0x2][0x18], R10 ;  /* 0x0080060006067a2b */ /* 0x004522000000010a */
[----:B------:R-:W-:Y:S05]  /*4640*/  @!P0 BRA `(.L_x_2095) ;  /* 0x0000007000008947 */ /* 0x000fea0003800000 */
[----:B------:R-:W-:Y:S01]  /*4650*/  IMAD.MOV.U32 R0, RZ, RZ, R24 ;  /* 0x000000ffff007224 */ /* 0x000fe200078e0018 */
[----:B------:R-:W-:Y:S01]  /*4660*/  MOV R12, 0x4690 ;  /* 0x00004690000c7802 */ /* 0x000fe20000000f00 */
[----:B------:R-:W-:-:S03]  /*4670*/  IMAD.MOV.U32 R13, RZ, RZ, R25 ;  /* 0x000000ffff0d7224 */ /* 0x000fc600078e0019 */
[----:B01234-:R-:W-:Y:S05]  /*4680*/  CALL.REL.NOINC `($_ZN2at6native27unrolled_elementwise_kernelIZZZNS0_15cos_kernel_cudaERNS_18TensorIteratorBaseEENKUlvE0_clEvENKUlvE_clEvEUldE_St5arrayIPcLm2EELi4E23TrivialOffsetCalculatorILi1EjESB_NS0_6memory12LoadWithCastILi1EEENSC_13StoreWithCastILi1EEEEEviT_T0_T2_T3_T4_T5_$__internal_trig_reduction_slowpathd) ;  /* 0x000047a000007944 */ /* 0x01ffea0003c00000 */
[----:B------:R-:W-:Y:S05]  /*4690*/  BRA `(.L_x_2095) ;  /* 0x0000002000007947 */ /* 0x000fea0003800000 */
.L_x_2094:
[----:B------:R2:W4:Y:S01]  /*46a0*/  DMUL R6, RZ, R24 ;  /* 0x00000018ff067228 */ /* 0x0005220000000000 */
[----:B------:R-:W-:-:S05]  /*46b0*/  IMAD.MOV.U32 R8, RZ, RZ, RZ ;  /* 0x000000ffff087224 */ /* 0x000fca00078e00ff */
.L_x_2095:
[----:B------:R-:W-:Y:S05]  /*46c0*/  BSYNC B1 ;  /* 0x0000000000017941 */ /* 0x000fea0003800000 */
.L_x_2093:
[----:B------:R-:W-:Y:S01]  /*46d0*/  IADD3 R3, R8, 0x1, RZ ;  /* 0x0000000108037810 */ /* 0x000fe20007ffe0ff */
[----:B--2---:R-:W-:-:S04]  /*46e0*/  IMAD.MOV.U32 R25, RZ, RZ, 0x8 ;  /* 0x00000008ff197424 */ /* 0x004fc800078e00ff */
[----:B------:R-:W-:-:S05]  /*46f0*/  IMAD.SHL.U32 R0, R3, 0x8, RZ ;  /* 0x0000000803007824 */ /* 0x000fca00078e00ff */
[----:B------:R-:W-:-:S05]  /*4700*/  LOP3.LUT R0, R0, 0x8, RZ, 0xc0, !PT ;  /* 0x0000000800007812 */ /* 0x000fca00078ec0ff */
[----:B------:R-:W-:-:S05]  /*4710*/  IMAD.WIDE.U32 R24, R0, R25, c[0x4][0x138] ;  /* 0x01004e0000187625 */ /* 0x000fca00078e0019 */
[----:B------:R-:W2:Y:S04]  /*4720*/  LDG.E.128.CONSTANT R8, [R24.64] ;  /* 0x0000002418087981 */ /* 0x000ea8000c1e9d00 */
[----:B------:R-:W5:Y:S04]  /*4730*/  LDG.E.128.CONSTANT R12, [R24.64+0x10] ;  /* 0x00001024180c7981 */ /* 0x000f68000c1e9d00 */
[----:B-1--4-:R-:W4:Y:S01]  /*4740*/  LDG.E.128.CONSTANT R20, [R24.64+0x20] ;  /* 0x0000202418147981 */ /* 0x012f22000c1e9d00 */
[----:B------:R-:W-:Y:S01]  /*4750*/  R2P PR, R3, 0x3 ;  /* 0x0000000303007804 */ /* 0x000fe20000000000 */
[----:B------:R-:W-:Y:S01]  /*4760*/  IMAD.MOV.U32 R32, RZ, RZ, 0x79785eba ;  /* 0x79785ebaff207424 */ /* 0x000fe200078e00ff */
[----:B------:R-:W2:Y:S01]  /*4770*/  DMUL R30, R6, R6 ;  /* 0x00000006061e7228 */ /* 0x000ea20000000000 */
[----:B------:R-:W-:-:S03]  /*4780*/  IMAD.MOV.U32 R0, RZ, RZ, 0x3de5db65 ;  /* 0x3de5db65ff007424 */ /* 0x000fc600078e00ff */
[----:B------:R-:W-:Y:S02]  /*4790*/  FSEL R32, -R32, 4.2945490664224492434e-19, !P0 ;  /* 0x20fd816420207808 */ /* 0x000fe40004000100 */
[----:B------:R-:W-:-:S06]  /*47a0*/  FSEL R33, R0, -0.082518599927425384521, !P0 ;  /* 0xbda8ff8300217808 */ /* 0x000fcc0004000000 */
[----:B--2---:R-:W1:-:S06]  /*47b0*/  DFMA R8, R30, R32, R8 ;  /* 0x000000201e08722b */ /* 0x004e4c0000000008 */
[----:B-1----:R-:W5:-:S06]  /*47c0*/  DFMA R8, R30, R8, R10 ;  /* 0x000000081e08722b */ /* 0x002f4c000000000a */
[----:B-----5:R-:W1:-:S06]  /*47d0*/  DFMA R8, R30, R8, R12 ;  /* 0x000000081e08722b */ /* 0x020e4c000000000c */
[----:B-1----:R-:W4:-:S06]  /*47e0*/  DFMA R8, R30, R8, R14 ;  /* 0x000000081e08722b */ /* 0x002f0c000000000e */
[----:B----4-:R-:W1:-:S06]  /*47f0*/  DFMA R8, R30, R8, R20 ;  /* 0x000000081e08722b */ /* 0x010e4c0000000014 */
[----:B-1----:R-:W1:-:S06]  /*4800*/  DFMA R8, R30, R8, R22 ;  /* 0x000000081e08722b */ /* 0x002e4c0000000016 */
[----:B-1----:R-:W-:-:S04]  /*4810*/  DFMA R24, R8, R6, R6 ;  /* 0x000000060818722b */ /* 0x002fc80000000006 */
[----:B------:R-:W1:-:S06]  /*4820*/  @P0 DFMA R24, R30, R8, 1 ;  /* 0x3ff000001e18042b */ /* 0x000e4c0000000008 */
[----:B-1----:R-:W1:-:S06]  /*4830*/  @P1 DFMA R24, R24, -1, RZ ;  /* 0xbff000001818182b */ /* 0x002e4c00000000ff */
.L_x_2092:
[----:B------:R-:W-:Y:S05]  /*4840*/  BSYNC B0 ;  /* 0x0000000000007941 */ /* 0x000fea0003800000 */
.L_x_2091:
[----:B------:R-:W-:Y:S01]  /*4850*/  IADD3 R3, R19, 0x180, RZ ;  /* 0x0000018013037810 */ /* 0x000fe20007ffe0ff */
[----:B------:R-:W-:Y:S03]  /*4860*/  BSSY B0, `(.L_x_2096) ;  /* 0x000002d000007945 */ /* 0x000fe60003800000 */
[----:B------:R-:W-:-:S13]  /*4870*/  ISETP.GE.AND P0, PT, R3, R18, PT ;  /* 0x000000120300720c */ /* 0x000fda0003f06270 */
[----:B------:R-:W-:Y:S05]  /*4880*/  @P0 BRA `(.L_x_2097) ;  /* 0x000002a000000947 */ /* 0x000fea0003800000 */
[----:B---3--:R-:W3:Y:S01]  /*4890*/  DSETP.NEU.AND P0, PT, |R16|, +INF , PT ;  /* 0x7ff000001000742a */ /* 0x008ee20003f0d200 */
[----:B------:R-:W-:-:S13]  /*48a0*/  BSSY B1, `(.L_x_2098) ;  /* 0x0000011000017945 */ /* 0x000fda0003800000 */
[----:B---3--:R-:W-:Y:S05]  /*48b0*/  @!P0 BRA `(.L_x_2099) ;  /* 0x000000d000008947 */ /* 0x008fea0003800000 */
[----:B------:R-:W3:-:S04]  /*48c0*/  DMUL R8, R16, c[0x2][0x0] ;  /* 0x0080000010087a28 */ /* 0x000ec80000000000 */
[----:B------:R-:W-:-:S06]  /*48d0*/  DSETP.GE.AND P0, PT, |R16|, 2.14748364800000000000e+09, PT ;  /* 0x41e000001000742a */ /* 0x000fcc0003f06200 */
[----:B---3--:R-:W3:Y:S08]  /*48e0*/  F2I.F64 R8, R8 ;  /* 0x0000000800087311 */ /* 0x008ef00000301100 */
[----:B---3--:R-:W3:Y:S02]  /*48f0*/  I2F.F64 R6, R8 ;  /* 0x0000000800067312 */ /* 0x008ee40000201c00 */
[----:B---3--:R-:W3:-:S06]  /*4900*/  DFMA R10, -R6, c[0x2][0x8], R16 ;  /* 0x00800200060a7a2b */ /* 0x008ecc0000000110 */
[----:B---3--:R-:W3:-:S06]  /*4910*/  DFMA R10, -R6, c[0x2][0x10], R10 ;  /* 0x00800400060a7a2b */ /* 0x008ecc000000010a */
[----:B---3--:R3:W4:Y:S01]  /*4920*/  DFMA R6, -R6, c[0x2][0x18], R10 ;  /* 0x0080060006067a2b */ /* 0x008722000000010a */
[----:B------:R-:W-:Y:S05]  /*4930*/  @!P0 BRA `(.L_x_2100) ;  /* 0x0000007000008947 */ /* 0x000fea0003800000 */
[----:B------:R-:W-:Y:S01]  /*4940*/  IMAD.MOV.U32 R0, RZ, RZ, R16 ;  /* 0x000000ffff007224 */ /* 0x000fe200078e0010 */
[----:B------:R-:W-:Y:S01]  /*4950*/  MOV R12, 0x4980 ;  /* 0x00004980000c7802 */ /* 0x000fe20000000f00 */
[----:B------:R-:W-:-:S03]  /*4960*/  IMAD.MOV.U32 R13, RZ, RZ, R17 ;  /* 0x000000ffff0d7224 */ /* 0x000fc600078e0011 */
[----:B01234-:R-:W-:Y:S05]  /*4970*/  CALL.REL.NOINC `($_ZN2at6native27unrolled_elementwise_kernelIZZZNS0_15cos_kernel_cudaERNS_18TensorIteratorBaseEENKUlvE0_clEvENKUlvE_clEvEUldE_St5arrayIPcLm2EELi4E23TrivialOffsetCalculatorILi1EjESB_NS0_6memory12LoadWithCastILi1EEENSC_13StoreWithCastILi1EEEEEviT_T0_T2_T3_T4_T5_$__internal_trig_reduction_slowpathd) ;  /* 0x000044b000007944 */ /* 0x01ffea0003c00000 */
[----:B------:R-:W-:Y:S05]  /*4980*/  BRA `(.L_x_2100) ;  /* 0x0000002000007947 */ /* 0x000fea0003800000 */
.L_x_2099:
[----:B------:R3:W4:Y:S01]  /*4990*/  DMUL R6, RZ, R16 ;  /* 0x00000010ff067228 */ /* 0x0007220000000000 */
[----:B------:R-:W-:-:S05]  /*49a0*/  IMAD.MOV.U32 R8, RZ, RZ, RZ ;  /* 0x000000ffff087224 */ /* 0x000fca00078e00ff */
.L_x_2100:
[----:B------:R-:W-:Y:S05]  /*49b0*/  BSYNC B1 ;  /* 0x0000000000017941 */ /* 0x000fea0003800000 */
.L_x_2098:
[----:B------:R-:W-:Y:S01]  /*49c0*/  IADD3 R3, R8, 0x1, RZ ;  /* 0x0000000108037810 */ /* 0x000fe20007ffe0ff */
[----:B---3--:R-:W-:-:S04]  /*49d0*/  IMAD.MOV.U32 R17, RZ, RZ, 0x8 ;  /* 0x00000008ff117424 */ /* 0x008fc800078e00ff */
[----:B------:R-:W-:-:S05]  /*49e0*/  IMAD.SHL.U32 R0, R3, 0x8, RZ ;  /* 0x0000000803007824 */ /* 0x000fca00078e00ff */
[----:B------:R-:W-:-:S05]  /*49f0*/  LOP3.LUT R0, R0, 0x8, RZ, 0xc0, !PT ;  /* 0x0000000800007812 */ /* 0x000fca00078ec0ff */
[----:B------:R-:W-:-:S05]  /*4a00*/  IMAD.WIDE.U32 R16, R0, R17, c[0x4][0x138] ;  /* 0x01004e0000107625 */ /* 0x000fca00078e0011 */
[----:B------:R-:W3:Y:S04]  /*4a10*/  LDG.E.128.CONSTANT R8, [R16.64] ;  /* 0x0000002410087981 */ /* 0x000ee8000c1e9d00 */
[----:B------:R-:W5:Y:S04]  /*4a20*/  LDG.E.128.CONSTANT R12, [R16.64+0x10] ;  /* 0x00001024100c7981 */ /* 0x000f68000c1e9d00 */
[----:B-1--4-:R-:W4:Y:S01]  /*4a30*/  LDG.E.128.CONSTANT R20, [R16.64+0x20] ;  /* 0x0000202410147981 */ /* 0x012f22000c1e9d00 */
[----:B------:R-:W-:Y:S01]  /*4a40*/  R2P PR, R3, 0x3 ;  /* 0x0000000303007804 */ /* 0x000fe20000000000 */
[----:B------:R-:W-:Y:S01]  /*4a50*/  IMAD.MOV.U32 R32, RZ, RZ, 0x79785eba ;  /* 0x79785ebaff207424 */ /* 0x000fe200078e00ff */
[----:B------:R-:W3:Y:S01]  /*4a60*/  DMUL R30, R6, R6 ;  /* 0x00000006061e7228 */ /* 0x000ee20000000000 */
[----:B------:R-:W-:-:S03]  /*4a70*/  IMAD.MOV.U32 R0, RZ, RZ, 0x3de5db65 ;  /* 0x3de5db65ff007424 */ /* 0x000fc600078e00ff */
[----:B------:R-:W-:Y:S02]  /*4a80*/  FSEL R32, -R32, 4.2945490664224492434e-19, !P0 ;  /* 0x20fd816420207808 */ /* 0x000fe40004000100 */
[----:B------:R-:W-:-:S06]  /*4a90*/  FSEL R33, R0, -0.082518599927425384521, !P0 ;  /* 0xbda8ff8300217808 */ /* 0x000fcc0004000000 */
[----:B---3--:R-:W1:-:S06]  /*4aa0*/  DFMA R8, R30, R32, R8 ;  /* 0x000000201e08722b */ /* 0x008e4c0000000008 */
        /* <DEDUP_REMOVED lines=8> */
.L_x_2097:
[----:B------:R-:W-:Y:S05]  /*4b30*/  BSYNC B0 ;  /* 0x0000000000007941 */ /* 0x000fea0003800000 */
.L_x_2096:
[----:B-1----:R-:W1:Y:S01]  /*4b40*/  LDC.U8 R22, c[0x0][0x184] ;  /* 0x00006100ff167b82 */ /* 0x002e620000000000 */
[----:B------:R-:W-:Y:S01]  /*4b50*/  BSSY B6, `(.L_x_2101) ;  /* 0x000011b000067945 */ /* 0x000fe20003800000 */
[----:B------:R-:W-:Y:S05]  /*4b60*/  @P2 BRA `(.L_x_2102) ;  /* 0x0000119000002947 */ /* 0x000fea0003800000 */
[----:B------:R-:W4:Y:S02]  /*4b70*/  S2R R3, SR_TID.X ;  /* 0x0000000000037919 */ /* 0x000f240000002100 */
[----:B----4-:R-:W-:Y:S01]  /*4b80*/  IMAD R0, R2, 0x200, R3 ;  /* 0x0000020002007824 */ /* 0x010fe200078e0203 */
[----:B-1----:R-:W-:-:S03]  /*4b90*/  PRMT R3, R22, 0x9910, RZ ;  /* 0x0000991016037816 */ /* 0x002fc600000000ff */
        /* <DEDUP_REMOVED lines=14> */
[----:B------:R-:W1:Y:S01]  /*4c80*/  F2I.F64.TRUNC R5, R4 ;  /* 0x0000000400057311 */ /* 0x000e62000030d100 */
[----:B------:R-:W-:Y:S01]  /*4c90*/  IMAD.MOV.U32 R19, RZ, RZ, R27 ;  /* 0x000000ffff137224 */ /* 0x000fe200078e001b */
[----:B-1----:R1:W-:Y:S01]  /*4ca0*/  STG.E.U8 [R8.64], R5 ;  /* 0x0000000508007986 */ /* 0x0023e2000c101124 */
[----:B------:R-:W-:Y:S05]  /*4cb0*/  BRA `(.L_x_2102) ;  /* 0x0000104000007947 */ /* 0x000fea0003800000 */
.L_x_2106:
[----:B------:R-:W1:Y:S01]  /*4cc0*/  F2I.S64.F64.TRUNC R4, R4 ;  /* 0x0000000400047311 */ /* 0x000e62000030d900 */
[----:B------:R-:W-:Y:S02]  /*4cd0*/  IMAD.MOV.U32 R19, RZ, RZ, R27 ;  /* 0x000000ffff137224 */ /* 0x000fe400078e001b */
[----:B-1----:R-:W-:-:S05]  /*4ce0*/  IMAD.MOV.U32 R3, RZ, RZ, R4 ;  /* 0x000000ffff037224 */ /* 0x002fca00078e0004 */
[----:B------:R1:W-:Y:S01]  /*4cf0*/  STG.E.U8 [R8.64], R3 ;  /* 0x0000000308007986 */ /* 0x0003e2000c101124 */
[----:B------:R-:W-:Y:S05]  /*4d00*/  BRA `(.L_x_2102) ;  /* 0x00000ff000007947 */ /* 0x000fea0003800000 */
.L_x_2105:
[----:B------:R-:W-:-:S13]  /*4d10*/  ISETP.NE.AND P0, PT, R0, 0x2, PT ;  /* 0x000000020000780c */ /* 0x000fda0003f05270 */
[----:B------:R-:W-:Y:S05]  /*4d20*/  @!P0 BRA `(.L_x_2108) ;  /* 0x000000c000008947 */ /* 0x000fea0003800000 */
[----:B------:R-:W-:-:S13]  /*4d30*/  ISETP.NE.AND P0, PT, R0, 0x3, PT ;  /* 0x000000030000780c */ /* 0x000fda0003f05270 */
[----:B------:R-:W-:Y:S05]  /*4d40*/  @!P0 BRA `(.L_x_2109) ;  /* 0x0000006000008947 */ /* 0x000fea0003800000 */
[----:B------:R-:W-:-:S13]  /*4d50*/  ISETP.NE.AND P0, PT, R0, 0x4, PT ;  /* 0x000000040000780c */ /* 0x000fda0003f05270 */
[----:B------:R-:W-:Y:S05]  /*4d60*/  @P0 BRA `(.L_x_2107) ;  /* 0x00000dd000000947 */ /* 0x000fea0003800000 */
[----:B------:R-:W1:Y:S01]  /*4d70*/  F2I.S64.F64.TRUNC R4, R4 ;  /* 0x0000000400047311 */ /* 0x000e62000030d900 */
[----:B------:R-:W-:Y:S01]  /*4d80*/  IMAD.MOV.U32 R19, RZ, RZ, R27 ;  /* 0x000000ffff137224 */ /* 0x000fe200078e001b */
[----:B-1----:R1:W-:Y:S01]  /*4d90*/  STG.E.64 [R8.64], R4 ;  /* 0x0000000408007986 */ /* 0x0023e2000c101b24 */
[----:B------:R-:W-:Y:S05]  /*4da0*/  BRA `(.L_x_2102) ;  /* 0x00000f5000007947 */ /* 0x000fea0003800000 */
.L_x_2109:
[----:B------:R-:W1:Y:S01]  /*4db0*/  F2I.F64.TRUNC R5, R4 ;  /* 0x0000000400057311 */ /* 0x000e62000030d100 */
[----:B------:R-:W-:Y:S01]  /*4dc0*/  IMAD.MOV.U32 R19, RZ, RZ, R27 ;  /* 0x000000ffff137224 */ /* 0x000fe200078e001b */
[----:B-1----:R1:W-:Y:S01]  /*4dd0*/  STG.E [R8.64], R5 ;  /* 0x0000000508007986 */ /* 0x0023e2000c101924 */
[----:B------:R-:W-:Y:S05]  /*4de0*/  BRA `(.L_x_2102) ;  /* 0x00000f1000007947 */ /* 0x000fea0003800000 */
.L_x_2108:
[----:B------:R-:W1:Y:S01]  /*4df0*/  F2I.F64.TRUNC R5, R4 ;  /* 0x0000000400057311 */ /* 0x000e62000030d100 */
[----:B------:R-:W-:Y:S01]  /*4e00*/  IMAD.MOV.U32 R19, RZ, RZ, R27 ;  /* 0x000000ffff137224 */ /* 0x000fe200078e001b */
[----:B-1----:R1:W-:Y:S01]  /*4e10*/  STG.E.U16 [R8.64], R5 ;  /* 0x0000000508007986 */ /* 0x0023e2000c101524 */
[----:B------:R-:W-:Y:S05]  /*4e20*/  BRA `(.L_x_2102) ;  /* 0x00000ed000007947 */ /* 0x000fea0003800000 */
.L_x_2104:
[----:B------:R-:W-:-:S13]  /*4e30*/  ISETP.GT.AND P0, PT, R0, 0x6, PT ;  /* 0x000000060000780c */ /* 0x000fda0003f04270 */
[----:B------:R-:W-:Y:S05]  /*4e40*/  @P0 BRA `(.L_x_2110) ;  /* 0x0000011000000947 */ /* 0x000fea0003800000 */
[----:B------:R-:W-:-:S13]  /*4e50*/  ISETP.NE.AND P0, PT, R0, 0x5, PT ;  /* 0x000000050000780c */ /* 0x000fda0003f05270 */
[----:B------:R-:W-:Y:S05]  /*4e60*/  @!P0 BRA `(.L_x_2111) ;  /* 0x0000008000008947 */ /* 0x000fea0003800000 */
[----:B------:R-:W-:-:S13]  /*4e70*/  ISETP.NE.AND P0, PT, R0, 0x6, PT ;  /* 0x000000060000780c */ /* 0x000fda0003f05270 */
[----:B------:R-:W-:Y:S05]  /*4e80*/  @P0 BRA `(.L_x_2107) ;  /* 0x00000cb000000947 */ /* 0x000fea0003800000 */
[----:B------:R-:W1:Y:S01]  /*4e90*/  F2F.F32.F64 R3, R4 ;  /* 0x0000000400037310 */ /* 0x000e620000301000 */
[----:B------:R-:W1:Y:S01]  /*4ea0*/  DSETP.GEU.AND P0, PT, |R4|, c[0x2][0x20], PT ;  /* 0x008008000400762a */ /* 0x000e620003f0e200 */
[----:B------:R-:W-:-:S13]  /*4eb0*/  IMAD.MOV.U32 R19, RZ, RZ, R27 ;  /* 0x000000ffff137224 */ /* 0x000fda00078e001b */
[----:B-1----:R-:W-:-:S05]  /*4ec0*/  @!P0 FMUL R3, R3, 1.175494350822287508e-38 ;  /* 0x0080000003038820 */ /* 0x002fca0000400000 */
[----:B------:R1:W-:Y:S01]  /*4ed0*/  STG.E [R8.64], R3 ;  /* 0x0000000308007986 */ /* 0x0003e2000c101924 */
[----:B------:R-:W-:Y:S05]  /*4ee0*/  BRA `(.L_x_2102) ;  /* 0x00000e1000007947 */ /* 0x000fea0003800000 */
.L_x_2111:
[----:B------:R-:W1:Y:S01]  /*4ef0*/  F2F.F32.F64 R0, R4 ;  /* 0x0000000400007310 */ /* 0x000e620000301000 */
[----:B------:R-:W1:Y:S01]  /*4f00*/  DSETP.GEU.AND P0, PT, |R4|, c[0x2][0x20], PT ;  /* 0x008008000400762a */ /* 0x000e620003f0e200 */
[----:B------:R-:W-:-:S13]  /*4f10*/  IMAD.MOV.U32 R19, RZ, RZ, R27 ;  /* 0x000000ffff137224 */ /* 0x000fda00078e001b */
[----:B-1----:R-:W-:-:S05]  /*4f20*/  @!P0 FMUL R0, R0, 1.175494350822287508e-38 ;  /* 0x0080000000008820 */ /* 0x002fca0000400000 */
[----:B------:R-:W-:-:S05]  /*4f30*/  F2FP.PACK_AB R0, RZ, R0 ;  /* 0x00000000ff00723e */ /* 0x000fca00000000ff */
[----:B------:R1:W-:Y:S01]  /*4f40*/  STG.E.U16 [R8.64], R0 ;  /* 0x0000000008007986 */ /* 0x0003e2000c101524 */
[----:B------:R-:W-:Y:S05]  /*4f50*/  BRA `(.L_x_2102) ;  /* 0x00000da000007947 */ /* 0x000fea0003800000 */
.L_x_2110:
[----:B------:R-:W-:-:S13]  /*4f60*/  ISETP.NE.AND P0, PT, R0, 0x7, PT ;  /* 0x000000070000780c */ /* 0x000fda0003f05270 */
[----:B------:R-:W-:Y:S05]  /*4f70*/  @!P0 BRA `(.L_x_2112) ;  /* 0x0000013000008947 */ /* 0x000fea0003800000 */
[----:B------:R-:W-:-:S13]  /*4f80*/  ISETP.NE.AND P0, PT, R0, 0x8, PT ;  /* 0x000000080000780c */ /* 0x000fda0003f05270 */
[----:B------:R-:W-:Y:S05]  /*4f90*/  @!P0 BRA `(.L_x_2113) ;  /* 0x0000009000008947 */ /* 0x000fea0003800000 */
[----:B------:R-:W-:-:S13]  /*4fa0*/  ISETP.NE.AND P0, PT, R0, 0x9, PT ;  /* 0x000000090000780c */ /* 0x000fda0003f05270 */
[----:B------:R-:W-:Y:S05]  /*4fb0*/  @P0 BRA `(.L_x_2107) ;  /* 0x00000b8000000947 */ /* 0x000fea0003800000 */
[----:B------:R-:W1:Y:S01]  /*4fc0*/  F2F.F32.F64 R6, R4 ;  /* 0x0000000400067310 */ /* 0x000e620000301000 */
[----:B------:R-:W1:Y:S01]  /*4fd0*/  DSETP.GEU.AND P0, PT, |R4|, c[0x2][0x20], PT ;  /* 0x008008000400762a */ /* 0x000e620003f0e200 */
[----:B------:R-:W-:Y:S02]  /*4fe0*/  IMAD.MOV.U32 R7, RZ, RZ, RZ ;  /* 0x000000ffff077224 */ /* 0x000fe400078e00ff */
[----:B------:R-:W-:-:S11]  /*4ff0*/  IMAD.MOV.U32 R19, RZ, RZ, R27 ;  /* 0x000000ffff137224 */ /* 0x000fd600078e001b */
[----:B-1----:R-:W-:-:S05]  /*5000*/  @!P0 FMUL R6, R6, 1.175494350822287508e-38 ;  /* 0x0080000006068820 */ /* 0x002fca0000400000 */
[----:B------:R1:W-:Y:S01]  /*5010*/  STG.E.64 [R8.64], R6 ;  /* 0x0000000608007986 */ /* 0x0003e2000c101b24 */
[----:B------:R-:W-:Y:S05]  /*5020*/  BRA `(.L_x_2102) ;  /* 0x00000cd000007947 */ /* 0x000fea0003800000 */
.L_x_2113:
[----:B------:R-:W1:Y:S01]  /*5030*/  F2F.F32.F64 R0, R4 ;  /* 0x0000000400007310 */ /* 0x000e620000301000 */
[----:B------:R-:W1:Y:S01]  /*5040*/  DSETP.GEU.AND P0, PT, |R4|, c[0x2][0x20], PT ;  /* 0x008008000400762a */ /* 0x000e620003f0e200 */
[----:B------:R-:W-:-:S13]  /*5050*/  IMAD.MOV.U32 R19, RZ, RZ, R27 ;  /* 0x000000ffff137224 */ /* 0x000fda00078e001b */
[----:B-1----:R-:W-:-:S05]  /*5060*/  @!P0 FMUL R0, R0, 1.175494350822287508e-38 ;  /* 0x0080000000008820 */ /* 0x002fca0000400000 */
[----:B------:R-:W-:-:S04]  /*5070*/  F2FP.PACK_AB R3, RZ, R0 ;  /* 0x00000000ff03723e */ /* 0x000fc800000000ff */
[----:B------:R-:W-:-:S05]  /*5080*/  PRMT R3, R3, 0x5410, RZ ;  /* 0x0000541003037816 */ /* 0x000fca00000000ff */
[----:B------:R1:W-:Y:S01]  /*5090*/  STG.E [R8.64], R3 ;  /* 0x0000000308007986 */ /* 0x0003e2000c101924 */
[----:B------:R-:W-:Y:S05]  /*50a0*/  BRA `(.L_x_2102) ;  /* 0x00000c5000007947 */ /* 0x000fea0003800000 */
.L_x_2112:
[----:B------:R1:W-:Y:S01]  /*50b0*/  STG.E.64 [R8.64], R4 ;  /* 0x0000000408007986 */ /* 0x0003e2000c101b24 */
[----:B------:R-:W-:Y:S01]  /*50c0*/  IMAD.MOV.U32 R19, RZ, RZ, R27 ;  /* 0x000000ffff137224 */ /* 0x000fe200078e001b */
[----:B------:R-:W-:Y:S05]  /*50d0*/  BRA `(.L_x_2102) ;  /* 0x00000c2000007947 */ /* 0x000fea0003800000 */
.L_x_2103:
        /* <DEDUP_REMOVED lines=8> */
[----:B------:R-:W1:Y:S01]  /*5160*/  DSETP.NEU.AND P0, PT, R4, RZ, PT ;  /* 0x000000ff0400722a */ /* 0x000e620003f0d000 */
[----:B------:R-:W-:-:S05]  /*5170*/  IMAD.MOV.U32 R19, RZ, RZ, R27 ;  /* 0x000000ffff137224 */ /* 0x000fca00078e001b */
[----:B-1----:R-:W-:-:S05]  /*5180*/  SEL R3, RZ, 0x1, !P0 ;  /* 0x00000001ff037807 */ /* 0x002fca0004000000 */
[----:B------:R1:W-:Y:S01]  /*5190*/  STG.E.U8 [R8.64], R3 ;  /* 0x0000000308007986 */ /* 0x0003e2000c101124 */
[----:B------:R-:W-:Y:S05]  /*51a0*/  BRA `(.L_x_2102) ;  /* 0x00000b5000007947 */ /* 0x000fea0003800000 */
.L_x_2116:
[----:B------:R-:W-:Y:S01]  /*51b0*/  CS2R R6, SRZ ;  /* 0x0000000000067805 */ /* 0x000fe2000001ff00 */
[----:B------:R-:W-:-:S04]  /*51c0*/  IMAD.MOV.U32 R19, RZ, RZ, R27 ;  /* 0x000000ffff137224 */ /* 0x000fc800078e001b */
[----:B------:R1:W-:Y:S01]  /*51d0*/  STG.E.128 [R8.64], R4 ;  /* 0x0000000408007986 */ /* 0x0003e2000c101d24 */
[----:B------:R-:W-:Y:S05]  /*51e0*/  BRA `(.L_x_2102) ;  /* 0x00000b1000007947 */ /* 0x000fea0003800000 */
.L_x_2115:
        /* <DEDUP_REMOVED lines=8> */
[----:B------:R-:W-:-:S13]  /*5270*/  BSSY B0, `(.L_x_2119) ;  /* 0x000000f000007945 */ /* 0x000fda0003800000 */
[----:B-1----:R-:W-:-:S05]  /*5280*/  @!P0 FMUL R11, R11, 1.175494350822287508e-38 ;  /* 0x008000000b0b8820 */ /* 0x002fca0000400000 */
        /* <DEDUP_REMOVED lines=13> */
.L_x_2120:
[----:B------:R-:W-:Y:S05]  /*5360*/  BSYNC B0 ;  /* 0x0000000000007941 */ /* 0x000fea0003800000 */
.L_x_2119:
[----:B------:R-:W-:Y:S01]  /*5370*/  LOP3.LUT R7, R0, R7, RZ, 0xfc, !PT ;  /* 0x0000000700077212 */ /* 0x000fe200078efcff */
[----:B------:R-:W-:-:S04]  /*5380*/  IMAD.MOV.U32 R19, RZ, RZ, R27 ;  /* 0x000000ffff137224 */ /* 0x000fc800078e001b */
[----:B------:R1:W-:Y:S01]  /*5390*/  STG.E.U8 [R8.64], R7 ;  /* 0x0000000708007986 */ /* 0x0003e2000c101124 */
[----:B------:R-:W-:Y:S05]  /*53a0*/  BRA `(.L_x_2102) ;  /* 0x0000095000007947 */ /* 0x000fea0003800000 */
.L_x_2118:
[----:B------:R-:W1:Y:S01]  /*53b0*/  F2F.F32.F64 R7, R4 ;  /* 0x0000000400077310 */ /* 0x000e620000301000 */
[----:B------:R-:W1:Y:S01]  /*53c0*/  DSETP.GEU.AND P0, PT, |R4|, c[0x2][0x20], PT ;  /* 0x008008000400762a */ /* 0x000e620003f0e200 */
[----:B------:R-:W-:-:S13]  /*53d0*/  BSSY B0, `(.L_x_2121) ;  /* 0x0000010000007945 */ /* 0x000fda0003800000 */
[----:B-1----:R-:W-:-:S05]  /*53e0*/  @!P0 FMUL R7, R7, 1.175494350822287508e-38 ;  /* 0x0080000007078820 */ /* 0x002fca0000400000 */
        /* <DEDUP_REMOVED lines=11> */
.L_x_2122:
[----:B------:R-:W-:Y:S01]  /*54a0*/  IMAD.MOV.U32 R0, RZ, RZ, 0x7f ;  /* 0x0000007fff007424 */ /* 0x000fe200078e00ff */
[----:B------:R-:W-:-:S04]  /*54b0*/  ISETP.GT.U32.AND P0, PT, R3, 0x7f800000, PT ;  /* 0x7f8000000300780c */ /* 0x000fc80003f04070 */
[----:B------:R-:W-:-:S04]  /*54c0*/  SEL R0, R0, 0x7c, P0 ;  /* 0x0000007c00007807 */ /* 0x000fc80000000000 */
.L_x_2123:
[----:B------:R-:W-:Y:S05]  /*54d0*/  BSYNC B0 ;  /* 0x0000000000007941 */ /* 0x000fea0003800000 */
.L_x_2121:
[----:B------:R-:W-:Y:S01]  /*54e0*/  LOP3.LUT R3, R7, 0x80000000, RZ, 0xc0, !PT ;  /* 0x8000000007037812 */ /* 0x000fe200078ec0ff */
[----:B------:R-:W-:-:S03]  /*54f0*/  IMAD.MOV.U32 R19, RZ, RZ, R27 ;  /* 0x000000ffff137224 */ /* 0x000fc600078e001b */
[----:B------:R-:W-:-:S04]  /*5500*/  SHF.R.U32.HI R3, RZ, 0x18, R3 ;  /* 0x00000018ff037819 */ /* 0x000fc80000011603 */
[----:B------:R-:W-:-:S05]  /*5510*/  LOP3.LUT R3, R0, R3, RZ, 0xfc, !PT ;  /* 0x0000000300037212 */ /* 0x000fca00078efcff */
[----:B------:R1:W-:Y:S01]  /*5520*/  STG.E.U8 [R8.64], R3 ;  /* 0x0000000308007986 */ /* 0x0003e2000c101124 */
[----:B------:R-:W-:Y:S05]  /*5530*/  BRA `(.L_x_2102) ;  /* 0x000007c000007947 */ /* 0x000fea0003800000 */
.L_x_2117:
[----:B------:R-:W1:Y:S01]  /*5540*/  F2F.F32.F64 R0, R4 ;  /* 0x0000000400007310 */ /* 0x000e620000301000 */
[----:B------:R-:W1:Y:S01]  /*5550*/  DSETP.GEU.AND P0, PT, |R4|, c[0x2][0x20], PT ;  /* 0x008008000400762a */ /* 0x000e620003f0e200 */
[----:B------:R-:W-:-:S13]  /*5560*/  IMAD.MOV.U32 R19, RZ, RZ, R27 ;  /* 0x000000ffff137224 */ /* 0x000fda00078e001b */
[----:B-1----:R-:W-:-:S05]  /*5570*/  @!P0 FMUL R0, R0, 1.175494350822287508e-38 ;  /* 0x0080000000008820 */ /* 0x002fca0000400000 */
[----:B------:R-:W-:-:S05]  /*5580*/  F2FP.BF16.PACK_AB R0, RZ, R0 ;  /* 0x00000000ff00723e */ /* 0x000fca00000010ff */
[----:B------:R1:W-:Y:S01]  /*5590*/  STG.E.U16 [R8.64], R0 ;  /* 0x0000000008007986 */ /* 0x0003e2000c101524 */
[----:B------:R-:W-:Y:S05]  /*55a0*/  BRA `(.L_x_2102) ;  /* 0x0000075000007947 */ /* 0x000fea0003800000 */
.L_x_2114:
        /* <DEDUP_REMOVED lines=8> */
[----:B------:R-:W1:Y:S01]  /*5630*/  F2I.U32.F64.TRUNC R5, R4 ;  /* 0x0000000400057311 */ /* 0x000e62000030d000 */
[----:B------:R-:W-:Y:S01]  /*5640*/  IMAD.MOV.U32 R19, RZ, RZ, R27 ;  /* 0x000000ffff137224 */ /* 0x000fe200078e001b */
[----:B-1----:R1:W-:Y:S01]  /*5650*/  STG.E.U16 [R8.64], R5 ;  /* 0x0000000508007986 */ /* 0x0023e2000c101524 */
[----:B------:R-:W-:Y:S05]  /*5660*/  BRA `(.L_x_2102) ;  /* 0x0000069000007947 */ /* 0x000fea0003800000 */
.L_x_2126:
[----:B------:R-:W1:Y:S01]  /*5670*/  F2F.F32.F64 R7, R4 ;  /* 0x0000000400077310 */ /* 0x000e620000301000 */
[----:B------:R-:W1:Y:S01]  /*5680*/  DSETP.GEU.AND P0, PT, |R4|, c[0x2][0x20], PT ;  /* 0x008008000400762a */ /* 0x000e620003f0e200 */
[----:B------:R-:W-:Y:S01]  /*5690*/  BSSY B0, `(.L_x_2127) ;  /* 0x0000014000007945 */ /* 0x000fe20003800000 */
[----:B------:R-:W-:-:S12]  /*56a0*/  IMAD.MOV.U32 R0, RZ, RZ, 0x80 ;  /* 0x00000080ff007424 */ /* 0x000fd800078e00ff */
[----:B-1----:R-:W-:-:S05]  /*56b0*/  @!P0 FMUL R7, R7, 1.175494350822287508e-38 ;  /* 0x0080000007078820 */ /* 0x002fca0000400000 */
        /* <DEDUP_REMOVED lines=14> */
.L_x_2129:
[----:B------:R-:W-:-:S04]  /*57a0*/  LOP3.LUT R0, R7, 0x80000000, RZ, 0xc0, !PT ;  /* 0x8000000007007812 */ /* 0x000fc800078ec0ff */
[----:B------:R-:W-:-:S04]  /*57b0*/  SHF.R.U32.HI R0, RZ, 0x18, R0 ;  /* 0x00000018ff007819 */ /* 0x000fc80000011600 */
[----:B------:R-:W-:Y:S02]  /*57c0*/  LOP3.LUT R0, R3, R0, RZ, 0xfc, !PT ;  /* 0x0000000003007212 */ /* 0x000fe400078efcff */
.L_x_2128:
[----:B------:R-:W-:Y:S05]  /*57d0*/  BSYNC B0 ;  /* 0x0000000000007941 */ /* 0x000fea0003800000 */
.L_x_2127:
[----:B------:R1:W-:Y:S01]  /*57e0*/  STG.E.U8 [R8.64], R0 ;  /* 0x0000000008007986 */ /* 0x0003e2000c101124 */
[----:B------:R-:W-:Y:S01]  /*57f0*/  IMAD.MOV.U32 R19, RZ, RZ, R27 ;  /* 0x000000ffff137224 */ /* 0x000fe200078e001b */
[----:B------:R-:W-:Y:S05]  /*5800*/  BRA `(.L_x_2102) ;  /* 0x000004f000007947 */ /* 0x000fea0003800000 */
.L_x_2125:
        /* <DEDUP_REMOVED lines=19> */
.L_x_2132:
[----:B------:R-:W-:-:S04]  /*5940*/  LOP3.LUT R0, R7, 0x80000000, RZ, 0xc0, !PT ;  /* 0x8000000007007812 */ /* 0x000fc800078ec0ff */
[----:B------:R-:W-:-:S04]  /*5950*/  SHF.R.U32.HI R0, RZ, 0x18, R0 ;  /* 0x00000018ff007819 */ /* 0x000fc80000011600 */
[----:B------:R-:W-:Y:S02]  /*5960*/  LOP3.LUT R0, R3, R0, RZ, 0xfc, !PT ;  /* 0x0000000003007212 */ /* 0x000fe400078efcff */
.L_x_2131:
[----:B------:R-:W-:Y:S05]  /*5970*/  BSYNC B0 ;  /* 0x0000000000007941 */ /* 0x000fea0003800000 */
.L_x_2130:
[----:B------:R1:W-:Y:S01]  /*5980*/  STG.E.U8 [R8.64], R0 ;  /* 0x0000000008007986 */ /* 0x0003e2000c101124 */
[----:B------:R-:W-:Y:S01]  /*5990*/  IMAD.MOV.U32 R19, RZ, RZ, R27 ;  /* 0x000000ffff137224 */ /* 0x000fe200078e001b */
[----:B------:R-:W-:Y:S05]  /*59a0*/  BRA `(.L_x_2102) ;  /* 0x0000035000007947 */ /* 0x000fea0003800000 */
.L_x_2124:
        /* <DEDUP_REMOVED lines=8> */
[----:B------:R-:W-:-:S13]  /*5a30*/  IMAD.MOV.U32 R19, RZ, RZ, R27 ;  /* 0x000000ffff137224 */ /* 0x000fda00078e001b */
[----:B-1----:R-:W-:Y:S01]  /*5a40*/  @!P0 FMUL R10, R10, 1.175494350822287508e-38 ;  /* 0x008000000a0a8820 */ /* 0x002fe20000400000 */
        /* <DEDUP_REMOVED lines=15> */
.L_x_2107:
[----:B------:R-:W-:Y:S01]  /*5b40*/  MOV R14, 0x0 ;  /* 0x00000000000e7802 */ /* 0x000fe20000000f00 */
[----:B------:R-:W-:Y:S02]  /*5b50*/  IMAD.MOV.U32 R4, RZ, RZ, c[0x4][0x128] ;  /* 0x01004a00ff047624 */ /* 0x000fe400078e00ff */
[----:B------:R-:W-:Y:S02]  /*5b60*/  IMAD.MOV.U32 R5, RZ, RZ, c[0x4][0x12c] ;  /* 0x01004b00ff057624 */ /* 0x000fe400078e00ff */
[----:B------:R-:W-:Y:S01]  /*5b70*/  IMAD.MOV.U32 R6, RZ, RZ, c[0x4][0x130] ;  /* 0x01004c00ff067624 */ /* 0x000fe200078e00ff */
[----:B------:R-:W1:Y:S01]  /*5b80*/  LDC.64 R14, c[0x4][R14] ;  /* 0x010000000e0e7b82 */ /* 0x000e620000000a00 */
        /* <DEDUP_REMOVED lines=13> */
[----:B0123--:R-:W-:Y:S05]  /*5c60*/  CALL.ABS.NOINC R14 ;  /* 0x000000000e007343 */ /* 0x00ffea0003c00000 */
[----:B------:R-:W-:Y:S01]  /*5c70*/  IMAD.MOV.U32 R19, RZ, RZ, R27 ;  /* 0x000000ffff137224 */ /* 0x000fe200078e001b */
[----:B------:R-:W-:Y:S05]  /*5c80*/  BRA `(.L_x_2102) ;  /* 0x0000007000007947 */ /* 0x000fea0003800000 */
.L_x_2134:
[----:B------:R-:W1:Y:S01]  /*5c90*/  F2I.U64.F64.TRUNC R4, R4 ;  /* 0x0000000400047311 */ /* 0x000e62000030d800 */
[----:B------:R-:W-:Y:S01]  /*5ca0*/  IMAD.MOV.U32 R19, RZ, RZ, R27 ;  /* 0x000000ffff137224 */ /* 0x000fe200078e001b */
[----:B-1----:R1:W-:Y:S01]  /*5cb0*/  STG.E.64 [R8.64], R4 ;  /* 0x0000000408007986 */ /* 0x0023e2000c101b24 */
[----:B------:R-:W-:Y:S05]  /*5cc0*/  BRA `(.L_x_2102) ;  /* 0x0000003000007947 */ /* 0x000fea0003800000 */
.L_x_2133:
[----:B------:R-:W1:Y:S01]  /*5cd0*/  F2I.U32.F64.TRUNC R5, R4 ;  /* 0x0000000400057311 */ /* 0x000e62000030d000 */
[----:B------:R-:W-:Y:S01]  /*5ce0*/  IMAD.MOV.U32 R19, RZ, RZ, R27 ;  /* 0x000000ffff137224 */ /* 0x000fe200078e001b */
[----:B-1----:R1:W-:Y:S06]  /*5cf0*/  STG.E [R8.64], R5 ;  /* 0x0000000508007986 */ /* 0x0023ec000c101924 */
.L_x_2102:
[----:B------:R-:W-:Y:S05]  /*5d00*/  BSYNC B6 ;  /* 0x0000000000067941 */ /* 0x000fea0003800000 */
.L_x_2101:
[----:B------:R-:W-:Y:S01]  /*5d10*/  ISETP.GE.AND P0, PT, R19, R18, PT ;  /* 0x000000121300720c */ /* 0x000fe20003f06270 */
[----:B------:R-:W-:-:S12]  /*5d20*/  BSSY B6, `(.L_x_2135) ;  /* 0x000020a000067945 */ /* 0x000fd80003800000 */
        /* <DEDUP_REMOVED lines=17> */
[----:B0-----:R-:W0:Y:S02]  /*5e40*/  F2I.F64.TRUNC R29, R28 ;  /* 0x0000001c001d7311 */ /* 0x001e24000030d100 */
[----:B0-----:R0:W-:Y:S01]  /*5e50*/  STG.E.U8 [R4.64], R29 ;  /* 0x0000001d04007986 */ /* 0x0011e2000c101124 */
[----:B------:R-:W-:Y:S05]  /*5e60*/  BRA `(.L_x_2142) ;  /* 0x00000ef000007947 */ /* 0x000fea0003800000 */
.L_x_2140:
[----:B0-----:R-:W0:Y:S02]  /*5e70*/  F2I.S64.F64.TRUNC R28, R28 ;  /* 0x0000001c001c7311 */ /* 0x001e24000030d900 */
[----:B0-----:R-:W-:-:S05]  /*5e80*/  IMAD.MOV.U32 R3, RZ, RZ, R28 ;  /* 0x000000ffff037224 */ /* 0x001fca00078e001c */
[----:B------:R0:W-:Y:S01]  /*5e90*/  STG.E.U8 [R4.64], R3 ;  /* 0x0000000304007986 */ /* 0x0001e2000c101124 */
[----:B------:R-:W-:Y:S05]  /*5ea0*/  BRA `(.L_x_2142) ;  /* 0x00000eb000007947 */ /* 0x000fea0003800000 */
.L_x_2139:
[----:B------:R-:W-:-:S13]  /*5eb0*/  ISETP.NE.AND P0, PT, R0, 0x2, PT ;  /* 0x000000020000780c */ /* 0x000fda0003f05270 */
[----:B------:R-:W-:Y:S05]  /*5ec0*/  @!P0 BRA `(.L_x_2143) ;  /* 0x000000a000008947 */ /* 0x000fea0003800000 */
[----:B------:R-:W-:-:S13]  /*5ed0*/  ISETP.NE.AND P0, PT, R0, 0x3, PT ;  /* 0x000000030000780c */ /* 0x000fda0003f05270 */
[----:B------:R-:W-:Y:S05]  /*5ee0*/  @!P0 BRA `(.L_x_2144) ;  /* 0x0000005000008947 */ /* 0x000fea0003800000 */
[----:B------:R-:W-:-:S13]  /*5ef0*/  ISETP.NE.AND P0, PT, R0, 0x4, PT ;  /* 0x000000040000780c */ /* 0x000fda0003f05270 */
[----:B------:R-:W-:Y:S05]  /*5f00*/  @P0 BRA `(.L_x_2141) ;  /* 0x00000cc000000947 */ /* 0x000fea0003800000 */
[----:B0-----:R-:W0:Y:S02]  /*5f10*/  F2I.S64.F64.TRUNC R28, R28 ;  /* 0x0000001c001c7311 */ /* 0x001e24000030d900 */
[----:B0-----:R0:W-:Y:S01]  /*5f20*/  STG.E.64 [R4.64], R28 ;  /* 0x0000001c04007986 */ /* 0x0011e2000c101b24 */
[----:B------:R-:W-:Y:S05]  /*5f30*/  BRA `(.L_x_2142) ;  /* 0x00000e2000007947 */ /* 0x000fea0003800000 */
.L_x_2144:
[----:B0-----:R-:W0:Y:S02]  /*5f40*/  F2I.F64.TRUNC R29, R28 ;  /* 0x0000001c001d7311 */ /* 0x001e24000030d100 */
[----:B0-----:R0:W-:Y:S01]  /*5f50*/  STG.E [R4.64], R29 ;  /* 0x0000001d04007986 */ /* 0x0011e2000c101924 */
[----:B------:R-:W-:Y:S05]  /*5f60*/  BRA `(.L_x_2142) ;  /* 0x00000df000007947 */ /* 0x000fea0003800000 */
.L_x_2143:
[----:B0-----:R-:W0:Y:S02]  /*5f70*/  F2I.F64.TRUNC R29, R28 ;  /* 0x0000001c001d7311 */ /* 0x001e24000030d100 */
[----:B0-----:R0:W-:Y:S01]  /*5f80*/  STG.E.U16 [R4.64], R29 ;  /* 0x0000001d04007986 */ /* 0x0011e2000c101524 */
[----:B------:R-:W-:Y:S05]  /*5f90*/  BRA `(.L_x_2142) ;  /* 0x00000dc000007947 */ /* 0x000fea0003800000 */
.L_x_2138:
[----:B------:R-:W-:-:S13]  /*5fa0*/  ISETP.GT.AND P0, PT, R0, 0x6, PT ;  /* 0x000000060000780c */ /* 0x000fda0003f04270 */
[----:B------:R-:W-:Y:S05]  /*5fb0*/  @P0 BRA `(.L_x_2145) ;  /* 0x000000f000000947 */ /* 0x000fea0003800000 */
[----:B------:R-:W-:-:S13]  /*5fc0*/  ISETP.NE.AND P0, PT, R0, 0x5, PT ;  /* 0x000000050000780c */ /* 0x000fda0003f05270 */
[----:B------:R-:W-:Y:S05]  /*5fd0*/  @!P0 BRA `(.L_x_2146) ;  /* 0x0000007000008947 */ /* 0x000fea0003800000 */
[----:B------:R-:W-:-:S13]  /*5fe0*/  ISETP.NE.AND P0, PT, R0, 0x6, PT ;  /* 0x000000060000780c */ /* 0x000fda0003f05270 */
[----:B------:R-:W-:Y:S05]  /*5ff0*/  @P0 BRA `(.L_x_2141) ;  /* 0x00000bd000000947 */ /* 0x000fea0003800000 */
[----:B0-----:R-:W0:Y:S01]  /*6000*/  F2F.F32.F64 R3, R28 ;  /* 0x0000001c00037310 */ /* 0x001e220000301000 */
[----:B------:R-:W0:-:S14]  /*6010*/  DSETP.GEU.AND P0, PT, |R28|, c[0x2][0x20], PT ;  /* 0x008008001c00762a */ /* 0x000e1c0003f0e200 */
[----:B0-----:R-:W-:-:S05]  /*6020*/  @!P0 FMUL R3, R3, 1.175494350822287508e-38 ;  /* 0x0080000003038820 */ /* 0x001fca0000400000 */
[----:B------:R0:W-:Y:S01]  /*6030*/  STG.E [R4.64], R3 ;  /* 0x0000000304007986 */ /* 0x0001e2000c101924 */
[----:B------:R-:W-:Y:S05]  /*6040*/  BRA `(.L_x_2142) ;  /* 0x00000d1000007947 */ /* 0x000fea0003800000 */
.L_x_2146:
[----:B0-----:R-:W0:Y:S01]  /*6050*/  F2F.F32.F64 R0, R28 ;  /* 0x0000001c00007310 */ /* 0x001e220000301000 */
[----:B------:R-:W0:-:S14]  /*6060*/  DSETP.GEU.AND P0, PT, |R28|, c[0x2][0x20], PT ;  /* 0x008008001c00762a */ /* 0x000e1c0003f0e200 */
[----:B0-----:R-:W-:-:S05]  /*6070*/  @!P0 FMUL R0, R0, 1.175494350822287508e-38 ;  /* 0x0080000000008820 */ /* 0x001fca0000400000 */
[----:B------:R-:W-:-:S05]  /*6080*/  F2FP.PACK_AB R0, RZ, R0 ;  /* 0x00000000ff00723e */ /* 0x000fca00000000ff */
[----:B------:R0:W-:Y:S01]  /*6090*/  STG.E.U16 [R4.64], R0 ;  /* 0x0000000004007986 */ /* 0x0001e2000c101524 */
[----:B------:R-:W-:Y:S05]  /*60a0*/  BRA `(.L_x_2142) ;  /* 0x00000cb000007947 */ /* 0x000fea0003800000 */
.L_x_2145:
[----:B------:R-:W-:-:S13]  /*60b0*/  ISETP.NE.AND P0, PT, R0, 0x7, PT ;  /* 0x000000070000780c */ /* 0x000fda0003f05270 */
[----:B------:R-:W-:Y:S05]  /*60c0*/  @!P0 BRA `(.L_x_2147) ;  /* 0x0000011000008947 */ /* 0x000fea0003800000 */
[----:B------:R-:W-:-:S13]  /*60d0*/  ISETP.NE.AND P0, PT, R0, 0x8, PT ;  /* 0x000000080000780c */ /* 0x000fda0003f05270 */
[----:B------:R-:W-:Y:S05]  /*60e0*/  @!P0 BRA `(.L_x_2148) ;  /* 0x0000008000008947 */ /* 0x000fea0003800000 */
[----:B------:R-:W-:-:S13]  /*60f0*/  ISETP.NE.AND P0, PT, R0, 0x9, PT ;  /* 0x000000090000780c */ /* 0x000fda0003f05270 */
[----:B------:R-:W-:Y:S05]  /*6100*/  @P0 BRA `(.L_x_2141) ;  /* 0x00000ac000000947 */ /* 0x000fea0003800000 */
[----:B0-----:R-:W0:Y:S01]  /*6110*/  F2F.F32.F64 R6, R28 ;  /* 0x0000001c00067310 */ /* 0x001e220000301000 */
[----:B------:R-:W0:Y:S01]  /*6120*/  DSETP.GEU.AND P0, PT, |R28|, c[0x2][0x20], PT ;  /* 0x008008001c00762a */ /* 0x000e220003f0e200 */
[----:B------:R-:W-:-:S13]  /*6130*/  IMAD.MOV.U32 R7, RZ, RZ, RZ ;  /* 0x000000ffff077224 */ /* 0x000fda00078e00ff */
[----:B0-----:R-:W-:-:S05]  /*6140*/  @!P0 FMUL R6, R6, 1.175494350822287508e-38 ;  /* 0x0080000006068820 */ /* 0x001fca0000400000 */
[----:B------:R0:W-:Y:S01]  /*6150*/  STG.E.64 [R4.64], R6 ;  /* 0x0000000604007986 */ /* 0x0001e2000c101b24 */
[----:B------:R-:W-:Y:S05]  /*6160*/  BRA `(.L_x_2142) ;  /* 0x00000bf000007947 */ /* 0x000fea0003800000 */
.L_x_2148:
[----:B0-----:R-:W0:Y:S01]  /*6170*/  F2F.F32.F64 R0, R28 ;  /* 0x0000001c00007310 */ /* 0x001e220000301000 */
[----:B------:R-:W0:-:S14]  /*6180*/  DSETP.GEU.AND P0, PT, |R28|, c[0x2][0x20], PT ;  /* 0x008008001c00762a */ /* 0x000e1c0003f0e200 */
[----:B0-----:R-:W-:-:S05]  /*6190*/  @!P0 FMUL R0, R0, 1.175494350822287508e-38 ;  /* 0x0080000000008820 */ /* 0x001fca0000400000 */
[----:B------:R-:W-:-:S04]  /*61a0*/  F2FP.PACK_AB R3, RZ, R0 ;  /* 0x00000000ff03723e */ /* 0x000fc800000000ff */
[----:B------:R-:W-:-:S05]  /*61b0*/  PRMT R3, R3, 0x5410, RZ ;  /* 0x0000541003037816 */ /* 0x000fca00000000ff */
[----:B------:R0:W-:Y:S01]  /*61c0*/  STG.E [R4.64], R3 ;  /* 0x0000000304007986 */ /* 0x0001e2000c101924 */
[----:B------:R-:W-:Y:S05]  /*61d0*/  BRA `(.L_x_2142) ;  /* 0x00000b8000007947 */ /* 0x000fea0003800000 */
.L_x_2147:
[----:B0-----:R0:W-:Y:S01]  /*61e0*/  STG.E.64 [R4.64], R28 ;  /* 0x0000001c04007986 */ /* 0x0011e2000c101b24 */
[----:B------:R-:W-:Y:S05]  /*61f0*/  BRA `(.L_x_2142) ;  /* 0x00000b6000007947 */ /* 0x000fea0003800000 */
.L_x_2137:
        /* <DEDUP_REMOVED lines=8> */
[----:B0-----:R-:W0:-:S06]  /*6280*/  DSETP.NEU.AND P0, PT, R28, RZ, PT ;  /* 0x000000ff1c00722a */ /* 0x001e0c0003f0d000 */
[----:B0-----:R-:W-:-:S05]  /*6290*/  SEL R3, RZ, 0x1, !P0 ;  /* 0x00000001ff037807 */ /* 0x001fca0004000000 */
[----:B------:R0:W-:Y:S01]  /*62a0*/  STG.E.U8 [R4.64], R3 ;  /* 0x0000000304007986 */ /* 0x0001e2000c101124 */
[----:B------:R-:W-:Y:S05]  /*62b0*/  BRA `(.L_x_2142) ;  /* 0x00000aa000007947 */ /* 0x000fea0003800000 */
.L_x_2151:
[----:B------:R-:W-:-:S05]  /*62c0*/  CS2R R30, SRZ ;  /* 0x00000000001e7805 */ /* 0x000fca000001ff00 */
[----:B0-----:R0:W-:Y:S01]  /*62d0*/  STG.E.128 [R4.64], R28 ;  /* 0x0000001c04007986 */ /* 0x0011e2000c101d24 */
[----:B------:R-:W-:Y:S05]  /*62e0*/  BRA `(.L_x_2142) ;  /* 0x00000a7000007947 */ /* 0x000fea0003800000 */
.L_x_2150:
        /* <DEDUP_REMOVED lines=23> */
.L_x_2155:
[----:B------:R-:W-:Y:S05]  /*6460*/  BSYNC B0 ;  /* 0x0000000000007941 */ /* 0x000fea0003800000 */
.L_x_2154:
[----:B------:R-:W-:-:S05]  /*6470*/  LOP3.LUT R7, R0, R7, RZ, 0xfc, !PT ;  /* 0x0000000700077212 */ /* 0x000fca00078efcff */
[----:B------:R0:W-:Y:S01]  /*6480*/  STG.E.U8 [R4.64], R7 ;  /* 0x0000000704007986 */ /* 0x0001e2000c101124 */
[----:B------:R-:W-:Y:S05]  /*6490*/  BRA `(.L_x_2142) ;  /* 0x000008c000007947 */ /* 0x000fea0003800000 */
.L_x_2153:
[----:B0-----:R-:W0:Y:S01]  /*64a0*/  F2F.F32.F64 R7, R28 ;  /* 0x0000001c00077310 */ /* 0x001e220000301000 */
        /* <DEDUP_REMOVED lines=14> */
.L_x_2157:
[----:B------:R-:W-:Y:S01]  /*6590*/  IMAD.MOV.U32 R0, RZ, RZ, 0x7f ;  /* 0x0000007fff007424 */ /* 0x000fe200078e00ff */
[----:B------:R-:W-:-:S04]  /*65a0*/  ISETP.GT.U32.AND P0, PT, R3, 0x7f800000, PT ;  /* 0x7f8000000300780c */ /* 0x000fc80003f04070 */
[----:B------:R-:W-:-:S04]  /*65b0*/  SEL R0, R0, 0x7c, P0 ;  /* 0x0000007c00007807 */ /* 0x000fc80000000000 */
.L_x_2158:
[----:B------:R-:W-:Y:S05]  /*65c0*/  BSYNC B0 ;  /* 0x0000000000007941 */ /* 0x000fea0003800000 */
.L_x_2156:
[----:B------:R-:W-:-:S04]  /*65d0*/  LOP3.LUT R3, R7, 0x80000000, RZ, 0xc0, !PT ;  /* 0x8000000007037812 */ /* 0x000fc800078ec0ff */
[----:B------:R-:W-:-:S04]  /*65e0*/  SHF.R.U32.HI R3, RZ, 0x18, R3 ;  /* 0x00000018ff037819 */ /* 0x000fc80000011603 */
[----:B------:R-:W-:-:S05]  /*65f0*/  LOP3.LUT R3, R0, R3, RZ, 0xfc, !PT ;  /* 0x0000000300037212 */ /* 0x000fca00078efcff */
[----:B------:R0:W-:Y:S01]  /*6600*/  STG.E.U8 [R4.64], R3 ;  /* 0x0000000304007986 */ /* 0x0001e2000c101124 */
[----:B------:R-:W-:Y:S05]  /*6610*/  BRA `(.L_x_2142) ;  /* 0x0000074000007947 */ /* 0x000fea0003800000 */
.L_x_2152:
[----:B0-----:R-:W0:Y:S01]  /*6620*/  F2F.F32.F64 R0, R28 ;  /* 0x0000001c00007310 */ /* 0x001e220000301000 */
[----:B------:R-:W0:-:S14]  /*6630*/  DSETP.GEU.AND P0, PT, |R28|, c[0x2][0x20], PT ;  /* 0x008008001c00762a */ /* 0x000e1c0003f0e200 */
[----:B0-----:R-:W-:-:S05]  /*6640*/  @!P0 FMUL R0, R0, 1.175494350822287508e-38 ;  /* 0x0080000000008820 */ /* 0x001fca0000400000 */
[----:B------:R-:W-:-:S05]  /*6650*/  F2FP.BF16.PACK_AB R0, RZ, R0 ;  /* 0x00000000ff00723e */ /* 0x000fca00000010ff */
[----:B------:R0:W-:Y:S01]  /*6660*/  STG.E.U16 [R4.64], R0 ;  /* 0x0000000004007986 */ /* 0x0001e2000c101524 */
[----:B------:R-:W-:Y:S05]  /*6670*/  BRA `(.L_x_2142) ;  /* 0x000006e000007947 */ /* 0x000fea0003800000 */
.L_x_2149:
        /* <DEDUP_REMOVED lines=8> */
[----:B0-----:R-:W0:Y:S02]  /*6700*/  F2I.U32.F64.TRUNC R29, R28 ;  /* 0x0000001c001d7311 */ /* 0x001e24000030d000 */
[----:B0-----:R0:W-:Y:S01]  /*6710*/  STG.E.U16 [R4.64], R29 ;  /* 0x0000001d04007986 */ /* 0x0011e2000c101524 */
[----:B------:R-:W-:Y:S05]  /*6720*/  BRA `(.L_x_2142) ;  /* 0x0000063000007947 */ /* 0x000fea0003800000 */
.L_x_2161:
[----:B0-----:R-:W0:Y:S01]  /*6730*/  F2F.F32.F64 R7, R28 ;  /* 0x0000001c00077310 */ /* 0x001e220000301000 */
        /* <DEDUP_REMOVED lines=18> */
.L_x_2164:
[----:B------:R-:W-:-:S04]  /*6860*/  LOP3.LUT R0, R7, 0x80000000, RZ, 0xc0, !PT ;  /* 0x8000000007007812 */ /* 0x000fc800078ec0ff */
[----:B------:R-:W-:-:S04]  /*6870*/  SHF.R.U32.HI R0, RZ, 0x18, R0 ;  /* 0x00000018ff007819 */ /* 0x000fc80000011600 */
[----:B------:R-:W-:Y:S02]  /*6880*/  LOP3.LUT R0, R3, R0, RZ, 0xfc, !PT ;  /* 0x0000000003007212 */ /* 0x000fe400078efcff */
.L_x_2163:
[----:B------:R-:W-:Y:S05]  /*6890*/  BSYNC B0 ;  /* 0x0000000000007941 */ /* 0x000fea0003800000 */
.L_x_2162:
[----:B------:R0:W-:Y:S01]  /*68a0*/  STG.E.U8 [R4.64], R0 ;  /* 0x0000000004007986 */ /* 0x0001e2000c101124 */
[----:B------:R-:W-:Y:S05]  /*68b0*/  BRA `(.L_x_2142) ;  /* 0x000004a000007947 */ /* 0x000fea0003800000 */
.L_x_2160:
        /* <DEDUP_REMOVED lines=19> */
.L_x_2167:
[----:B------:R-:W-:-:S04]  /*69f0*/  LOP3.LUT R0, R7, 0x80000000, RZ, 0xc0, !PT ;  /* 0x8000000007007812 */ /* 0x000fc800078ec0ff */
[----:B------:R-:W-:-:S04]  /*6a00*/  SHF.R.U32.HI R0, RZ, 0x18, R0 ;  /* 0x00000018ff007819 */ /* 0x000fc80000011600 */
[----:B------:R-:W-:Y:S02]  /*6a10*/  LOP3.LUT R0, R3, R0, RZ, 0xfc, !PT ;  /* 0x0000000003007212 */ /* 0x000fe400078efcff */
.L_x_2166:
[----:B------:R-:W-:Y:S05]  /*6a20*/  BSYNC B0 ;  /* 0x0000000000007941 */ /* 0x000fea0003800000 */
.L_x_2165:
[----:B------:R0:W-:Y:S01]  /*6a30*/  STG.E.U8 [R4.64], R0 ;  /* 0x0000000004007986 */ /* 0x0001e2000c101124 */
[----:B------:R-:W-:Y:S05]  /*6a40*/  BRA `(.L_x_2142) ;  /* 0x0000031000007947 */ /* 0x000fea0003800000 */
.L_x_2159:
[----:B------:R-:W-:-:S13]  /*6a50*/  ISETP.NE.AND P0, PT, R0, 0x1c, PT ;  /* 0x0000001c0000780c */ /* 0x000fda0003f05270 */
[----:B------:R-:W-:Y:S05]  /*6a60*/  @!P0 BRA `(.L_x_2168) ;  /* 0x000002d000008947 */ /* 0x000fea0003800000 */
[----:B------:R-:W-:-:S13]  /*6a70*/  ISETP.NE.AND P0, PT, R0, 0x1d, PT ;  /* 0x0000001d0000780c */ /* 0x000fda0003f05270 */
[----:B------:R-:W-:Y:S05]  /*6a80*/  @!P0 BRA `(.L_x_2169) ;  /* 0x0000028000008947 */ /* 0x000fea0003800000 */
[----:B------:R-:W-:-:S13]  /*6a90*/  ISETP.NE.AND P0, PT, R0, 0x2c, PT ;  /* 0x0000002c0000780c */ /* 0x000fda0003f05270 */
[----:B------:R-:W-:Y:S05]  /*6aa0*/  @P0 BRA `(.L_x_2141) ;  /* 0x0000012000000947 */ /* 0x000fea0003800000 */
[----:B0-----:R-:W0:Y:S01]  /*6ab0*/  F2F.F32.F64 R8, R28 ;  /* 0x0000001c00087310 */ /* 0x001e220000301000 */
        /* <DEDUP_REMOVED lines=17> */
.L_x_2141:
        /* <DEDUP_REMOVED lines=19> */
[----:B------:R-:W-:Y:S05]  /*6d00*/  BRA `(.L_x_2142) ;  /* 0x0000005000007947 */ /* 0x000fea0003800000 */
.L_x_2169:
[----:B0-----:R-:W0:Y:S02]  /*6d10*/  F2I.U64.F64.TRUNC R28, R28 ;  /* 0x0000001c001c7311 */ /* 0x001e24000030d800 */
[----:B0-----:R0:W-:Y:S01]  /*6d20*/  STG.E.64 [R4.64], R28 ;  /* 0x0000001c04007986 */ /* 0x0011e2000c101b24 */
[----:B------:R-:W-:Y:S05]  /*6d30*/  BRA `(.L_x_2142) ;  /* 0x0000002000007947 */ /* 0x000fea0003800000 */
.L_x_2168:
[----:B0-----:R-:W0:Y:S02]  /*6d40*/  F2I.U32.F64.TRUNC R29, R28 ;  /* 0x0000001c001d7311 */ /* 0x001e24000030d000 */
[----:B0-----:R0:W-:Y:S02]  /*6d50*/  STG.E [R4.64], R29 ;  /* 0x0000001d04007986 */ /* 0x0011e4000c101924 */
.L_x_2142:
        /* <DEDUP_REMOVED lines=19> */
[----:B--2---:R-:W0:Y:S02]  /*6e90*/  F2I.F64.TRUNC R25, R24 ;  /* 0x0000001800197311 */ /* 0x004e24000030d100 */
[----:B0-----:R0:W-:Y:S01]  /*6ea0*/  STG.E.U8 [R4.64], R25 ;  /* 0x0000001904007986 */ /* 0x0011e2000c101124 */
[----:B------:R-:W-:Y:S05]  /*6eb0*/  BRA `(.L_x_2175) ;  /* 0x00000ef000007947 */ /* 0x000fea0003800000 */
.L_x_2173:
[----:B--2---:R-:W0:Y:S02]  /*6ec0*/  F2I.S64.F64.TRUNC R24, R24 ;  /* 0x0000001800187311 */ /* 0x004e24000030d900 */
[----:B0-----:R-:W-:-:S05]  /*6ed0*/  IMAD.MOV.U32 R3, RZ, RZ, R24 ;  /* 0x000000ffff037224 */ /* 0x001fca00078e0018 */
[----:B------:R0:W-:Y:S01]  /*6ee0*/  STG.E.U8 [R4.64], R3 ;  /* 0x0000000304007986 */ /* 0x0001e2000c101124 */
[----:B------:R-:W-:Y:S05]  /*6ef0*/  BRA `(.L_x_2175) ;  /* 0x00000eb000007947 */ /* 0x000fea0003800000 */
.L_x_2172:
[----:B------:R-:W-:-:S13]  /*6f00*/  ISETP.NE.AND P0, PT, R0, 0x2, PT ;  /* 0x000000020000780c */ /* 0x000fda0003f05270 */
[----:B------:R-:W-:Y:S05]  /*6f10*/  @!P0 BRA `(.L_x_2176) ;  /* 0x000000a000008947 */ /* 0x000fea0003800000 */
[----:B------:R-:W-:-:S13]  /*6f20*/  ISETP.NE.AND P0, PT, R0, 0x3, PT ;  /* 0x000000030000780c */ /* 0x000fda0003f05270 */
[----:B------:R-:W-:Y:S05]  /*6f30*/  @!P0 BRA `(.L_x_2177) ;  /* 0x0000005000008947 */ /* 0x000fea0003800000 */
[----:B------:R-:W-:-:S13]  /*6f40*/  ISETP.NE.AND P0, PT, R0, 0x4, PT ;  /* 0x000000040000780c */ /* 0x000fda0003f05270 */
[----:B------:R-:W-:Y:S05]  /*6f50*/  @P0 BRA `(.L_x_2174) ;  /* 0x00000cc000000947 */ /* 0x000fea0003800000 */
[----:B--2---:R-:W0:Y:S02]  /*6f60*/  F2I.S64.F64.TRUNC R24, R24 ;  /* 0x0000001800187311 */ /* 0x004e24000030d900 */
[----:B0-----:R0:W-:Y:S01]  /*6f70*/  STG.E.64 [R4.64], R24 ;  /* 0x0000001804007986 */ /* 0x0011e2000c101b24 */
[----:B------:R-:W-:Y:S05]  /*6f80*/  BRA `(.L_x_2175) ;  /* 0x00000e2000007947 */ /* 0x000fea0003800000 */
.L_x_2177:
[----:B--2---:R-:W0:Y:S02]  /*6f90*/  F2I.F64.TRUNC R25, R24 ;  /* 0x0000001800197311 */ /* 0x004e24000030d100 */
[----:B0-----:R0:W-:Y:S01]  /*6fa0*/  STG.E [R4.64], R25 ;  /* 0x0000001904007986 */ /* 0x0011e2000c101924 */
[----:B------:R-:W-:Y:S05]  /*6fb0*/  BRA `(.L_x_2175) ;  /* 0x00000df000007947 */ /* 0x000fea0003800000 */
.L_x_2176:
[----:B--2---:R-:W0:Y:S02]  /*6fc0*/  F2I.F64.TRUNC R25, R24 ;  /* 0x0000001800197311 */ /* 0x004e24000030d100 */
[----:B0-----:R0:W-:Y:S01]  /*6fd0*/  STG.E.U16 [R4.64], R25 ;  /* 0x0000001904007986 */ /* 0x0011e2000c101524 */
[----:B------:R-:W-:Y:S05]  /*6fe0*/  BRA `(.L_x_2175) ;  /* 0x00000dc000007947 */ /* 0x000fea0003800000 */
.L_x_2171:
[----:B------:R-:W-:-:S13]  /*6ff0*/  ISETP.GT.AND P0, PT, R0, 0x6, PT ;  /* 0x000000060000780c */ /* 0x000fda0003f04270 */
[----:B------:R-:W-:Y:S05]  /*7000*/  @P0 BRA `(.L_x_2178) ;  /* 0x000000f000000947 */ /* 0x000fea0003800000 */
[----:B------:R-:W-:-:S13]  /*7010*/  ISETP.NE.AND P0, PT, R0, 0x5, PT ;  /* 0x000000050000780c */ /* 0x000fda0003f05270 */
[----:B------:R-:W-:Y:S05]  /*7020*/  @!P0 BRA `(.L_x_2179) ;  /* 0x0000007000008947 */ /* 0x000fea0003800000 */
[----:B------:R-:W-:-:S13]  /*7030*/  ISETP.NE.AND P0, PT, R0, 0x6, PT ;  /* 0x000000060000780c */ /* 0x000fda0003f05270 */
[----:B------:R-:W-:Y:S05]  /*7040*/  @P0 BRA `(.L_x_2174) ;  /* 0x00000bd000000947 */ /* 0x000fea0003800000 */
[----:B--2---:R-:W0:Y:S01]  /*7050*/  F2F.F32.F64 R3, R24 ;  /* 0x0000001800037310 */ /* 0x004e220000301000 */
[----:B------:R-:W0:-:S14]  /*7060*/  DSETP.GEU.AND P0, PT, |R24|, c[0x2][0x20], PT ;  /* 0x008008001800762a */ /* 0x000e1c0003f0e200 */
[----:B0-----:R-:W-:-:S05]  /*7070*/  @!P0 FMUL R3, R3, 1.175494350822287508e-38 ;  /* 0x0080000003038820 */ /* 0x001fca0000400000 */
[----:B------:R0:W-:Y:S01]  /*7080*/  STG.E [R4.64], R3 ;  /* 0x0000000304007986 */ /* 0x0001e2000c101924 */
[----:B------:R-:W-:Y:S05]  /*7090*/  BRA `(.L_x_2175) ;  /* 0x00000d1000007947 */ /* 0x000fea0003800000 */
.L_x_2179:
[----:B--2---:R-:W0:Y:S01]  /*70a0*/  F2F.F32.F64 R0, R24 ;  /* 0x0000001800007310 */ /* 0x004e220000301000 */
[----:B------:R-:W0:-:S14]  /*70b0*/  DSETP.GEU.AND P0, PT, |R24|, c[0x2][0x20], PT ;  /* 0x008008001800762a */ /* 0x000e1c0003f0e200 */
[----:B0-----:R-:W-:-:S05]  /*70c0*/  @!P0 FMUL R0, R0, 1.175494350822287508e-38 ;  /* 0x0080000000008820 */ /* 0x001fca0000400000 */
[----:B------:R-:W-:-:S05]  /*70d0*/  F2FP.PACK_AB R0, RZ, R0 ;  /* 0x00000000ff00723e */ /* 0x000fca00000000ff */
[----:B------:R0:W-:Y:S01]  /*70e0*/  STG.E.U16 [R4.64], R0 ;  /* 0x0000000004007986 */ /* 0x0001e2000c101524 */
[----:B------:R-:W-:Y:S05]  /*70f0*/  BRA `(.L_x_2175) ;  /* 0x00000cb000007947 */ /* 0x000fea0003800000 */
.L_x_2178:
[----:B------:R-:W-:-:S13]  /*7100*/  ISETP.NE.AND P0, PT, R0, 0x7, PT ;  /* 0x000000070000780c */ /* 0x000fda0003f05270 */
[----:B------:R-:W-:Y:S05]  /*7110*/  @!P0 BRA `(.L_x_2180) ;  /* 0x0000011000008947 */ /* 0x000fea0003800000 */
[----:B------:R-:W-:-:S13]  /*7120*/  ISETP.NE.AND P0, PT, R0, 0x8, PT ;  /* 0x000000080000780c */ /* 0x000fda0003f05270 */
[----:B------:R-:W-:Y:S05]  /*7130*/  @!P0 BRA `(.L_x_2181) ;  /* 0x0000008000008947 */ /* 0x000fea0003800000 */
[----:B------:R-:W-:-:S13]  /*7140*/  ISETP.NE.AND P0, PT, R0, 0x9, PT ;  /* 0x000000090000780c */ /* 0x000fda0003f05270 */
[----:B------:R-:W-:Y:S05]  /*7150*/  @P0 BRA `(.L_x_2174) ;  /* 0x00000ac000000947 */ /* 0x000fea0003800000 */
[----:B--2---:R-:W0:Y:S01]  /*7160*/  F2F.F32.F64 R6, R24 ;  /* 0x0000001800067310 */ /* 0x004e220000301000 */
[----:B------:R-:W0:Y:S01]  /*7170*/  DSETP.GEU.AND P0, PT, |R24|, c[0x2][0x20], PT ;  /* 0x008008001800762a */ /* 0x000e220003f0e200 */
[----:B------:R-:W-:-:S13]  /*7180*/  IMAD.MOV.U32 R7, RZ, RZ, RZ ;  /* 0x000000ffff077224 */ /* 0x000fda00078e00ff */
[----:B0-----:R-:W-:-:S05]  /*7190*/  @!P0 FMUL R6, R6, 1.175494350822287508e-38 ;  /* 0x0080000006068820 */ /* 0x001fca0000400000 */
[----:B------:R0:W-:Y:S01]  /*71a0*/  STG.E.64 [R4.64], R6 ;  /* 0x0000000604007986 */ /* 0x0001e2000c101b24 */
[----:B------:R-:W-:Y:S05]  /*71b0*/  BRA `(.L_x_2175) ;  /* 0x00000bf000007947 */ /* 0x000fea0003800000 */
.L_x_2181:
[----:B--2---:R-:W0:Y:S01]  /*71c0*/  F2F.F32.F64 R0, R24 ;  /* 0x0000001800007310 */ /* 0x004e220000301000 */
[----:B------:R-:W0:-:S14]  /*71d0*/  DSETP.GEU.AND P0, PT, |R24|, c[0x2][0x20], PT ;  /* 0x008008001800762a */ /* 0x000e1c0003f0e200 */
[----:B0-----:R-:W-:-:S05]  /*71e0*/  @!P0 FMUL R0, R0, 1.175494350822287508e-38 ;  /* 0x0080000000008820 */ /* 0x001fca0000400000 */
[----:B------:R-:W-:-:S04]  /*71f0*/  F2FP.PACK_AB R3, RZ, R0 ;  /* 0x00000000ff03723e */ /* 0x000fc800000000ff */
[----:B------:R-:W-:-:S05]  /*7200*/  PRMT R3, R3, 0x5410, RZ ;  /* 0x0000541003037816 */ /* 0x000fca00000000ff */
[----:B------:R0:W-:Y:S01]  /*7210*/  STG.E [R4.64], R3 ;  /* 0x0000000304007986 */ /* 0x0001e2000c101924 */
[----:B------:R-:W-:Y:S05]  /*7220*/  BRA `(.L_x_2175) ;  /* 0x00000b8000007947 */ /* 0x000fea0003800000 */
.L_x_2180:
[----:B--2---:R0:W-:Y:S01]  /*7230*/  STG.E.64 [R4.64], R24 ;  /* 0x0000001804007986 */ /* 0x0041e2000c101b24 */
[----:B------:R-:W-:Y:S05]  /*7240*/  BRA `(.L_x_2175) ;  /* 0x00000b6000007947 */ /* 0x000fea0003800000 */
.L_x_2170:
        /* <DEDUP_REMOVED lines=8> */
[----:B--2---:R-:W0:-:S06]  /*72d0*/  DSETP.NEU.AND P0, PT, R24, RZ, PT ;  /* 0x000000ff1800722a */ /* 0x004e0c0003f0d000 */
[----:B0-----:R-:W-:-:S05]  /*72e0*/  SEL R3, RZ, 0x1, !P0 ;  /* 0x00000001ff037807 */ /* 0x001fca0004000000 */
[----:B------:R0:W-:Y:S01]  /*72f0*/  STG.E.U8 [R4.64], R3 ;  /* 0x0000000304007986 */ /* 0x0001e2000c101124 */
[----:B------:R-:W-:Y:S05]  /*7300*/  BRA `(.L_x_2175) ;  /* 0x00000aa000007947 */ /* 0x000fea0003800000 */
.L_x_2184:
[----:B------:R-:W-:-:S05]  /*7310*/  CS2R R26, SRZ ;  /* 0x00000000001a7805 */ /* 0x000fca000001ff00 */
[----:B--2---:R0:W-:Y:S01]  /*7320*/  STG.E.128 [R4.64], R24 ;  /* 0x0000001804007986 */ /* 0x0041e2000c101d24 */
[----:B------:R-:W-:Y:S05]  /*7330*/  BRA `(.L_x_2175) ;  /* 0x00000a7000007947 */ /* 0x000fea0003800000 */
.L_x_2183:
        /* <DEDUP_REMOVED lines=23> */
.L_x_2188:
[----:B------:R-:W-:Y:S05]  /*74b0*/  BSYNC B0 ;  /* 0x0000000000007941 */ /* 0x000fea0003800000 */
.L_x_2187:
[----:B------:R-:W-:-:S05]  /*74c0*/  LOP3.LUT R7, R0, R7, RZ, 0xfc, !PT ;  /* 0x0000000700077212 */ /* 0x000fca00078efcff */
[----:B------:R0:W-:Y:S01]  /*74d0*/  STG.E.U8 [R4.64], R7 ;  /* 0x0000000704007986 */ /* 0x0001e2000c101124 */
[----:B------:R-:W-:Y:S05]  /*74e0*/  BRA `(.L_x_2175) ;  /* 0x000008c000007947 */ /* 0x000fea0003800000 */
.L_x_2186:
[----:B--2---:R-:W0:Y:S01]  /*74f0*/  F2F.F32.F64 R7, R24 ;  /* 0x0000001800077310 */ /* 0x004e220000301000 */
        /* <DEDUP_REMOVED lines=14> */
.L_x_2190:
[----:B------:R-:W-:Y:S01]  /*75e0*/  IMAD.MOV.U32 R0, RZ, RZ, 0x7f ;  /* 0x0000007fff007424 */ /* 0x000fe200078e00ff */
[----:B------:R-:W-:-:S04]  /*75f0*/  ISETP.GT.U32.AND P0, PT, R3, 0x7f800000, PT ;  /* 0x7f8000000300780c */ /* 0x000fc80003f04070 */
[----:B------:R-:W-:-:S04]  /*7600*/  SEL R0, R0, 0x7c, P0 ;  /* 0x0000007c00007807 */ /* 0x000fc80000000000 */
.L_x_2191:
[----:B------:R-:W-:Y:S05]  /*7610*/  BSYNC B0 ;  /* 0x0000000000007941 */ /* 0x000fea0003800000 */
.L_x_2189:
[----:B------:R-:W-:-:S04]  /*7620*/  LOP3.LUT R3, R7, 0x80000000, RZ, 0xc0, !PT ;  /* 0x8000000007037812 */ /* 0x000fc800078ec0ff */
[----:B------:R-:W-:-:S04]  /*7630*/  SHF.R.U32.HI R3, RZ, 0x18, R3 ;  /* 0x00000018ff037819 */ /* 0x000fc80000011603 */
[----:B------:R-:W-:-:S05]  /*7640*/  LOP3.LUT R3, R0, R3, RZ, 0xfc, !PT ;  /* 0x0000000300037212 */ /* 0x000fca00078efcff */
[----:B------:R0:W-:Y:S01]  /*7650*/  STG.E.U8 [R4.64], R3 ;  /* 0x0000000304007986 */ /* 0x0001e2000c101124 */
[----:B------:R-:W-:Y:S05]  /*7660*/  BRA `(.L_x_2175) ;  /* 0x0000074000007947 */ /* 0x000fea0003800000 */
.L_x_2185:
[----:B--2---:R-:W0:Y:S01]  /*7670*/  F2F.F32.F64 R0, R24 ;  /* 0x0000001800007310 */ /* 0x004e220000301000 */
[----:B------:R-:W0:-:S14]  /*7680*/  DSETP.GEU.AND P0, PT, |R24|, c[0x2][0x20], PT ;  /* 0x008008001800762a */ /* 0x000e1c0003f0e200 */
[----:B0-----:R-:W-:-:S05]  /*7690*/  @!P0 FMUL R0, R0, 1.175494350822287508e-38 ;  /* 0x0080000000008820 */ /* 0x001fca0000400000 */
[----:B------:R-:W-:-:S05]  /*76a0*/  F2FP.BF16.PACK_AB R0, RZ, R0 ;  /* 0x00000000ff00723e */ /* 0x000fca00000010ff */
[----:B------:R0:W-:Y:S01]  /*76b0*/  STG.E.U16 [R4.64], R0 ;  /* 0x0000000004007986 */ /* 0x0001e2000c101524 */
[----:B------:R-:W-:Y:S05]  /*76c0*/  BRA `(.L_x_2175) ;  /* 0x000006e000007947 */ /* 0x000fea0003800000 */
.L_x_2182:
        /* <DEDUP_REMOVED lines=8> */
[----:B--2---:R-:W0:Y:S02]  /*7750*/  F2I.U32.F64.TRUNC R25, R24 ;  /* 0x0000001800197311 */ /* 0x004e24000030d000 */
[----:B0-----:R0:W-:Y:S01]  /*7760*/  STG.E.U16 [R4.64], R25 ;  /* 0x0000001904007986 */ /* 0x0011e2000c101524 */
[----:B------:R-:W-:Y:S05]  /*7770*/  BRA `(.L_x_2175) ;  /* 0x0000063000007947 */ /* 0x000fea0003800000 */
.L_x_2194:
[----:B--2---:R-:W0:Y:S01]  /*7780*/  F2F.F32.F64 R7, R24 ;  /* 0x0000001800077310 */ /* 0x004e220000301000 */
        /* <DEDUP_REMOVED lines=18> */
.L_x_2197:
[----:B------:R-:W-:-:S04]  /*78b0*/  LOP3.LUT R0, R7, 0x80000000, RZ, 0xc0, !PT ;  /* 0x8000000007007812 */ /* 0x000fc800078ec0ff */
[----:B------:R-:W-:-:S04]  /*78c0*/  SHF.R.U32.HI R0, RZ, 0x18, R0 ;  /* 0x00000018ff007819 */ /* 0x000fc80000011600 */
[----:B------:R-:W-:Y:S02]  /*78d0*/  LOP3.LUT R0, R3, R0, RZ, 0xfc, !PT ;  /* 0x0000000003007212 */ /* 0x000fe400078efcff */
.L_x_2196:
[----:B------:R-:W-:Y:S05]  /*78e0*/  BSYNC B0 ;  /* 0x0000000000007941 */ /* 0x000fea0003800000 */
.L_x_2195:
[----:B------:R0:W-:Y:S01]  /*78f0*/  STG.E.U8 [R4.64], R0 ;  /* 0x0000000004007986 */ /* 0x0001e2000c101124 */
[----:B------:R-:W-:Y:S05]  /*7900*/  BRA `(.L_x_2175) ;  /* 0x000004a000007947 */ /* 0x000fea0003800000 */
.L_x_2193:
        /* <DEDUP_REMOVED lines=19> */
.L_x_2200:
[----:B------:R-:W-:-:S04]  /*7a40*/  LOP3.LUT R0, R7, 0x80000000, RZ, 0xc0, !PT ;  /* 0x8000000007007812 */ /* 0x000fc800078ec0ff */
[----:B------:R-:W-:-:S04]  /*7a50*/  SHF.R.U32.HI R0, RZ, 0x18, R0 ;  /* 0x00000018ff007819 */ /* 0x000fc80000011600 */
[----:B------:R-:W-:Y:S02]  /*7a60*/  LOP3.LUT R0, R3, R0, RZ, 0xfc, !PT ;  /* 0x0000000003007212 */ /* 0x000fe400078efcff */
.L_x_2199:
[----:B------:R-:W-:Y:S05]  /*7a70*/  BSYNC B0 ;  /* 0x0000000000007941 */ /* 0x000fea0003800000 */
.L_x_2198:
[----:B------:R0:W-:Y:S01]  /*7a80*/  STG.E.U8 [R4.64], R0 ;  /* 0x0000000004007986 */ /* 0x0001e2000c101124 */
[----:B------:R-:W-:Y:S05]  /*7a90*/  BRA `(.L_x_2175) ;  /* 0x0000031000007947 */ /* 0x000fea0003800000 */
.L_x_2192:
[----:B------:R-:W-:-:S13]  /*7aa0*/  ISETP.NE.AND P0, PT, R0, 0x1c, PT ;  /* 0x0000001c0000780c */ /* 0x000fda0003f05270 */
[----:B------:R-:W-:Y:S05]  /*7ab0*/  @!P0 BRA `(.L_x_2201) ;  /* 0x000002d000008947 */ /* 0x000fea0003800000 */
[----:B------:R-:W-:-:S13]  /*7ac0*/  ISETP.NE.AND P0, PT, R0, 0x1d, PT ;  /* 0x0000001d0000780c */ /* 0x000fda0003f05270 */
[----:B------:R-:W-:Y:S05]  /*7ad0*/  @!P0 BRA `(.L_x_2202) ;  /* 0x0000028000008947 */ /* 0x000fea0003800000 */
[----:B------:R-:W-:-:S13]  /*7ae0*/  ISETP.NE.AND P0, PT, R0, 0x2c, PT ;  /* 0x0000002c0000780c */ /* 0x000fda0003f05270 */
[----:B------:R-:W-:Y:S05]  /*7af0*/  @P0 BRA `(.L_x_2174) ;  /* 0x0000012000000947 */ /* 0x000fea0003800000 */
[----:B--2---:R-:W0:Y:S01]  /*7b00*/  F2F.F32.F64 R8, R24 ;  /* 0x0000001800087310 */ /* 0x004e220000301000 */
        /* <DEDUP_REMOVED lines=17> */
.L_x_2174:
        /* <DEDUP_REMOVED lines=18> */
[----:B0-23--:R-:W-:Y:S05]  /*7d40*/  CALL.ABS.NOINC R14 ;  /* 0x000000000e007343 */ /* 0x00dfea0003c00000 */
[----:B------:R-:W-:Y:S05]  /*7d50*/  BRA `(.L_x_2175) ;  /* 0x0000005000007947 */ /* 0x000fea0003800000 */
.L_x_2202:
[----:B--2---:R-:W0:Y:S02]  /*7d60*/  F2I.U64.F64.TRUNC R24, R24 ;  /* 0x0000001800187311 */ /* 0x004e24000030d800 */
[----:B0-----:R0:W-:Y:S01]  /*7d70*/  STG.E.64 [R4.64], R24 ;  /* 0x0000001804007986 */ /* 0x0011e2000c101b24 */
[----:B------:R-:W-:Y:S05]  /*7d80*/  BRA `(.L_x_2175) ;  /* 0x0000002000007947 */ /* 0x000fea0003800000 */
.L_x_2201:
[----:B--2---:R-:W0:Y:S02]  /*7d90*/  F2I.U32.F64.TRUNC R25, R24 ;  /* 0x0000001800197311 */ /* 0x004e24000030d000 */
[----:B0-----:R0:W-:Y:S02]  /*7da0*/  STG.E [R4.64], R25 ;  /* 0x0000001904007986 */ /* 0x0011e4000c101924 */
.L_x_2175:
[----:B------:R-:W-:Y:S02]  /*7db0*/  IADD3 R19, R19, 0x80, RZ ;  /* 0x0000008013137810 */ /* 0x000fe40007ffe0ff */
.L_x_2136:
[----:B------:R-:W-:Y:S05]  /*7dc0*/  BSYNC B6 ;  /* 0x0000000000067941 */ /* 0x000fea0003800000 */
.L_x_2135:
[----:B------:R-:W-:-:S13]  /*7dd0*/  ISETP.GE.AND P0, PT, R19, R18, PT ;  /* 0x000000121300720c */ /* 0x000fda0003f06270 */
[----:B------:R-:W-:Y:S05]  /*7de0*/  @P0 EXIT ;  /* 0x000000000000094d */ /* 0x000fea0003800000 */
[----:B01----:R-:W-:Y:S01]  /*7df0*/  PRMT R0, R22, 0x9910, RZ ;  /* 0x0000991016007816 */ /* 0x003fe200000000ff */
        /* <DEDUP_REMOVED lines=14> */
[----:B---3--:R-:W0:Y:S02]  /*7ee0*/  F2I.F64.TRUNC R17, R16 ;  /* 0x0000001000117311 */ /* 0x008e24000030d100 */
[----:B0-----:R-:W-:Y:S01]  /*7ef0*/  STG.E.U8 [R2.64], R17 ;  /* 0x0000001102007986 */ /* 0x001fe2000c101124 */
[----:B------:R-:W-:Y:S05]  /*7f00*/  EXIT ;  /* 0x000000000000794d */ /* 0x000fea0003800000 */
.L_x_2206:
[----:B---3--:R-:W0:Y:S02]  /*7f10*/  F2I.S64.F64.TRUNC R16, R16 ;  /* 0x0000001000107311 */ /* 0x008e24000030d900 */
[----:B0-----:R-:W-:-:S05]  /*7f20*/  IMAD.MOV.U32 R5, RZ, RZ, R16 ;  /* 0x000000ffff057224 */ /* 0x001fca00078e0010 */
[----:B------:R-:W-:Y:S01]  /*7f30*/  STG.E.U8 [R2.64], R5 ;  /* 0x0000000502007986 */ /* 0x000fe2000c101124 */
[----:B------:R-:W-:Y:S05]  /*7f40*/  EXIT ;  /* 0x000000000000794d */ /* 0x000fea0003800000 */
.L_x_2205:
[----:B------:R-:W-:-:S13]  /*7f50*/  ISETP.NE.AND P0, PT, R0, 0x2, PT ;  /* 0x000000020000780c */ /* 0x000fda0003f05270 */
[----:B------:R-:W-:Y:S05]  /*7f60*/  @!P0 BRA `(.L_x_2208) ;  /* 0x000000a000008947 */ /* 0x000fea0003800000 */
[----:B------:R-:W-:-:S13]  /*7f70*/  ISETP.NE.AND P0, PT, R0, 0x3, PT ;  /* 0x000000030000780c */ /* 0x000fda0003f05270 */
[----:B------:R-:W-:Y:S05]  /*7f80*/  @!P0 BRA `(.L_x_2209) ;  /* 0x0000005000008947 */ /* 0x000fea0003800000 */
[----:B------:R-:W-:-:S13]  /*7f90*/  ISETP.NE.AND P0, PT, R0, 0x4, PT ;  /* 0x000000040000780c */ /* 0x000fda0003f05270 */
[----:B------:R-:W-:Y:S05]  /*7fa0*/  @P0 BRA `(.L_x_2207) ;  /* 0x00000ce000000947 */ /* 0x000fea0003800000 */
[----:B---3--:R-:W0:Y:S02]  /*7fb0*/  F2I.S64.F64.TRUNC R16, R16 ;  /* 0x0000001000107311 */ /* 0x008e24000030d900 */
[----:B0-----:R-:W-:Y:S01]  /*7fc0*/  STG.E.64 [R2.64], R16 ;  /* 0x0000001002007986 */ /* 0x001fe2000c101b24 */
[----:B------:R-:W-:Y:S05]  /*7fd0*/  EXIT ;  /* 0x000000000000794d */ /* 0x000fea0003800000 */
.L_x_2209:
[----:B---3--:R-:W0:Y:S02]  /*7fe0*/  F2I.F64.TRUNC R17, R16 ;  /* 0x0000001000117311 */ /* 0x008e24000030d100 */
[----:B0-----:R-:W-:Y:S01]  /*7ff0*/  STG.E [R2.64], R17 ;  /* 0x0000001102007986 */ /* 0x001fe2000c101924 */
[----:B------:R-:W-:Y:S05]  /*8000*/  EXIT ;  /* 0x000000000000794d */ /* 0x000fea0003800000 */
.L_x_2208:
[----:B---3--:R-:W0:Y:S02]  /*8010*/  F2I.F64.TRUNC R17, R16 ;  /* 0x0000001000117311 */ /* 0x008e24000030d100 */
[----:B0-----:R-:W-:Y:S01]  /*8020*/  STG.E.U16 [R2.64], R17 ;  /* 0x0000001102007986 */ /* 0x001fe2000c101524 */
[----:B------:R-:W-:Y:S05]  /*8030*/  EXIT ;  /* 0x000000000000794d */ /* 0x000fea0003800000 */
.L_x_2204:
[----:B------:R-:W-:-:S13]  /*8040*/  ISETP.GT.AND P0, PT, R0, 0x6, PT ;  /* 0x000000060000780c */ /* 0x000fda0003f04270 */
[----:B------:R-:W-:Y:S05]  /*8050*/  @P0 BRA `(.L_x_2210) ;  /* 0x000000f000000947 */ /* 0x000fea0003800000 */
[----:B------:R-:W-:-:S13]  /*8060*/  ISETP.NE.AND P0, PT, R0, 0x5, PT ;  /* 0x000000050000780c */ /* 0x000fda0003f05270 */
[----:B------:R-:W-:Y:S05]  /*8070*/  @!P0 BRA `(.L_x_2211) ;  /* 0x0000007000008947 */ /* 0x000fea0003800000 */
[----:B------:R-:W-:-:S13]  /*8080*/  ISETP.NE.AND P0, PT, R0, 0x6, PT ;  /* 0x000000060000780c */ /* 0x000fda0003f05270 */
[----:B------:R-:W-:Y:S05]  /*8090*/  @P0 BRA `(.L_x_2207) ;  /* 0x00000bf000000947 */ /* 0x000fea0003800000 */
[----:B---3--:R-:W0:Y:S01]  /*80a0*/  F2F.F32.F64 R5, R16 ;  /* 0x0000001000057310 */ /* 0x008e220000301000 */
[----:B------:R-:W0:-:S14]  /*80b0*/  DSETP.GEU.AND P0, PT, |R16|, c[0x2][0x20], PT ;  /* 0x008008001000762a */ /* 0x000e1c0003f0e200 */
[----:B0-----:R-:W-:-:S05]  /*80c0*/  @!P0 FMUL R5, R5, 1.175494350822287508e-38 ;  /* 0x0080000005058820 */ /* 0x001fca0000400000 */
[----:B------:R-:W-:Y:S01]  /*80d0*/  STG.E [R2.64], R5 ;  /* 0x0000000502007986 */ /* 0x000fe2000c101924 */
[----:B------:R-:W-:Y:S05]  /*80e0*/  EXIT ;  /* 0x000000000000794d */ /* 0x000fea0003800000 */
.L_x_2211:
[----:B---3--:R-:W0:Y:S01]  /*80f0*/  F2F.F32.F64 R0, R16 ;  /* 0x0000001000007310 */ /* 0x008e220000301000 */
[----:B------:R-:W0:-:S14]  /*8100*/  DSETP.GEU.AND P0, PT, |R16|, c[0x2][0x20], PT ;  /* 0x008008001000762a */ /* 0x000e1c0003f0e200 */
[----:B0-----:R-:W-:-:S05]  /*8110*/  @!P0 FMUL R0, R0, 1.175494350822287508e-38 ;  /* 0x0080000000008820 */ /* 0x001fca0000400000 */
[----:B------:R-:W-:-:S05]  /*8120*/  F2FP.PACK_AB R0, RZ, R0 ;  /* 0x00000000ff00723e */ /* 0x000fca00000000ff */
[----:B------:R-:W-:Y:S01]  /*8130*/  STG.E.U16 [R2.64], R0 ;  /* 0x0000000002007986 */ /* 0x000fe2000c101524 */
[----:B------:R-:W-:Y:S05]  /*8140*/  EXIT ;  /* 0x000000000000794d */ /* 0x000fea0003800000 */
.L_x_2210:
[----:B------:R-:W-:-:S13]  /*8150*/  ISETP.NE.AND P0, PT, R0, 0x7, PT ;  /* 0x000000070000780c */ /* 0x000fda0003f05270 */
[----:B------:R-:W-:Y:S05]  /*8160*/  @!P0 BRA `(.L_x_2212) ;  /* 0x0000011000008947 */ /* 0x000fea0003800000 */
[----:B------:R-:W-:-:S13]  /*8170*/  ISETP.NE.AND P0, PT, R0, 0x8, PT ;  /* 0x000000080000780c */ /* 0x000fda0003f05270 */
[----:B------:R-:W-:Y:S05]  /*8180*/  @!P0 BRA `(.L_x_2213) ;  /* 0x0000008000008947 */ /* 0x000fea0003800000 */
[----:B------:R-:W-:-:S13]  /*8190*/  ISETP.NE.AND P0, PT, R0, 0x9, PT ;  /* 0x000000090000780c */ /* 0x000fda0003f05270 */
[----:B------:R-:W-:Y:S05]  /*81a0*/  @P0 BRA `(.L_x_2207) ;  /* 0x00000ae000000947 */ /* 0x000fea0003800000 */
[----:B---3--:R-:W0:Y:S01]  /*81b0*/  F2F.F32.F64 R4, R16 ;  /* 0x0000001000047310 */ /* 0x008e220000301000 */
[----:B------:R-:W0:Y:S01]  /*81c0*/  DSETP.GEU.AND P0, PT, |R16|, c[0x2][0x20], PT ;  /* 0x008008001000762a */ /* 0x000e220003f0e200 */
[----:B------:R-:W-:-:S13]  /*81d0*/  IMAD.MOV.U32 R5, RZ, RZ, RZ ;  /* 0x000000ffff057224 */ /* 0x000fda00078e00ff */
[----:B0-----:R-:W-:-:S05]  /*81e0*/  @!P0 FMUL R4, R4, 1.175494350822287508e-38 ;  /* 0x0080000004048820 */ /* 0x001fca0000400000 */
[----:B------:R-:W-:Y:S01]  /*81f0*/  STG.E.64 [R2.64], R4 ;  /* 0x0000000402007986 */ /* 0x000fe2000c101b24 */
[----:B------:R-:W-:Y:S05]  /*8200*/  EXIT ;  /* 0x000000000000794d */ /* 0x000fea0003800000 */
.L_x_2213:
[----:B---3--:R-:W0:Y:S01]  /*8210*/  F2F.F32.F64 R0, R16 ;  /* 0x0000001000007310 */ /* 0x008e220000301000 */
[----:B------:R-:W0:-:S14]  /*8220*/  DSETP.GEU.AND P0, PT, |R16|, c[0x2][0x20], PT ;  /* 0x008008001000762a */ /* 0x000e1c0003f0e200 */
[----:B0-----:R-:W-:-:S05]  /*8230*/  @!P0 FMUL R0, R0, 1.175494350822287508e-38 ;  /* 0x0080000000008820 */ /* 0x001fca0000400000 */
[----:B------:R-:W-:-:S04]  /*8240*/  F2FP.PACK_AB R5, RZ, R0 ;  /* 0x00000000ff05723e */ /* 0x000fc800000000ff */
[----:B------:R-:W-:-:S05]  /*8250*/  PRMT R5, R5, 0x5410, RZ ;  /* 0x0000541005057816 */ /* 0x000fca00000000ff */
[----:B------:R-:W-:Y:S01]  /*8260*/  STG.E [R2.64], R5 ;  /* 0x0000000502007986 */ /* 0x000fe2000c101924 */
[----:B------:R-:W-:Y:S05]  /*8270*/  EXIT ;  /* 0x000000000000794d */ /* 0x000fea0003800000 */
.L_x_2212:
[----:B---3--:R-:W-:Y:S01]  /*8280*/  STG.E.64 [R2.64], R16 ;  /* 0x0000001002007986 */ /* 0x008fe2000c101b24 */
[----:B------:R-:W-:Y:S05]  /*8290*/  EXIT ;  /* 0x000000000000794d */ /* 0x000fea0003800000 */
.L_x_2203:
        /* <DEDUP_REMOVED lines=8> */
[----:B---3--:R-:W0:-:S06]  /*8320*/  DSETP.NEU.AND P0, PT, R16, RZ, PT ;  /* 0x000000ff1000722a */ /* 0x008e0c0003f0d000 */
[----:B0-----:R-:W-:-:S05]  /*8330*/  SEL R5, RZ, 0x1, !P0 ;  /* 0x00000001ff057807 */ /* 0x001fca0004000000 */
[----:B------:R-:W-:Y:S01]  /*8340*/  STG.E.U8 [R2.64], R5 ;  /* 0x0000000502007986 */ /* 0x000fe2000c101124 */
[----:B------:R-:W-:Y:S05]  /*8350*/  EXIT ;  /* 0x000000000000794d */ /* 0x000fea0003800000 */
.L_x_2216:
[----:B------:R-:W-:-:S05]  /*8360*/  CS2R R18, SRZ ;  /* 0x0000000000127805 */ /* 0x000fca000001ff00 */
[----:B---3--:R-:W-:Y:S01]  /*8370*/  STG.E.128 [R2.64], R16 ;  /* 0x0000001002007986 */ /* 0x008fe2000c101d24 */
[----:B------:R-:W-:Y:S05]  /*8380*/  EXIT ;  /* 0x000000000000794d */ /* 0x000fea0003800000 */
.L_x_2215:
        /* <DEDUP_REMOVED lines=23> */
.L_x_2220:
[----:B------:R-:W-:Y:S05]  /*8500*/  BSYNC B0 ;  /* 0x0000000000007941 */ /* 0x000fea0003800000 */
.L_x_2219:
[----:B------:R-:W-:-:S05]  /*8510*/  LOP3.LUT R5, R0, R5, RZ, 0xfc, !PT ;  /* 0x0000000500057212 */ /* 0x000fca00078efcff */
[----:B------:R-:W-:Y:S01]  /*8520*/  STG.E.U8 [R2.64], R5 ;  /* 0x0000000502007986 */ /* 0x000fe2000c101124 */
[----:B------:R-:W-:Y:S05]  /*8530*/  EXIT ;  /* 0x000000000000794d */ /* 0x000fea0003800000 */
.L_x_2218:
[----:B---3--:R-:W0:Y:S01]  /*8540*/  F2F.F32.F64 R5, R16 ;  /* 0x0000001000057310 */ /* 0x008e220000301000 */
        /* <DEDUP_REMOVED lines=14> */
.L_x_2222:
[----:B------:R-:W-:Y:S01]  /*8630*/  IMAD.MOV.U32 R0, RZ, RZ, 0x7f ;  /* 0x0000007fff007424 */ /* 0x000fe200078e00ff */
[----:B------:R-:W-:-:S04]  /*8640*/  ISETP.GT.U32.AND P0, PT, R4, 0x7f800000, PT ;  /* 0x7f8000000400780c */ /* 0x000fc80003f04070 */
[----:B------:R-:W-:-:S04]  /*8650*/  SEL R0, R0, 0x7c, P0 ;  /* 0x0000007c00007807 */ /* 0x000fc80000000000 */
.L_x_2223:
[----:B------:R-:W-:Y:S05]  /*8660*/  BSYNC B0 ;  /* 0x0000000000007941 */ /* 0x000fea0003800000 */
.L_x_2221:
[----:B------:R-:W-:-:S04]  /*8670*/  LOP3.LUT R4, R5, 0x80000000, RZ, 0xc0, !PT ;  /* 0x8000000005047812 */ /* 0x000fc800078ec0ff */
[----:B------:R-:W-:-:S04]  /*8680*/  SHF.R.U32.HI R5, RZ, 0x18, R4 ;  /* 0x00000018ff057819 */ /* 0x000fc80000011604 */
[----:B------:R-:W-:-:S05]  /*8690*/  LOP3.LUT R5, R0, R5, RZ, 0xfc, !PT ;  /* 0x0000000500057212 */ /* 0x000fca00078efcff */
[----:B------:R-:W-:Y:S01]  /*86a0*/  STG.E.U8 [R2.64], R5 ;  /* 0x0000000502007986 */ /* 0x000fe2000c101124 */
[----:B------:R-:W-:Y:S05]  /*86b0*/  EXIT ;  /* 0x000000000000794d */ /* 0x000fea0003800000 */
.L_x_2217:
[----:B---3--:R-:W0:Y:S01]  /*86c0*/  F2F.F32.F64 R0, R16 ;  /* 0x0000001000007310 */ /* 0x008e220000301000 */
[----:B------:R-:W0:-:S14]  /*86d0*/  DSETP.GEU.AND P0, PT, |R16|, c[0x2][0x20], PT ;  /* 0x008008001000762a */ /* 0x000e1c0003f0e200 */
[----:B0-----:R-:W-:-:S05]  /*86e0*/  @!P0 FMUL R0, R0, 1.175494350822287508e-38 ;  /* 0x0080000000008820 */ /* 0x001fca0000400000 */
[----:B------:R-:W-:-:S05]  /*86f0*/  F2FP.BF16.PACK_AB R0, RZ, R0 ;  /* 0x00000000ff00723e */ /* 0x000fca00000010ff */
[----:B------:R-:W-:Y:S01]  /*8700*/  STG.E.U16 [R2.64], R0 ;  /* 0x0000000002007986 */ /* 0x000fe2000c101524 */
[----:B------:R-:W-:Y:S05]  /*8710*/  EXIT ;  /* 0x000000000000794d */ /* 0x000fea0003800000 */
.L_x_2214:
        /* <DEDUP_REMOVED lines=8> */
[----:B---3--:R-:W0:Y:S02]  /*87a0*/  F2I.U32.F64.TRUNC R17, R16 ;  /* 0x0000001000117311 */ /* 0x008e24000030d000 */
[----:B0-----:R-:W-:Y:S01]  /*87b0*/  STG.E.U16 [R2.64], R17 ;  /* 0x0000001102007986 */ /* 0x001fe2000c101524 */
[----:B------:R-:W-:Y:S05]  /*87c0*/  EXIT ;  /* 0x000000000000794d */ /* 0x000fea0003800000 */
.L_x_2226:
[----:B---3--:R-:W0:Y:S01]  /*87d0*/  F2F.F32.F64 R7, R16 ;  /* 0x0000001000077310 */ /* 0x008e220000301000 */
        /* <DEDUP_REMOVED lines=18> */
.L_x_2229:
[----:B------:R-:W-:-:S04]  /*8900*/  LOP3.LUT R0, R7, 0x80000000, RZ, 0xc0, !PT ;  /* 0x8000000007007812 */ /* 0x000fc800078ec0ff */
[----:B------:R-:W-:-:S04]  /*8910*/  SHF.R.U32.HI R5, RZ, 0x18, R0 ;  /* 0x00000018ff057819 */ /* 0x000fc80000011600 */
[----:B------:R-:W-:-:S04]  /*8920*/  LOP3.LUT R4, R4, R5, RZ, 0xfc, !PT ;  /* 0x0000000504047212 */ /* 0x000fc800078efcff */
[----:B------:R-:W-:Y:S02]  /*8930*/  PRMT R0, R4, 0x7610, R0 ;  /* 0x0000761004007816 */ /* 0x000fe40000000000 */
.L_x_2228:
[----:B------:R-:W-:Y:S05]  /*8940*/  BSYNC B0 ;  /* 0x0000000000007941 */ /* 0x000fea0003800000 */
.L_x_2227:
[----:B------:R-:W-:Y:S01]  /*8950*/  STG.E.U8 [R2.64], R0 ;  /* 0x0000000002007986 */ /* 0x000fe2000c101124 */
[----:B------:R-:W-:Y:S05]  /*8960*/  EXIT ;  /* 0x000000000000794d */ /* 0x000fea0003800000 */
.L_x_2225:
        /* <DEDUP_REMOVED lines=19> */
.L_x_2232:
[----:B------:R-:W-:-:S04]  /*8aa0*/  LOP3.LUT R0, R7, 0x80000000, RZ, 0xc0, !PT ;  /* 0x8000000007007812 */ /* 0x000fc800078ec0ff */
[----:B------:R-:W-:-:S04]  /*8ab0*/  SHF.R.U32.HI R5, RZ, 0x18, R0 ;  /* 0x00000018ff057819 */ /* 0x000fc80000011600 */
[----:B------:R-:W-:-:S04]  /*8ac0*/  LOP3.LUT R4, R4, R5, RZ, 0xfc, !PT ;  /* 0x0000000504047212 */ /* 0x000fc800078efcff */
[----:B------:R-:W-:Y:S02]  /*8ad0*/  PRMT R0, R4, 0x7610, R0 ;  /* 0x0000761004007816 */ /* 0x000fe40000000000 */
.L_x_2231:
[----:B------:R-:W-:Y:S05]  /*8ae0*/  BSYNC B0 ;  /* 0x0000000000007941 */ /* 0x000fea0003800000 */
.L_x_2230:
[----:B------:R-:W-:Y:S01]  /*8af0*/  STG.E.U8 [R2.64], R0 ;  /* 0x0000000002007986 */ /* 0x000fe2000c101124 */
[----:B------:R-:W-:Y:S05]  /*8b00*/  EXIT ;  /* 0x000000000000794d */ /* 0x000fea0003800000 */
.L_x_2224:
[----:B------:R-:W-:-:S13]  /*8b10*/  ISETP.NE.AND P0, PT, R0, 0x1c, PT ;  /* 0x0000001c0000780c */ /* 0x000fda0003f05270 */
[----:B------:R-:W-:Y:S05]  /*8b20*/  @!P0 BRA `(.L_x_2233) ;  /* 0x000002d000008947 */ /* 0x000fea0003800000 */
[----:B------:R-:W-:-:S13]  /*8b30*/  ISETP.NE.AND P0, PT, R0, 0x1d, PT ;  /* 0x0000001d0000780c */ /* 0x000fda0003f05270 */
[----:B------:R-:W-:Y:S05]  /*8b40*/  @!P0 BRA `(.L_x_2234) ;  /* 0x0000028000008947 */ /* 0x000fea0003800000 */
[----:B------:R-:W-:-:S13]  /*8b50*/  ISETP.NE.AND P0, PT, R0, 0x2c, PT ;  /* 0x0000002c0000780c */ /* 0x000fda0003f05270 */
[----:B------:R-:W-:Y:S05]  /*8b60*/  @P0 BRA `(.L_x_2207) ;  /* 0x0000012000000947 */ /* 0x000fea0003800000 */
[----:B---3--:R-:W0:Y:S01]  /*8b70*/  F2F.F32.F64 R6, R16 ;  /* 0x0000001000067310 */ /* 0x008e220000301000 */
        /* <DEDUP_REMOVED lines=17> */
.L_x_2207:
[----:B------:R-:W-:Y:S01]  /*8c90*/  MOV R0, 0x0 ;  /* 0x0000000000007802 */ /* 0x000fe20000000f00 */
[----:B------:R-:W-:Y:S02]  /*8ca0*/  IMAD.MOV.U32 R4, RZ, RZ, c[0x4][0x128] ;  /* 0x01004a00ff047624 */ /* 0x000fe400078e00ff */
[----:B------:R-:W-:Y:S01]  /*8cb0*/  IMAD.MOV.U32 R5, RZ, RZ, c[0x4][0x12c] ;  /* 0x01004b00ff057624 */ /* 0x000fe200078e00ff */
[----:B------:R0:W1:Y:S01]  /*8cc0*/  LDC.64 R2, c[0x4][R0] ;  /* 0x0100000000027b82 */ /* 0x0000620000000a00 */
[----:B------:R-:W-:Y:S02]  /*8cd0*/  IMAD.MOV.U32 R6, RZ, RZ, c[0x4][0x130] ;  /* 0x01004c00ff067624 */ /* 0x000fe400078e00ff */
[----:B------:R-:W-:Y:S02]  /*8ce0*/  IMAD.MOV.U32 R7, RZ, RZ, c[0x4][0x134] ;  /* 0x01004d00ff077624 */ /* 0x000fe400078e00ff */
[----:B------:R-:W-:-:S02]  /*8cf0*/  IMAD.MOV.U32 R8, RZ, RZ, 0x65 ;  /* 0x00000065ff087424 */ /* 0x000fc400078e00ff */
[----:B------:R-:W-:Y:S02]  /*8d00*/  IMAD.MOV.U32 R10, RZ, RZ, c[0x4][0x10] ;  /* 0x01000400ff0a7624 */ /* 0x000fe400078e00ff */
[----:B------:R-:W-:Y:S02]  /*8d10*/  IMAD.MOV.U32 R11, RZ, RZ, c[0x4][0x14] ;  /* 0x01000500ff0b7624 */ /* 0x000fe400078e00ff */
[----:B------:R-:W-:Y:S02]  /*8d20*/  IMAD.MOV.U32 R12, RZ, RZ, 0x1 ;  /* 0x00000001ff0c7424 */ /* 0x000fe400078e00ff */
[----:B------:R-:W-:Y:S02]  /*8d30*/  IMAD.MOV.U32 R13, RZ, RZ, RZ ;  /* 0x000000ffff0d7224 */ /* 0x000fe400078e00ff */
[----:B0-----:R-:W-:Y:S01]  /*8d40*/  LEPC R14 ;  /* 0x00000000000e734e */ /* 0x001fe20000000000 */
[----:B------:R-:W-:Y:S02]  /*8d50*/  MOV R9, 0x8dc0 ;  /* 0x00008dc000097802 */ /* 0x000fe40000000f00 */
[----:B------:R-:W-:Y:S02]  /*8d60*/  MOV R20, 0x8d40 ;  /* 0x00008d4000147802 */ /* 0x000fe40000000f00 */
[----:B------:R-:W-:-:S02]  /*8d70*/  MOV R21, 0x0 ;  /* 0x0000000000157802 */ /* 0x000fc40000000f00 */
[----:B------:R-:W-:Y:S02]  /*8d80*/  MOV R0, 0x0 ;  /* 0x0000000000007802 */ /* 0x000fe40000000f00 */
[----:B------:R-:W-:-:S04]  /*8d90*/  IADD3 R20, P0, P1, -R20, R9, R14 ;  /* 0x0000000914147210 */ /* 0x000fc8000791e10e */
[----:B------:R-:W-:-:S04]  /*8da0*/  IADD3.X R21, ~R0, R21, R15, P0, P1 ;  /* 0x0000001500157210 */ /* 0x000fc800007e250f */
[----:B-123--:R-:W-:Y:S05]  /*8db0*/  CALL.ABS.NOINC R2 ;  /* 0x0000000002007343 */ /* 0x00efea0003c00000 */
[----:B------:R-:W-:Y:S05]  /*8dc0*/  EXIT ;  /* 0x000000000000794d */ /* 0x000fea0003800000 */
.L_x_2234:
[----:B---3--:R-:W0:Y:S02]  /*8dd0*/  F2I.U64.F64.TRUNC R16, R16 ;  /* 0x0000001000107311 */ /* 0x008e24000030d800 */
[----:B0-----:R-:W-:Y:S01]  /*8de0*/  STG.E.64 [R2.64], R16 ;  /* 0x0000001002007986 */ /* 0x001fe2000c101b24 */
[----:B------:R-:W-:Y:S05]  /*8df0*/  EXIT ;  /* 0x000000000000794d */ /* 0x000fea0003800000 */
.L_x_2233:
[----:B---3--:R-:W0:Y:S02]  /*8e00*/  F2I.U32.F64.TRUNC R17, R16 ;  /* 0x0000001000117311 */ /* 0x008e24000030d000 */
[----:B0-----:R-:W-:Y:S01]  /*8e10*/  STG.E [R2.64], R17 ;  /* 0x0000001102007986 */ /* 0x001fe2000c101924 */
[----:B------:R-:W-:Y:S05]  /*8e20*/  EXIT ;  /* 0x000000000000794d */ /* 0x000fea0003800000 */
        .type           $_ZN2at6native27unrolled_elementwise_kernelIZZZNS0_15cos_kernel_cudaERNS_18TensorIteratorBaseEENKUlvE0_clEvENKUlvE_clEvEUldE_St5arrayIPcLm2EELi4E23TrivialOffsetCalculatorILi1EjESB_NS0_6memory12LoadWithCastILi1EEENSC_13StoreWithCastILi1EEEEEviT_T0_T2_T3_T4_T5_$__internal_trig_reduction_slowpathd,@function
        .size           $_ZN2at6native27unrolled_elementwise_kernelIZZZNS0_15cos_kernel_cudaERNS_18TensorIteratorBaseEENKUlvE0_clEvENKUlvE_clEvEUldE_St5arrayIPcLm2EELi4E23TrivialOffsetCalculatorILi1EjESB_NS0_6memory12LoadWithCastILi1EEENSC_13StoreWithCastILi1EEEEEviT_T0_T2_T3_T4_T5_$__internal_trig_reduction_slowpathd,(.L_x_2438 - $_ZN2at6native27unrolled_elementwise_kernelIZZZNS0_15cos_kernel_cudaERNS_18TensorIteratorBaseEENKUlvE0_clEvENKUlvE_clEvEUldE_St5arrayIPcLm2EELi4E23TrivialOffsetCalculatorILi1EjESB_NS0_6memory12LoadWithCastILi1EEENSC_13StoreWithCastILi1EEEEEviT_T0_T2_T3_T4_T5_$__internal_trig_reduction_slowpathd)
$_ZN2at6native27unrolled_elementwise_kernelIZZZNS0_15cos_kernel_cudaERNS_18TensorIteratorBaseEENKUlvE0_clEvENKUlvE_clEvEUldE_St5arrayIPcLm2EELi4E23TrivialOffsetCalculatorILi1EjESB_NS0_6memory12LoadWithCastILi1EEENSC_13StoreWithCastILi1EEEEEviT_T0_T2_T3_T4_T5_$__internal_trig_reduction_slowpathd:
[----:B------:R-:W-:Y:S01]  /*8e30*/  SHF.R.U32.HI R10, RZ, 0x14, R13 ;  /* 0x00000014ff0a7819 */ /* 0x000fe2000001160d */
[----:B------:R-:W-:-:S03]  /*8e40*/  IMAD.MOV.U32 R7, RZ, RZ, RZ ;  /* 0x000000ffff077224 */ /* 0x000fc600078e00ff */
        /* <DEDUP_REMOVED lines=25> */
.L_x_2238:
[----:B------:R-:W-:Y:S01]  /*8fe0*/  IMAD.MOV.U32 R6, RZ, RZ, R20 ;  /* 0x000000ffff067224 */ /* 0x000fe200078e0014 */
[----:B------:R-:W-:Y:S01]  /*8ff0*/  ULDC.64 UR4, c[0x0][0x118] ;  /* 0x0000460000047ab9 */ /* 0x000fe20000000a00 */
[----:B------:R-:W-:-:S06]  /*9000*/  IMAD.MOV.U32 R7, RZ, RZ, R21 ;  /* 0x000000ffff077224 */ /* 0x000fcc00078e0015 */
        /* <DEDUP_REMOVED lines=11> */
[C---:B------:R-:W-:Y:S01]  /*90c0*/  IMAD.HI.U32 R6, R7.reuse, R31, RZ ;  /* 0x0000001f07067227 */ /* 0x040fe200078e00ff */
[----:B------:R-:W-:Y:S01]  /*90d0*/  IADD3.X R26, P0, R26, R33, RZ, P0, !PT ;  /* 0x000000211a1a7210 */ /* 0x000fe2000071e4ff */
[----:B------:R0:W-:Y:S02]  /*90e0*/  STL.64 [R0], R8 ;  /* 0x0000000800007387 */ /* 0x0001e40000100a00 */
[----:B------:R-:W-:Y:S02]  /*90f0*/  IMAD R7, R7, R31, RZ ;  /* 0x0000001f07077224 */ /* 0x000fe400078e02ff */
[----:B------:R-:W-:Y:S01]  /*9100*/  IMAD.X R6, RZ, RZ, R6, P0 ;  /* 0x000000ffff067224 */ /* 0x000fe200000e0606 */
[----:B------:R-:W-:Y:S02]  /*9110*/  IADD3 R20, P0, R20, 0x8, RZ ;  /* 0x0000000814147810 */ /* 0x000fe40007f1e0ff */
[----:B------:R-:W-:-:S03]  /*9120*/  IADD3.X R26, P1, R7, R26, RZ, P1, !PT ;  /* 0x0000001a071a7210 */ /* 0x000fc60000f3e4ff */
[----:B------:R-:W-:Y:S02]  /*9130*/  IMAD.X R21, RZ, RZ, R21, P0 ;  /* 0x000000ffff157224 */ /* 0x000fe400000e0615 */
[----:B------:R-:W-:Y:S01]  /*9140*/  IMAD.X R7, RZ, RZ, R6, P1 ;  /* 0x000000ffff077224 */ /* 0x000fe200008e0606 */
[----:B0-----:R-:W-:Y:S01]  /*9150*/  IADD3 R0, R0, 0x8, RZ ;  /* 0x0000000800007810 */ /* 0x001fe20007ffe0ff */
[----:B------:R-:W-:Y:S02]  /*9160*/  IMAD.MOV.U32 R8, RZ, RZ, R26 ;  /* 0x000000ffff087224 */ /* 0x000fe400078e001a */
[----:B------:R-:W-:Y:S01]  /*9170*/  IMAD.MOV.U32 R9, RZ, RZ, R7 ;  /* 0x000000ffff097224 */ /* 0x000fe200078e0007 */
[----:B------:R-:W-:Y:S05]  /*9180*/  @!P4 BRA `(.L_x_2238) ;  /* 0xfffffe500000c947 */ /* 0x000fea000383ffff */
.L_x_2237:
[----:B------:R-:W-:Y:S05]  /*9190*/  BSYNC B2 ;  /* 0x0000000000027941 */ /* 0x000fea0003800000 */
.L_x_2236:
        /* <DEDUP_REMOVED lines=48> */
[CC--:B------:R-:W-:Y:S02]  /*94a0*/  SHF.L.U32 R11, R15.reuse, R6.reuse, RZ ;  /* 0x000000060f0b7219 */ /* 0x0c0fe400000006ff */
        /* <DEDUP_REMOVED lines=28> */
[----:B------:R-:W-:-:S02]  /*9670*/  LOP3.LUT R6, R0, 0x1, RZ, 0xc0, !PT ;  /* 0x0000000100067812 */ /* 0x000fc400078ec0ff */
[----:B------:R-:W-:Y:S01]  /*9680*/  SHF.R.U64 R3, R3, 0xa, R8 ;  /* 0x0000000a03037819 */ /* 0x000fe20000001208 */
[----:B------:R-:W-:Y:S01]  /*9690*/  IMAD.SHL.U32 R9, R9, 0x100000, RZ ;  /* 0x0010000009097824 */ /* 0x000fe200078e00ff */
[----:B------:R-:W-:Y:S02]  /*96a0*/  LEA.HI R7, R7, R6, RZ, 0x2 ;  /* 0x0000000607077211 */ /* 0x000fe400078f10ff */
[----:B------:R-:W-:Y:S02]  /*96b0*/  IADD3 R3, P3, R3, 0x1, RZ ;  /* 0x0000000103037810 */ /* 0x000fe40007f7e0ff */
[----:B------:R-:W-:Y:S01]  /*96c0*/  @P1 LOP3.LUT R13, R13, 0x80000000, RZ, 0x3c, !PT ;  /* 0x800000000d0d1812 */ /* 0x000fe200078e3cff */
[----:B------:R-:W-:Y:S01]  /*96d0*/  @P0 IMAD.MOV R7, RZ, RZ, -R7 ;  /* 0x000000ffff070224 */ /* 0x000fe200078e0a07 */
[----:B------:R-:W-:-:S04]  /*96e0*/  LEA.HI.X R8, R8, RZ, RZ, 0x16, P3 ;  /* 0x000000ff08087211 */ /* 0x000fc800018fb4ff */
[--C-:B------:R-:W-:Y:S02]  /*96f0*/  SHF.R.U64 R3, R3, 0x1, R8.reuse ;  /* 0x0000000103037819 */ /* 0x100fe40000001208 */
[----:B------:R-:W-:Y:S02]  /*9700*/  SHF.R.U32.HI R8, RZ, 0x1, R8 ;  /* 0x00000001ff087819 */ /* 0x000fe40000011608 */
[----:B------:R-:W-:-:S04]  /*9710*/  IADD3 R0, P3, P4, R3, -UR4, RZ ;  /* 0x8000000403007c10 */ /* 0x000fc8000fc7e0ff */
[----:B------:R-:W-:-:S04]  /*9720*/  IADD3.X R6, R8, 0x3fe00000, ~R9, P3, P4 ;  /* 0x3fe0000008067810 */ /* 0x000fc80001fe8c09 */
[----:B------:R-:W-:-:S03]  /*9730*/  LOP3.LUT R13, R6, R13, RZ, 0xfc, !PT ;  /* 0x0000000d060d7212 */ /* 0x000fc600078efcff */
.L_x_2235:
[----:B------:R-:W-:Y:S02]  /*9740*/  IMAD.MOV.U32 R8, RZ, RZ, R7 ;  /* 0x000000ffff087224 */ /* 0x000fe400078e0007 */
[----:B------:R-:W-:Y:S02]  /*9750*/  IMAD.MOV.U32 R7, RZ, RZ, R13 ;  /* 0x000000ffff077224 */ /* 0x000fe400078e000d */
[----:B------:R-:W-:Y:S02]  /*9760*/  IMAD.MOV.U32 R13, RZ, RZ, 0x0 ;  /* 0x00000000ff0d7424 */ /* 0x000fe400078e00ff */
[----:B------:R-:W-:Y:S02]  /*9770*/  IMAD.MOV.U32 R6, RZ, RZ, R0 ;  /* 0x000000ffff067224 */ /* 0x000fe400078e0000 */
[----:B------:R-:W-:Y:S05]  /*9780*/  RET.REL.NODEC R12 `(_ZN2at6native27unrolled_elementwise_kernelIZZZNS0_15cos_kernel_cudaERNS_18TensorIteratorBaseEENKUlvE0_clEvENKUlvE_clEvEUldE_St5arrayIPcLm2EELi4E23TrivialOffsetCalculatorILi1EjESB_NS0_6memory12LoadWithCastILi1EEENSC_13StoreWithCastILi1EEEEEviT_T0_T2_T3_T4_T5_) ;  /* 0xffff68700c007950 */ /* 0x000fea0003c3ffff */
.L_x_2239:
        /* <DEDUP_REMOVED lines=15> */
.L_x_2438:


//--------------------- .text._ZN2at6native18elementwise_kernelILi128ELi2EZNS0_22gpu_kernel_impl_nocastIZZZNS0_15cos_kernel_cudaERNS_18TensorIteratorBaseEENKUlvE0_clEvENKUlvE_clEvEUldE_EEvS4_RKT_EUliE_EEviT1_ --------------------------
	.section	.text._ZN2at6native18elementwise_kernelILi128ELi2EZNS0_22gpu_kernel_impl_nocastIZZZNS0_15cos_kernel_cudaERNS_18TensorIteratorBaseEENKUlvE0_clEvENKUlvE_clEvEUldE_EEvS4_RKT_EUliE_EEviT1_,"ax",@progbits
	.sectioninfo	@"SHI_REGISTERS=30"
	.align	128
        .global         _ZN2at6native18elementwise_kernelILi128ELi2EZNS0_22gpu_kernel_impl_nocastIZZZNS0_15cos_kernel_cudaERNS_18TensorIteratorBaseEENKUlvE0_clEvENKUlvE_clEvEUldE_EEvS4_RKT_EUliE_EEviT1_
        .type           _ZN2at6native18elementwise_kernelILi128ELi2EZNS0_22gpu_kernel_impl_nocastIZZZNS0_15cos_kernel_cudaERNS_18TensorIteratorBaseEENKUlvE0_clEvENKUlvE_clEvEUldE_EEvS4_RKT_EUliE_EEviT1_,@function
        .size           _ZN2at6native18elementwise_kernelILi128ELi2EZNS0_22gpu_kernel_impl_nocastIZZZNS0_15cos_kernel_cudaERNS_18TensorIteratorBaseEENKUlvE0_clEvENKUlvE_clEvEUldE_EEvS4_RKT_EUliE_EEviT1_,(.L_x_2439 - _ZN2at6native18elementwise_kernelILi128ELi2EZNS0_22gpu_kernel_impl_nocastIZZZNS0_15cos_kernel_cudaERNS_18TensorIteratorBaseEENKUlvE0_clEvENKUlvE_clEvEUldE_EEvS4_RKT_EUliE_EEviT1_)
        .other          _ZN2at6native18elementwise_kernelILi128ELi2EZNS0_22gpu_kernel_impl_nocastIZZZNS0_15cos_kernel_cudaERNS_18TensorIteratorBaseEENKUlvE0_clEvENKUlvE_clEvEUldE_EEvS4_RKT_EUliE_EEviT1_,@"STO_CUDA_ENTRY STV_DEFAULT"
_ZN2at6native18elementwise_kernelILi128ELi2EZNS0_22gpu_kernel_impl_nocastIZZZNS0_15cos_kernel_cudaERNS_18TensorIteratorBaseEENKUlvE0_clEvENKUlvE_clEvEUldE_EEvS4_RKT_EUliE_EEviT1_:
.text._ZN2at6native18elementwise_kernelILi128ELi2EZNS0_22gpu_kernel_impl_nocastIZZZNS0_15cos_kernel_cudaERNS_18TensorIteratorBaseEENKUlvE0_clEvENKUlvE_clEvEUldE_EEvS4_RKT_EUliE_EEviT1_:
[----:B------:R-:W-:Y:S02]  /*0000*/  MOV R1, c[0x0][0x28] ;  /* 0x00000a0000017a02 */ /* 0x000fe40000000f00 */
        /* <DEDUP_REMOVED lines=9> */
[----:B------:R-:W-:Y:S01]  /*00a0*/  HFMA2.MMA R0, -RZ, RZ, 0, 0 ;  /* 0x00000000ff007435 */ /* 0x000fe200000001ff */
[----:B------:R-:W-:-:S11]  /*00b0*/  IMAD.MOV.U32 R6, RZ, RZ, RZ ;  /* 0x000000ffff067224 */ /* 0x000fd600078e00ff */
[----:B------:R-:W-:Y:S05]  /*00c0*/  @!P0 BRA `(.L_x_2242) ;  /* 0x00000e0000008947 */ /* 0x000fea0003800000 */
[----:B------:R-:W-:Y:S01]  /*00d0*/  MOV R2, RZ ;  /* 0x000000ff00027202 */ /* 0x000fe20000000f00 */
[----:B------:R-:W-:Y:S01]  /*00e0*/  IMAD.MOV.U32 R3, RZ, RZ, R5 ;  /* 0x000000ffff037224 */ /* 0x000fe200078e0005 */
[----:B------:R-:W-:-:S03]  /*00f0*/  MOV R7, c[0x0][0x168] ;  /* 0x00005a0000077a02 */ /* 0x000fc60000000f00 */
[----:B------:R-:W-:Y:S01]  /*0100*/  IMAD.HI.U32 R2, R5, c[0x0][0x170], R2 ;  /* 0x00005c0005027a27 */ /* 0x000fe200078e0002 */
[----:B------:R-:W-:-:S04]  /*0110*/  ISETP.NE.AND P0, PT, R7, 0x1, PT ;  /* 0x000000010700780c */ /* 0x000fc80003f05270 */
[----:B------:R-:W-:-:S05]  /*0120*/  SHF.R.U32.HI R3, RZ, c[0x0][0x174], R2 ;  /* 0x00005d00ff037a19 */ /* 0x000fca0000011602 */
[----:B------:R-:W-:-:S04]  /*0130*/  IMAD.MOV R0, RZ, RZ, -R3 ;  /* 0x000000ffff007224 */ /* 0x000fc800078e0a03 */
[----:B------:R-:W-:-:S04]  /*0140*/  IMAD R0, R0, c[0x0][0x16c], R5 ;  /* 0x00005b0000007a24 */ /* 0x000fc800078e0205 */
[C---:B------:R-:W-:Y:S02]  /*0150*/  IMAD R6, R0.reuse, c[0x0][0x298], RZ ;  /* 0x0000a60000067a24 */ /* 0x040fe400078e02ff */
[----:B------:R-:W-:Y:S01]  /*0160*/  IMAD R0, R0, c[0x0][0x29c], RZ ;  /* 0x0000a70000007a24 */ /* 0x000fe200078e02ff */
        /* <DEDUP_REMOVED lines=202> */
[----:B------:R-:W-:Y:S01]  /*0e10*/  SHF.R.U32.HI R5, RZ, c[0x0][0x288], R4 ;  /* 0x0000a200ff057a19 */ /* 0x000fe20000011604 */
[----:B------:R-:W-:-:S03]  /*0e20*/  @P0 IMAD.MOV.U32 R4, RZ, RZ, RZ ;  /* 0x000000ffff040224 */ /* 0x000fc600078e00ff */
[C---:B------:R-:W-:Y:S01]  /*0e30*/  IADD3 R7, -R5.reuse, RZ, RZ ;  /* 0x000000ff05077210 */ /* 0x040fe20007ffe1ff */
        /* <DEDUP_REMOVED lines=8> */
[----:B------:R-:W-:-:S05]  /*0ec0*/  @P0 IMAD R0, R5, c[0x0][0x35c], R0 ;  /* 0x0000d70005000a24 */ /* 0x000fca00078e0200 */
.L_x_2242:
[----:B------:R-:W-:-:S04]  /*0ed0*/  IADD3 R2, P0, R0, c[0x0][0x368], RZ ;  /* 0x0000da0000027a10 */ /* 0x000fc80007f1e0ff */
[----:B------:R-:W-:-:S05]  /*0ee0*/  IADD3.X R3, RZ, c[0x0][0x36c], RZ, P0, !PT ;  /* 0x0000db00ff037a10 */ /* 0x000fca00007fe4ff */
[----:B------:R-:W2:Y:S01]  /*0ef0*/  LDG.E.64 R10, [R2.64] ;  /* 0x00000006020a7981 */ /* 0x000ea2000c1e1b00 */
[----:B------:R-:W-:Y:S01]  /*0f00*/  IADD3 R6, P1, R6, c[0x0][0x360], RZ ;  /* 0x0000d80006067a10 */ /* 0x000fe20007f3e0ff */
[----:B------:R-:W-:Y:S04]  /*0f10*/  BSSY B1, `(.L_x_2243) ;  /* 0x0000013000017945 */ /* 0x000fe80003800000 */
[----:B------:R-:W-:Y:S01]  /*0f20*/  IMAD.X R7, RZ, RZ, c[0x0][0x364], P1 ;  /* 0x0000d900ff077624 */ /* 0x000fe200008e06ff */
[----:B--2---:R-:W0:-:S14]  /*0f30*/  DSETP.NEU.AND P0, PT, |R10|, +INF , PT ;  /* 0x7ff000000a00742a */ /* 0x004e1c0003f0d200 */
[----:B0-----:R-:W-:Y:S05]  /*0f40*/  @!P0 BRA `(.L_x_2244) ;  /* 0x000000d000008947 */ /* 0x001fea0003800000 */
[----:B------:R-:W0:-:S04]  /*0f50*/  DMUL R4, R10, c[0x2][0x0] ;  /* 0x008000000a047a28 */ /* 0x000e080000000000 */
[----:B------:R-:W-:-:S06]  /*0f60*/  DSETP.GE.AND P0, PT, |R10|, 2.14748364800000000000e+09, PT ;  /* 0x41e000000a00742a */ /* 0x000fcc0003f06200 */
[----:B0-----:R-:W0:Y:S08]  /*0f70*/  F2I.F64 R4, R4 ;  /* 0x0000000400047311 */ /* 0x001e300000301100 */
[----:B0-----:R-:W0:Y:S02]  /*0f80*/  I2F.F64 R2, R4 ;  /* 0x0000000400027312 */ /* 0x001e240000201c00 */
[----:B0-----:R-:W0:-:S06]  /*0f90*/  DFMA R8, -R2, c[0x2][0x8], R10 ;  /* 0x0080020002087a2b */ /* 0x001e0c000000010a */
[----:B0-----:R-:W0:-:S06]  /*0fa0*/  DFMA R8, -R2, c[0x2][0x10], R8 ;  /* 0x0080040002087a2b */ /* 0x001e0c0000000108 */
[----:B0-----:R0:W1:Y:S01]  /*0fb0*/  DFMA R2, -R2, c[0x2][0x18], R8 ;  /* 0x0080060002027a2b */ /* 0x0010620000000108 */
[----:B------:R-:W-:Y:S05]  /*0fc0*/  @!P0 BRA `(.L_x_2245) ;  /* 0x0000007000008947 */ /* 0x000fea0003800000 */
[----:B------:R-:W-:Y:S01]  /*0fd0*/  MOV R0, R10 ;  /* 0x0000000a00007202 */ /* 0x000fe20000000f00 */
[----:B------:R-:W-:Y:S01]  /*0fe0*/  IMAD.MOV.U32 R13, RZ, RZ, R11 ;  /* 0x000000ffff0d7224 */ /* 0x000fe200078e000b */
[----:B------:R-:W-:-:S03]  /*0ff0*/  MOV R10, 0x1010 ;  /* 0x00001010000a7802 */ /* 0x000fc60000000f00 */
[----:B01----:R-:W-:Y:S05]  /*1000*/  CALL.REL.NOINC `($_ZN2at6native18elementwise_kernelILi128ELi2EZNS0_22gpu_kernel_impl_nocastIZZZNS0_15cos_kernel_cudaERNS_18TensorIteratorBaseEENKUlvE0_clEvENKUlvE_clEvEUldE_EEvS4_RKT_EUliE_EEviT1_$__internal_trig_reduction_slowpathd) ;  /* 0x0000135000007944 */ /* 0x003fea0003c00000 */
[----:B------:R-:W-:Y:S05]  /*1010*/  BRA `(.L_x_2245) ;  /* 0x0000002000007947 */ /* 0x000fea0003800000 */
.L_x_2244:
[----:B------:R0:W1:Y:S01]  /*1020*/  DMUL R2, RZ, R10 ;  /* 0x0000000aff027228 */ /* 0x0000620000000000 */
[----:B------:R-:W-:-:S05]  /*1030*/  MOV R4, RZ ;  /* 0x000000ff00047202 */ /* 0x000fca0000000f00 */
.L_x_2245:
[----:B------:R-:W-:Y:S05]  /*1040*/  BSYNC B1 ;  /* 0x0000000000017941 */ /* 0x000fea0003800000 */
.L_x_2243:
[----:B------:R-:W-:Y:S02]  /*1050*/  IADD3 R4, R4, 0x1, RZ ;  /* 0x0000000104047810 */ /* 0x000fe40007ffe0ff */
[----:B------:R-:W-:-:S03]  /*1060*/  MOV R25, 0x8 ;  /* 0x0000000800197802 */ /* 0x000fc60000000f00 */
[----:B------:R-:W-:-:S05]  /*1070*/  IMAD.SHL.U32 R0, R4, 0x8, RZ ;  /* 0x0000000804007824 */ /* 0x000fca00078e00ff */
[----:B------:R-:W-:-:S05]  /*1080*/  LOP3.LUT R0, R0, 0x8, RZ, 0xc0, !PT ;  /* 0x0000000800007812 */ /* 0x000fca00078ec0ff */
[----:B------:R-:W-:-:S05]  /*1090*/  IMAD.WIDE.U32 R24, R0, R25, c[0x4][0x138] ;  /* 0x01004e0000187625 */ /* 0x000fca00078e0019 */
[----:B0-----:R-:W2:Y:S04]  /*10a0*/  LDG.E.128.CONSTANT R8, [R24.64] ;  /* 0x0000000618087981 */ /* 0x001ea8000c1e9d00 */
[----:B------:R-:W3:Y:S04]  /*10b0*/  LDG.E.128.CONSTANT R16, [R24.64+0x10] ;  /* 0x0000100618107981 */ /* 0x000ee8000c1e9d00 */
[----:B------:R-:W4:Y:S01]  /*10c0*/  LDG.E.128.CONSTANT R20, [R24.64+0x20] ;  /* 0x0000200618147981 */ /* 0x000f22000c1e9d00 */
[----:B------:R-:W-:Y:S01]  /*10d0*/  HFMA2.MMA R0, -RZ, RZ, 1.4736328125, -236.625 ;  /* 0x3de5db65ff007435 */ /* 0x000fe200000001ff */
[----:B------:R-:W-:Y:S01]  /*10e0*/  R2P PR, R4, 0x3 ;  /* 0x0000000304007804 */ /* 0x000fe20000000000 */
[----:B------:R-:W-:Y:S01]  /*10f0*/  IMAD.MOV.U32 R26, RZ, RZ, 0x79785eba ;  /* 0x79785ebaff1a7424 */ /* 0x000fe200078e00ff */
[----:B-1----:R-:W2:-:S04]  /*1100*/  DMUL R4, R2, R2 ;  /* 0x0000000202047228 */ /* 0x002e880000000000 */
[----:B------:R-:W-:-:S03]  /*1110*/  FSEL R26, -R26, 4.2945490664224492434e-19, !P0 ;  /* 0x20fd81641a1a7808 */ /* 0x000fc60004000100 */
[----:B------:R-:W-:-:S06]  /*1120*/  FSEL R27, R0, -0.082518599927425384521, !P0 ;  /* 0xbda8ff83001b7808 */ /* 0x000fcc0004000000 */
[----:B--2---:R-:W0:-:S06]  /*1130*/  DFMA R8, R4, R26, R8 ;  /* 0x0000001a0408722b */ /* 0x004e0c0000000008 */
[----:B0-----:R-:W3:-:S06]  /*1140*/  DFMA R8, R4, R8, R10 ;  /* 0x000000080408722b */ /* 0x001ecc000000000a */
[----:B---3--:R-:W0:-:S06]  /*1150*/  DFMA R8, R4, R8, R16 ;  /* 0x000000080408722b */ /* 0x008e0c0000000010 */
[----:B0-----:R-:W4:-:S06]  /*1160*/  DFMA R8, R4, R8, R18 ;  /* 0x000000080408722b */ /* 0x001f0c0000000012 */
[----:B----4-:R-:W0:-:S06]  /*1170*/  DFMA R8, R4, R8, R20 ;  /* 0x000000080408722b */ /* 0x010e0c0000000014 */
[----:B0-----:R-:W0:-:S06]  /*1180*/  DFMA R8, R4, R8, R22 ;  /* 0x000000080408722b */ /* 0x001e0c0000000016 */
[----:B0-----:R-:W-:-:S04]  /*1190*/  DFMA R2, R8, R2, R2 ;  /* 0x000000020802722b */ /* 0x001fc80000000002 */
[----:B------:R0:W1:Y:S02]  /*11a0*/  @P0 DFMA R2, R4, R8, 1 ;  /* 0x3ff000000402042b */ /* 0x0000640000000008 */
[----:B0-----:R-:W-:-:S04]  /*11b0*/  IMAD R5, R15, 0x100, R12 ;  /* 0x000001000f057824 */ /* 0x001fc800078e020c */
[----:B-1----:R-:W0:Y:S01]  /*11c0*/  @P1 DFMA R2, R2, -1, RZ ;  /* 0xbff000000202182b */ /* 0x002e2200000000ff */
[----:B------:R-:W-:-:S06]  /*11d0*/  IADD3 R5, R5, 0x80, RZ ;  /* 0x0000008005057810 */ /* 0x000fcc0007ffe0ff */
[----:B0-----:R0:W-:Y:S04]  /*11e0*/  STG.E.64 [R6.64], R2 ;  /* 0x0000000206007986 */ /* 0x0011e8000c101b06 */
.L_x_2241:
[----:B------:R-:W-:Y:S05]  /*11f0*/  BSYNC B0 ;  /* 0x0000000000007941 */ /* 0x000fea0003800000 */
.L_x_2240:
[----:B------:R-:W-:-:S13]  /*1200*/  ISETP.GE.AND P0, PT, R5, c[0x0][0x160], PT ;  /* 0x0000580005007a0c */ /* 0x000fda0003f06270 */
[----:B------:R-:W-:Y:S05]  /*1210*/  @P0 EXIT ;  /* 0x000000000000094d */ /* 0x000fea0003800000 */
[----:B------:R-:W-:Y:S01]  /*1220*/  ISETP.NE.AND P0, PT, RZ, c[0x0][0x168], PT ;  /* 0x00005a00ff007a0c */ /* 0x000fe20003f05270 */
[----:B0-----:R-:W-:Y:S01]  /*1230*/  IMAD.MOV.U32 R6, RZ, RZ, RZ ;  /* 0x000000ffff067224 */ /* 0x001fe200078e00ff */
[----:B------:R-:W-:-:S11]  /*1240*/  MOV R0, RZ ;  /* 0x000000ff00007202 */ /* 0x000fd60000000f00 */
[----:B------:R-:W-:Y:S05]  /*1250*/  @!P0 BRA `(.L_x_2246) ;  /* 0x00000e0000008947 */ /* 0x000fea0003800000 */
[----:B------:R-:W-:Y:S01]  /*1260*/  HFMA2.MMA R2, -RZ, RZ, 0, 0 ;  /* 0x00000000ff027435 */ /* 0x000fe200000001ff */
[----:B------:R-:W-:Y:S01]  /*1270*/  IMAD.MOV.U32 R3, RZ, RZ, R5 ;  /* 0x000000ffff037224 */ /* 0x000fe200078e0005 */
[----:B------:R-:W-:-:S04]  /*1280*/  MOV R7, c[0x0][0x168] ;  /* 0x00005a0000077a02 */ /* 0x000fc80000000f00 */
[----:B------:R-:W-:-:S04]  /*1290*/  ISETP.NE.AND P0, PT, R7, 0x1, PT ;  /* 0x000000010700780c */ /* 0x000fc80003f05270 */
[----:B------:R-:W-:-:S05]  /*12a0*/  IMAD.HI.U32 R2, R5, c[0x0][0x170], R2 ;  /* 0x00005c0005027a27 */ /* 0x000fca00078e0002 */
        /* <DEDUP_REMOVED lines=219> */
.L_x_2246:
        /* <DEDUP_REMOVED lines=16> */
[----:B------:R-:W-:Y:S02]  /*2160*/  MOV R0, R12 ;  /* 0x0000000c00007202 */ /* 0x000fe40000000f00 */
[----:B------:R-:W-:-:S03]  /*2170*/  MOV R10, 0x2190 ;  /* 0x00002190000a7802 */ /* 0x000fc60000000f00 */
[----:B01----:R-:W-:Y:S05]  /*2180*/  CALL.REL.NOINC `($_ZN2at6native18elementwise_kernelILi128ELi2EZNS0_22gpu_kernel_impl_nocastIZZZNS0_15cos_kernel_cudaERNS_18TensorIteratorBaseEENKUlvE0_clEvENKUlvE_clEvEUldE_EEvS4_RKT_EUliE_EEviT1_$__internal_trig_reduction_slowpathd) ;  /* 0x000001d000007944 */ /* 0x003fea0003c00000 */
[----:B------:R-:W-:Y:S05]  /*2190*/  BRA `(.L_x_2249) ;  /* 0x0000002000007947 */ /* 0x000fea0003800000 */
.L_x_2248:
[----:B------:R0:W1:Y:S01]  /*21a0*/  DMUL R2, RZ, R12 ;  /* 0x0000000cff027228 */ /* 0x0000620000000000 */
[----:B------:R-:W-:-:S05]  /*21b0*/  IMAD.MOV.U32 R4, RZ, RZ, RZ ;  /* 0x000000ffff047224 */ /* 0x000fca00078e00ff */
.L_x_2249:
[----:B------:R-:W-:Y:S05]  /*21c0*/  BSYNC B0 ;  /* 0x0000000000007941 */ /* 0x000fea0003800000 */
.L_x_2247:
[----:B------:R-:W-:Y:S01]  /*21d0*/  IADD3 R4, R4, 0x1, RZ ;  /* 0x0000000104047810 */ /* 0x000fe20007ffe0ff */
[----:B------:R-:W-:-:S03]  /*21e0*/  IMAD.MOV.U32 R21, RZ, RZ, 0x8 ;  /* 0x00000008ff157424 */ /* 0x000fc600078e00ff */
[----:B------:R-:W-:-:S04]  /*21f0*/  SHF.L.U32 R0, R4, 0x3, RZ ;  /* 0x0000000304007819 */ /* 0x000fc800000006ff */
[----:B------:R-:W-:-:S05]  /*2200*/  LOP3.LUT R0, R0, 0x8, RZ, 0xc0, !PT ;  /* 0x0000000800007812 */ /* 0x000fca00078ec0ff */
[----:B------:R-:W-:-:S05]  /*2210*/  IMAD.WIDE.U32 R20, R0, R21, c[0x4][0x138] ;  /* 0x01004e0000147625 */ /* 0x000fca00078e0015 */
[----:B0-----:R-:W2:Y:S04]  /*2220*/  LDG.E.128.CONSTANT R8, [R20.64] ;  /* 0x0000000614087981 */ /* 0x001ea8000c1e9d00 */
[----:B------:R-:W3:Y:S04]  /*2230*/  LDG.E.128.CONSTANT R12, [R20.64+0x10] ;  /* 0x00001006140c7981 */ /* 0x000ee8000c1e9d00 */
[----:B------:R-:W4:Y:S01]  /*2240*/  LDG.E.128.CONSTANT R16, [R20.64+0x20] ;  /* 0x0000200614107981 */ /* 0x000f22000c1e9d00 */
[----:B------:R-:W-:Y:S01]  /*2250*/  R2P PR, R4, 0x3 ;  /* 0x0000000304007804 */ /* 0x000fe20000000000 */
[----:B------:R-:W-:Y:S01]  /*2260*/  IMAD.MOV.U32 R0, RZ, RZ, 0x3de5db65 ;  /* 0x3de5db65ff007424 */ /* 0x000fe200078e00ff */
[----:B------:R-:W-:Y:S01]  /*2270*/  MOV R22, 0x79785eba ;  /* 0x79785eba00167802 */ /* 0x000fe20000000f00 */
[----:B-1----:R-:W2:-:S03]  /*2280*/  DMUL R4, R2, R2 ;  /* 0x0000000202047228 */ /* 0x002e860000000000 */
[----:B------:R-:W-:Y:S02]  /*2290*/  FSEL R22, -R22, 4.2945490664224492434e-19, !P0 ;  /* 0x20fd816416167808 */ /* 0x000fe40004000100 */
        /* <DEDUP_REMOVED lines=8> */
[----:B------:R-:W0:-:S06]  /*2320*/  @P0 DFMA R2, R4, R8, 1 ;  /* 0x3ff000000402042b */ /* 0x000e0c0000000008 */
[----:B0-----:R-:W0:-:S07]  /*2330*/  @P1 DFMA R2, R2, -1, RZ ;  /* 0xbff000000202182b */ /* 0x001e0e00000000ff */
[----:B0-----:R-:W-:Y:S01]  /*2340*/  STG.E.64 [R6.64], R2 ;  /* 0x0000000206007986 */ /* 0x001fe2000c101b06 */
[----:B------:R-:W-:Y:S05]  /*2350*/  EXIT ;  /* 0x000000000000794d */ /* 0x000fea0003800000 */
        .type           $_ZN2at6native18elementwise_kernelILi128ELi2EZNS0_22gpu_kernel_impl_nocastIZZZNS0_15cos_kernel_cudaERNS_18TensorIteratorBaseEENKUlvE0_clEvENKUlvE_clEvEUldE_EEvS4_RKT_EUliE_EEviT1_$__internal_trig_reduction_slowpathd,@function
        .size           $_ZN2at6native18elementwise_kernelILi128ELi2EZNS0_22gpu_kernel_impl_nocastIZZZNS0_15cos_kernel_cudaERNS_18TensorIteratorBaseEENKUlvE0_clEvENKUlvE_clEvEUldE_EEvS4_RKT_EUliE_EEviT1_$__internal_trig_reduction_slowpathd,(.L_x_2439 - $_ZN2at6native18elementwise_kernelILi128ELi2EZNS0_22gpu_kernel_impl_nocastIZZZNS0_15cos_kernel_cudaERNS_18TensorIteratorBaseEENKUlvE0_clEvENKUlvE_clEvEUldE_EEvS4_RKT_EUliE_EEviT1_$__internal_trig_reduction_slowpathd)
$_ZN2at6native18elementwise_kernelILi128ELi2EZNS0_22gpu_kernel_impl_nocastIZZZNS0_15cos_kernel_cudaERNS_18TensorIteratorBaseEENKUlvE0_clEvENKUlvE_clEvEUldE_EEvS4_RKT_EUliE_EEviT1_$__internal_trig_reduction_slowpathd:
[----:B------:R-:W-:Y:S02]  /*2360*/  SHF.R.U32.HI R11, RZ, 0x14, R13 ;  /* 0x00000014ff0b7819 */ /* 0x000fe4000001160d */
[----:B------:R-:W-:Y:S02]  /*2370*/  MOV R3, RZ ;  /* 0x000000ff00037202 */ /* 0x000fe40000000f00 */
        /* <DEDUP_REMOVED lines=11> */
[----:B------:R-:W-:-:S04]  /*2430*/  ISETP.GT.AND P0, PT, R4, 0xe, PT ;  /* 0x0000000e0400780c */ /* 0x000fc80003f04270 */
[----:B------:R-:W-:-:S04]  /*2440*/  SEL R5, R5, 0x12, !P0 ;  /* 0x0000001205057807 */ /* 0x000fc80004000000 */
[----:B------:R-:W-:Y:S02]  /*2450*/  ISETP.GT.AND P0, PT, R4, R5, PT ;  /* 0x000000050400720c */ /* 0x000fe40003f04270 */
[----:B------:R-:W-:-:S05]  /*2460*/  IADD3 R4, -R2, 0xf, RZ ;  /* 0x0000000f02047810 */ /* 0x000fca0007ffe1ff */
[----:B------:R-:W-:-:S06]  /*2470*/  IMAD.MOV.U32 R14, RZ, RZ, R4 ;  /* 0x000000ffff0e7224 */ /* 0x000fcc00078e0004 */
[----:B------:R-:W-:Y:S05]  /*2480*/  @P0 BRA `(.L_x_2252) ;  /* 0x0000023000000947 */ /* 0x000fea0003800000 */
[----:B------:R-:W-:Y:S01]  /*2490*/  HFMA2.MMA R17, -RZ, RZ, 0, 4.76837158203125e-07 ;  /* 0x00000008ff117435 */ /* 0x000fe200000001ff */
[C---:B------:R-:W-:Y:S01]  /*24a0*/  SHF.L.U64.HI R21, R0.reuse, 0xb, R13 ;  /* 0x0000000b00157819 */ /* 0x040fe2000001020d */
[----:B------:R-:W-:Y:S01]  /*24b0*/  IMAD.SHL.U32 R19, R0, 0x800, RZ ;  /* 0x0000080000137824 */ /* 0x000fe200078e00ff */
[----:B------:R-:W-:Y:S01]  /*24c0*/  MOV R0, R1 ;  /* 0x0000000100007202 */ /* 0x000fe20000000f00 */
[----:B------:R-:W-:Y:S01]  /*24d0*/  IMAD.MOV.U32 R14, RZ, RZ, R4 ;  /* 0x000000ffff0e7224 */ /* 0x000fe200078e0004 */
[----:B------:R-:W-:Y:S01]  /*24e0*/  CS2R R8, SRZ ;  /* 0x0000000000087805 */ /* 0x000fe2000001ff00 */
[----:B------:R-:W-:-:S04]  /*24f0*/  LOP3.LUT R21, R21, 0x80000000, RZ, 0xfc, !PT ;  /* 0x8000000015157812 */ /* 0x000fc800078efcff */
[----:B------:R-:W-:-:S05]  /*2500*/  IMAD.WIDE R16, R4, R17, c[0x4][0x140] ;  /* 0x0100500004107625 */ /* 0x000fca00078e0211 */
.L_x_2253:
[----:B------:R-:W-:Y:S01]  /*2510*/  MOV R2, R16 ;  /* 0x0000001000027202 */ /* 0x000fe20000000f00 */
[----:B------:R-:W-:Y:S01]  /*2520*/  IMAD.MOV.U32 R3, RZ, RZ, R17 ;  /* 0x000000ffff037224 */ /* 0x000fe200078e0011 */
[----:B------:R-:W-:-:S05]  /*2530*/  ULDC.64 UR4, c[0x0][0x118] ;  /* 0x0000460000047ab9 */ /* 0x000fca0000000a00 */
[----:B------:R-:W2:Y:S01]  /*2540*/  LDG.E.64.CONSTANT R2, [R2.64] ;  /* 0x0000000402027981 */ /* 0x000ea2000c1e9b00 */
[----:B------:R-:W-:Y:S01]  /*2550*/  IADD3 R14, R14, 0x1, RZ ;  /* 0x000000010e0e7810 */ /* 0x000fe20007ffe0ff */
[----:B--2---:R-:W-:-:S04]  /*2560*/  IMAD.WIDE.U32 R8, P3, R2, R19, R8 ;  /* 0x0000001302087225 */ /* 0x004fc80007860008 */
[CC--:B------:R-:W-:Y:S02]  /*2570*/  IMAD R23, R2.reuse, R21.reuse, RZ ;  /* 0x0000001502177224 */ /* 0x0c0fe400078e02ff */
[----:B------:R-:W-:-:S03]  /*2580*/  IMAD.HI.U32 R18, R2, R21, RZ ;  /* 0x0000001502127227 */ /* 0x000fc600078e00ff */
[----:B------:R-:W-:Y:S01]  /*2590*/  IADD3 R9, P0, R23, R9, RZ ;  /* 0x0000000917097210 */ /* 0x000fe20007f1e0ff */
[CC--:B------:R-:W-:Y:S01]  /*25a0*/  IMAD R20, R3.reuse, R19.reuse, RZ ;  /* 0x0000001303147224 */ /* 0x0c0fe200078e02ff */
[----:B------:R-:W-:Y:S01]  /*25b0*/  IADD3.X R18, R18, RZ, RZ, P3, !PT ;  /* 0x000000ff12127210 */ /* 0x000fe20001ffe4ff */
[C---:B------:R-:W-:Y:S01]  /*25c0*/  IMAD.HI.U32 R23, R3.reuse, R19, RZ ;  /* 0x0000001303177227 */ /* 0x040fe200078e00ff */
[----:B------:R-:W-:Y:S02]  /*25d0*/  ISETP.GE.AND P3, PT, R14, R5, PT ;  /* 0x000000050e00720c */ /* 0x000fe40003f66270 */
[----:B------:R-:W-:Y:S01]  /*25e0*/  IADD3 R9, P1, R20, R9, RZ ;  /* 0x0000000914097210 */ /* 0x000fe20007f3e0ff */
[----:B------:R-:W-:Y:S01]  /*25f0*/  IMAD.HI.U32 R2, R3, R21, RZ ;  /* 0x0000001503027227 */ /* 0x000fe200078e00ff */
[----:B------:R-:W-:-:S03]  /*2600*/  IADD3.X R18, P0, R23, R18, RZ, P0, !PT ;  /* 0x0000001217127210 */ /* 0x000fc6000071e4ff */
[----:B------:R-:W-:Y:S01]  /*2610*/  IMAD R3, R3, R21, RZ ;  /* 0x0000001503037224 */ /* 0x000fe200078e02ff */
[----:B------:R-:W-:Y:S01]  /*2620*/  IADD3.X R2, R2, RZ, RZ, P0, !PT ;  /* 0x000000ff02027210 */ /* 0x000fe200007fe4ff */
[----:B------:R0:W-:Y:S01]  /*2630*/  STL.64 [R0], R8 ;  /* 0x0000000800007387 */ /* 0x0001e20000100a00 */
[----:B------:R-:W-:Y:S02]  /*2640*/  IADD3 R16, P0, R16, 0x8, RZ ;  /* 0x0000000810107810 */ /* 0x000fe40007f1e0ff */
[----:B------:R-:W-:Y:S02]  /*2650*/  IADD3.X R18, P1, R3, R18, RZ, P1, !PT ;  /* 0x0000001203127210 */ /* 0x000fe40000f3e4ff */
[----:B------:R-:W-:-:S03]  /*2660*/  IADD3.X R17, RZ, R17, RZ, P0, !PT ;  /* 0x00000011ff117210 */ /* 0x000fc600007fe4ff */
[----:B------:R-:W-:Y:S01]  /*2670*/  IMAD.X R3, RZ, RZ, R2, P1 ;  /* 0x000000ffff037224 */ /* 0x000fe200008e0602 */
[----:B0-----:R-:W-:-:S03]  /*2680*/  IADD3 R0, R0, 0x8, RZ ;  /* 0x0000000800007810 */ /* 0x001fc60007ffe0ff */
[----:B------:R-:W-:Y:S01]  /*2690*/  IMAD.MOV.U32 R9, RZ, RZ, R3 ;  /* 0x000000ffff097224 */ /* 0x000fe200078e0003 */
[----:B------:R-:W-:Y:S01]  /*26a0*/  MOV R8, R18 ;  /* 0x0000001200087202 */ /* 0x000fe20000000f00 */
[----:B------:R-:W-:Y:S05]  /*26b0*/  @!P3 BRA `(.L_x_2253) ;  /* 0xfffffe500000b947 */ /* 0x000fea000383ffff */
.L_x_2252:
[----:B------:R-:W-:Y:S05]  /*26c0*/  BSYNC B2 ;  /* 0x0000000000027941 */ /* 0x000fea0003800000 */
.L_x_2251:
[----:B------:R-:W-:-:S04]  /*26d0*/  IADD3 R4, -R4, R14, RZ ;  /* 0x0000000e04047210 */ /* 0x000fc80007ffe1ff */
[----:B------:R-:W-:-:S05]  /*26e0*/  LEA R21, R4, R1, 0x3 ;  /* 0x0000000104157211 */ /* 0x000fca00078e18ff */
[----:B------:R0:W-:Y:S04]  /*26f0*/  STL.64 [R21], R8 ;  /* 0x0000000815007387 */ /* 0x0001e80000100a00 */
[----:B------:R-:W2:Y:S04]  /*2700*/  @P2 LDL.64 R16, [R1+0x8] ;  /* 0x0000080001102983 */ /* 0x000ea80000100a00 */
[----:B------:R-:W3:Y:S04]  /*2710*/  LDL.64 R4, [R1+0x10] ;  /* 0x0000100001047983 */ /* 0x000ee80000100a00 */
[----:B------:R-:W0:Y:S01]  /*2720*/  LDL.64 R2, [R1+0x18] ;  /* 0x0000180001027983 */ /* 0x000e220000100a00 */
[----:B------:R-:W-:Y:S01]  /*2730*/  @P2 IADD3 R0, -R11, 0x40, RZ ;  /* 0x000000400b002810 */ /* 0x000fe20007ffe1ff */
[----:B------:R-:W-:-:S03]  /*2740*/  UMOV UR4, URZ ;  /* 0x0000003f00047c82 */ /* 0x000fc60008000000 */
[-CC-:B--2---:R-:W-:Y:S02]  /*2750*/  @P2 SHF.R.U64 R14, R16, R0.reuse, R17.reuse ;  /* 0x00000000100e2219 */ /* 0x184fe40000001211 */
[-C--:B------:R-:W-:Y:S02]  /*2760*/  @P2 SHF.R.U32.HI R16, RZ, R0.reuse, R17 ;  /* 0x00000000ff102219 */ /* 0x080fe40000011611 */
[CC--:B---3--:R-:W-:Y:S02]  /*2770*/  @P2 SHF.L.U32 R19, R4.reuse, R11.reuse, RZ ;  /* 0x0000000b04132219 */ /* 0x0c8fe400000006ff */
[CCC-:B------:R-:W-:Y:S02]  /*2780*/  @P2 SHF.L.U64.HI R17, R4.reuse, R11.reuse, R5.reuse ;  /* 0x0000000b04112219 */ /* 0x1c0fe40000010205 */
[----:B------:R-:W-:Y:S02]  /*2790*/  @P2 SHF.R.U64 R18, R4, R0, R5 ;  /* 0x0000000004122219 */ /* 0x000fe40000001205 */
[----:B0-----:R-:W-:-:S02]  /*27a0*/  @P2 SHF.L.U32 R9, R2, R11, RZ ;  /* 0x0000000b02092219 */ /* 0x001fc400000006ff */
[----:B------:R-:W-:Y:S02]  /*27b0*/  @P2 SHF.R.U32.HI R0, RZ, R0, R5 ;  /* 0x00000000ff002219 */ /* 0x000fe40000011605 */
[----:B------:R-:W-:Y:S02]  /*27c0*/  @P2 LOP3.LUT R4, R14, R19, RZ, 0xfc, !PT ;  /* 0x000000130e042212 */ /* 0x000fe400078efcff */
[----:B------:R-:W-:Y:S02]  /*27d0*/  @P2 LOP3.LUT R5, R16, R17, RZ, 0xfc, !PT ;  /* 0x0000001110052212 */ /* 0x000fe400078efcff */
[----:B------:R-:W-:Y:S02]  /*27e0*/  @P2 SHF.L.U64.HI R11, R2, R11, R3 ;  /* 0x0000000b020b2219 */ /* 0x000fe40000010203 */
[----:B------:R-:W-:Y:S02]  /*27f0*/  @P2 LOP3.LUT R2, R9, R18, RZ, 0xfc, !PT ;  /* 0x0000001209022212 */ /* 0x000fe400078efcff */
[C-C-:B------:R-:W-:Y:S01]  /*2800*/  SHF.L.U64.HI R8, R4.reuse, 0x2, R5.reuse ;  /* 0x0000000204087819 */ /* 0x140fe20000010205 */
[----:B------:R-:W-:Y:S01]  /*2810*/  IMAD.SHL.U32 R4, R4, 0x4, RZ ;  /* 0x0000000404047824 */ /* 0x000fe200078e00ff */
[----:B------:R-:W-:-:S02]  /*2820*/  SHF.R.U32.HI R14, RZ, 0x1e, R5 ;  /* 0x0000001eff0e7819 */ /* 0x000fc40000011605 */
[----:B------:R-:W-:Y:S02]  /*2830*/  SHF.L.U32 R19, R2, 0x2, RZ ;  /* 0x0000000202137819 */ /* 0x000fe400000006ff */
[----:B------:R-:W-:Y:S02]  /*2840*/  @P2 LOP3.LUT R3, R11, R0, RZ, 0xfc, !PT ;  /* 0x000000000b032212 */ /* 0x000fe400078efcff */
[----:B------:R-:W-:Y:S02]  /*2850*/  IADD3 RZ, P0, RZ, -R4, RZ ;  /* 0x80000004ffff7210 */ /* 0x000fe40007f1e0ff */
[----:B------:R-:W-:Y:S02]  /*2860*/  LOP3.LUT R0, RZ, R8, RZ, 0x33, !PT ;  /* 0x00000008ff007212 */ /* 0x000fe400078e33ff */
[----:B------:R-:W-:Y:S02]  /*2870*/  LOP3.LUT R19, R14, R19, RZ, 0xfc, !PT ;  /* 0x000000130e137212 */ /* 0x000fe400078efcff */
[----:B------:R-:W-:-:S02]  /*2880*/  SHF.L.U64.HI R14, R2, 0x2, R3 ;  /* 0x00000002020e7819 */ /* 0x000fc40000010203 */
[----:B------:R-:W-:Y:S02]  /*2890*/  IADD3.X R9, P0, RZ, R0, RZ, P0, !PT ;  /* 0x00000000ff097210 */ /* 0x000fe4000071e4ff */
[----:B------:R-:W-:Y:S02]  /*28a0*/  LOP3.LUT R2, RZ, R19, RZ, 0x33, !PT ;  /* 0x00000013ff027212 */ /* 0x000fe400078e33ff */
[----:B------:R-:W-:Y:S02]  /*28b0*/  SHF.R.U32.HI R0, RZ, 0x1d, R3 ;  /* 0x0000001dff007819 */ /* 0x000fe40000011603 */
[----:B------:R-:W-:Y:S02]  /*28c0*/  LOP3.LUT R5, RZ, R14, RZ, 0x33, !PT ;  /* 0x0000000eff057212 */ /* 0x000fe400078e33ff */
[----:B------:R-:W-:Y:S02]  /*28d0*/  IADD3.X R2, P0, RZ, R2, RZ, P0, !PT ;  /* 0x00000002ff027210 */ /* 0x000fe4000071e4ff */
[----:B------:R-:W-:-:S02]  /*28e0*/  LOP3.LUT P1, RZ, R0, 0x1, RZ, 0xc0, !PT ;  /* 0x0000000100ff7812 */ /* 0x000fc4000782c0ff */
[----:B------:R-:W-:-:S04]  /*28f0*/  IADD3.X R5, RZ, R5, RZ, P0, !PT ;  /* 0x00000005ff057210 */ /* 0x000fc800007fe4ff */
[----:B------:R-:W-:Y:S02]  /*2900*/  SEL R5, R14, R5, !P1 ;  /* 0x000000050e057207 */ /* 0x000fe40004800000 */
[----:B------:R-:W-:Y:S02]  /*2910*/  SEL R19, R19, R2, !P1 ;  /* 0x0000000213137207 */ /* 0x000fe40004800000 */
[----:B------:R-:W-:-:S04]  /*2920*/  ISETP.NE.U32.AND P0, PT, R5, RZ, PT ;  /* 0x000000ff0500720c */ /* 0x000fc80003f05070 */
[----:B------:R-:W-:-:S06]  /*2930*/  SEL R11, R19, R5, !P0 ;  /* 0x00000005130b7207 */ /* 0x000fcc0004000000 */
[----:B------:R-:W0:Y:S02]  /*2940*/  FLO.U32 R11, R11 ;  /* 0x0000000b000b7300 */ /* 0x000e2400000e0000 */
[C---:B0-----:R-:W-:Y:S02]  /*2950*/  IADD3 R14, -R11.reuse, 0x1f, RZ ;  /* 0x0000001f0b0e7810 */ /* 0x041fe40007ffe1ff */
[----:B------:R-:W-:-:S03]  /*2960*/  IADD3 R2, -R11, 0x3f, RZ ;  /* 0x0000003f0b027810 */ /* 0x000fc60007ffe1ff */
[----:B------:R-:W-:-:S05]  /*2970*/  @P0 IMAD.MOV R2, RZ, RZ, R14 ;  /* 0x000000ffff020224 */ /* 0x000fca00078e020e */
[----:B------:R-:W-:-:S04]  /*2980*/  ISETP.NE.U32.AND P0, PT, R2, RZ, PT ;  /* 0x000000ff0200720c */ /* 0x000fc80003f05070 */
[----:B------:R-:W-:Y:S02]  /*2990*/  ISETP.NE.AND.EX P0, PT, RZ, RZ, PT, P0 ;  /* 0x000000ffff00720c */ /* 0x000fe40003f05300 */
[----:B------:R-:W-:Y:S02]  /*29a0*/  SEL R8, R8, R9, !P1 ;  /* 0x0000000908087207 */ /* 0x000fe40004800000 */
[----:B------:R-:W-:Y:S02]  /*29b0*/  @P1 IADD3 R4, -R4, RZ, RZ ;  /* 0x000000ff04041210 */ /* 0x000fe40007ffe1ff */
[----:B------:R-:W-:Y:S02]  /*29c0*/  IADD3 R9, -R2, 0x40, RZ ;  /* 0x0000004002097810 */ /* 0x000fe40007ffe1ff */
[----:B------:R-:W-:Y:S02]  /*29d0*/  SHF.L.U32 R17, R19, R2, RZ ;  /* 0x0000000213117219 */ /* 0x000fe400000006ff */
[----:B------:R-:W-:-:S02]  /*29e0*/  SHF.R.U64 R4, R4, R9, R8 ;  /* 0x0000000904047219 */ /* 0x000fc40000001208 */
[----:B------:R-:W-:Y:S02]  /*29f0*/  SHF.L.U64.HI R11, R19, R2, R5 ;  /* 0x00000002130b7219 */ /* 0x000fe40000010205 */
[----:B------:R-:W-:-:S05]  /*2a00*/  @P0 LOP3.LUT R19, R4, R17, RZ, 0xfc, !PT ;  /* 0x0000001104130212 */ /* 0x000fca00078efcff */
[----:B------:R-:W-:Y:S01]  /*2a10*/  IMAD.WIDE.U32 R16, R19, 0x2168c235, RZ ;  /* 0x2168c23513107825 */ /* 0x000fe200078e00ff */
[----:B------:R-:W-:-:S03]  /*2a20*/  SHF.R.U32.HI R4, RZ, R9, R8 ;  /* 0x00000009ff047219 */ /* 0x000fc60000011608 */
[----:B------:R-:W-:Y:S01]  /*2a30*/  IMAD.MOV.U32 R9, RZ, RZ, RZ ;  /* 0x000000ffff097224 */ /* 0x000fe200078e00ff */
[----:B------:R-:W-:Y:S02]  /*2a40*/  MOV R8, R17 ;  /* 0x0000001100087202 */ /* 0x000fe40000000f00 */
[----:B------:R-:W-:-:S03]  /*2a50*/  @P0 LOP3.LUT R5, R4, R11, RZ, 0xfc, !PT ;  /* 0x0000000b04050212 */ /* 0x000fc600078efcff */
[----:B------:R-:W-:Y:S01]  /*2a60*/  IMAD.WIDE.U32 R8, R19, -0x36f0255e, R8 ;  /* 0xc90fdaa213087825 */ /* 0x000fe200078e0008 */
[----:B------:R-:W-:-:S03]  /*2a70*/  IADD3 RZ, P0, R16, R16, RZ ;  /* 0x0000001010ff7210 */ /* 0x000fc60007f1e0ff */
[----:B------:R-:W-:-:S04]  /*2a80*/  IMAD.HI.U32 R4, R5, -0x36f0255e, RZ ;  /* 0xc90fdaa205047827 */ /* 0x000fc800078e00ff */
[----:B------:R-:W-:-:S04]  /*2a90*/  IMAD.WIDE.U32 R8, P2, R5, 0x2168c235, R8 ;  /* 0x2168c23505087825 */ /* 0x000fc80007840008 */
[----:B------:R-:W-:Y:S01]  /*2aa0*/  IMAD R5, R5, -0x36f0255e, RZ ;  /* 0xc90fdaa205057824 */ /* 0x000fe200078e02ff */
[----:B------:R-:W-:Y:S02]  /*2ab0*/  IADD3.X R4, R4, RZ, RZ, P2, !PT ;  /* 0x000000ff04047210 */ /* 0x000fe400017fe4ff */
[----:B------:R-:W-:Y:S02]  /*2ac0*/  IADD3.X RZ, P0, R8, R8, RZ, P0, !PT ;  /* 0x0000000808ff7210 */ /* 0x000fe4000071e4ff */
[----:B------:R-:W-:-:S04]  /*2ad0*/  IADD3 R5, P2, R5, R9, RZ ;  /* 0x0000000905057210 */ /* 0x000fc80007f5e0ff */
[----:B------:R-:W-:Y:S02]  /*2ae0*/  IADD3.X R4, RZ, R4, RZ, P2, !PT ;  /* 0x00000004ff047210 */ /* 0x000fe400017fe4ff */
[C---:B------:R-:W-:Y:S02]  /*2af0*/  ISETP.GT.U32.AND P3, PT, R5.reuse, RZ, PT ;  /* 0x000000ff0500720c */ /* 0x040fe40003f64070 */
[----:B------:R-:W-:Y:S02]  /*2b00*/  IADD3.X R8, P2, R5, R5, RZ, P0, !PT ;  /* 0x0000000505087210 */ /* 0x000fe4000075e4ff */
[----:B------:R-:W-:-:S03]  /*2b10*/  ISETP.GT.AND.EX P0, PT, R4, RZ, PT, P3 ;  /* 0x000000ff0400720c */ /* 0x000fc60003f04330 */
[----:B------:R-:W-:Y:S01]  /*2b20*/  IMAD.X R9, R4, 0x1, R4, P2 ;  /* 0x0000000104097824 */ /* 0x000fe200010e0604 */
[----:B------:R-:W-:-:S04]  /*2b30*/  SEL R8, R8, R5, P0 ;  /* 0x0000000508087207 */ /* 0x000fc80000000000 */
[----:B------:R-:W-:Y:S02]  /*2b40*/  SEL R5, R9, R4, P0 ;  /* 0x0000000409057207 */ /* 0x000fe40000000000 */
[----:B------:R-:W-:-:S04]  /*2b50*/  IADD3 R4, P2, R8, 0x1, RZ ;  /* 0x0000000108047810 */ /* 0x000fc80007f5e0ff */
[----:B------:R-:W-:-:S04]  /*2b60*/  IADD3.X R5, RZ, R5, RZ, P2, !PT ;  /* 0x00000005ff057210 */ /* 0x000fc800017fe4ff */
[----:B------:R-:W-:Y:S02]  /*2b70*/  SHF.R.U64 R4, R4, 0xa, R5 ;  /* 0x0000000a04047819 */ /* 0x000fe40000001205 */
[----:B------:R-:W-:Y:S02]  /*2b80*/  SEL R9, RZ, 0x1, !P0 ;  /* 0x00000001ff097807 */ /* 0x000fe40004000000 */
[----:B------:R-:W-:Y:S02]  /*2b90*/  IADD3 R4, P2, R4, 0x1, RZ ;  /* 0x0000000104047810 */ /* 0x000fe40007f5e0ff */
[----:B------:R-:W-:Y:S02]  /*2ba0*/  IADD3 R8, R9, R2, RZ ;  /* 0x0000000209087210 */ /* 0x000fe40007ffe0ff */
[----:B------:R-:W-:Y:S02]  /*2bb0*/  LEA.HI.X R5, R5, RZ, RZ, 0x16, P2 ;  /* 0x000000ff05057211 */ /* 0x000fe400010fb4ff */
[----:B------:R-:W-:-:S02]  /*2bc0*/  LOP3.LUT P0, R13, R13, 0x80000000, RZ, 0xc0, !PT ;  /* 0x800000000d0d7812 */ /* 0x000fc4000780c0ff */
[--C-:B------:R-:W-:Y:S01]  /*2bd0*/  SHF.R.U64 R4, R4, 0x1, R5.reuse ;  /* 0x0000000104047819 */ /* 0x100fe20000001205 */
[----:B------:R-:W-:Y:S01]  /*2be0*/  IMAD.SHL.U32 R8, R8, 0x100000, RZ ;  /* 0x0010000008087824 */ /* 0x000fe200078e00ff */
[----:B------:R-:W-:Y:S02]  /*2bf0*/  LOP3.LUT R2, R0, 0x1, RZ, 0xc0, !PT ;  /* 0x0000000100027812 */ /* 0x000fe400078ec0ff */
[----:B------:R-:W-:Y:S02]  /*2c00*/  SHF.R.U32.HI R5, RZ, 0x1, R5 ;  /* 0x00000001ff057819 */ /* 0x000fe40000011605 */
[----:B------:R-:W-:Y:S02]  /*2c10*/  IADD3 R0, P2, P3, R4, -UR4, RZ ;  /* 0x8000000404007c10 */ /* 0x000fe4000fb5e0ff */
[----:B------:R-:W-:Y:S02]  /*2c20*/  LEA.HI R3, R3, R2, RZ, 0x2 ;  /* 0x0000000203037211 */ /* 0x000fe400078f10ff */
[----:B------:R-:W-:-:S02]  /*2c30*/  @P1 LOP3.LUT R13, R13, 0x80000000, RZ, 0x3c, !PT ;  /* 0x800000000d0d1812 */ /* 0x000fc400078e3cff */
[----:B------:R-:W-:Y:S02]  /*2c40*/  IADD3.X R2, R5, 0x3fe00000, ~R8, P2, P3 ;  /* 0x3fe0000005027810 */ /* 0x000fe400017e6c08 */
[----:B------:R-:W-:Y:S02]  /*2c50*/  @P0 IADD3 R3, -R3, RZ, RZ ;  /* 0x000000ff03030210 */ /* 0x000fe40007ffe1ff */
[----:B------:R-:W-:Y:S02]  /*2c60*/  LOP3.LUT R13, R2, R13, RZ, 0xfc, !PT ;  /* 0x0000000d020d7212 */ /* 0x000fe400078efcff */
.L_x_2250:
[----:B------:R-:W-:Y:S01]  /*2c70*/  HFMA2.MMA R11, -RZ, RZ, 0, 0 ;  /* 0x00000000ff0b7435 */ /* 0x000fe200000001ff */
[----:B------:R-:W-:Y:S01]  /*2c80*/  MOV R4, R3 ;  /* 0x0000000300047202 */ /* 0x000fe20000000f00 */
[----:B------:R-:W-:Y:S01]  /*2c90*/  IMAD.MOV.U32 R2, RZ, RZ, R0 ;  /* 0x000000ffff027224 */ /* 0x000fe200078e0000 */
[----:B------:R-:W-:-:S03]  /*2ca0*/  MOV R3, R13 ;  /* 0x0000000d00037202 */ /* 0x000fc60000000f00 */
[----:B------:R-:W-:Y:S05]  /*2cb0*/  RET.REL.NODEC R10 `(_ZN2at6native18elementwise_kernelILi128ELi2EZNS0_22gpu_kernel_impl_nocastIZZZNS0_15cos_kernel_cudaERNS_18TensorIteratorBaseEENKUlvE0_clEvENKUlvE_clEvEUldE_EEvS4_RKT_EUliE_EEviT1_) ;  /* 0xffffd3400a007950 */ /* 0x000fea0003c3ffff */
.L_x_2254:
        /* <DEDUP_REMOVED lines=12> */
.L_x_2439:


//--------------------- .text._ZN2at6native27unrolled_elementwise_kernelIZZZNS0_15cos_kernel_cudaERNS_18TensorIteratorBaseEENKUlvE0_clEvENKUlvE_clEvEUldE_St5arrayIPcLm2EELi4E23TrivialOffsetCalculatorILi1EjESB_NS0_6memory15LoadWithoutCastENSC_16StoreWithoutCastEEEviT_T0_T2_T3_T4_T5_ --------------------------
	.section	.text._ZN2at6native27unrolled_elementwise_kernelIZZZNS0_15cos_kernel_cudaERNS_18TensorIteratorBaseEENKUlvE0_clEvENKUlvE_clEvEUldE_St5arrayIPcLm2EELi4E23TrivialOffsetCalculatorILi1EjESB_NS0_6memory15LoadWithoutCastENSC_16StoreWithoutCastEEEviT_T0_T2_T3_T4_T5_,"ax",@progbits
	.sectioninfo	@"SHI_REGISTERS=36"
	.align	128
        .global         _ZN2at6native27unrolled_elementwise_kernelIZZZNS0_15cos_kernel_cudaERNS_18TensorIteratorBaseEENKUlvE0_clEvENKUlvE_clEvEUldE_St5arrayIPcLm2EELi4E23TrivialOffsetCalculatorILi1EjESB_NS0_6memory15LoadWithoutCastENSC_16StoreWithoutCastEEEviT_T0_T2_T3_T4_T5_
        .type           _ZN2at6native27unrolled_elementwise_kernelIZZZNS0_15cos_kernel_cudaERNS_18TensorIteratorBaseEENKUlvE0_clEvENKUlvE_clEvEUldE_St5arrayIPcLm2EELi4E23TrivialOffsetCalculatorILi1EjESB_NS0_6memory15LoadWithoutCastENSC_16StoreWithoutCastEEEviT_T0_T2_T3_T4_T5_,@function
        .size           _ZN2at6native27unrolled_elementwise_kernelIZZZNS0_15cos_kernel_cudaERNS_18TensorIteratorBaseEENKUlvE0_clEvENKUlvE_clEvEUldE_St5arrayIPcLm2EELi4E23TrivialOffsetCalculatorILi1EjESB_NS0_6memory15LoadWithoutCastENSC_16StoreWithoutCastEEEviT_T0_T2_T3_T4_T5_,(.L_x_2440 - _ZN2at6native27unrolled_elementwise_kernelIZZZNS0_15cos_kernel_cudaERNS_18TensorIteratorBaseEENKUlvE0_clEvENKUlvE_clEvEUldE_St5arrayIPcLm2EELi4E23TrivialOffsetCalculatorILi1EjESB_NS0_6memory15LoadWithoutCastENSC_16StoreWithoutCastEEEviT_T0_T2_T3_T4_T5_)
        .other          _ZN2at6native27unrolled_elementwise_kernelIZZZNS0_15cos_kernel_cudaERNS_18TensorIteratorBaseEENKUlvE0_clEvENKUlvE_clEvEUldE_St5arrayIPcLm2EELi4E23TrivialOffsetCalculatorILi1EjESB_NS0_6memory15LoadWithoutCastENSC_16StoreWithoutCastEEEviT_T0_T2_T3_T4_T5_,@"STO_CUDA_ENTRY STV_DEFAULT"
_ZN2at6native27unrolled_elementwise_kernelIZZZNS0_15cos_kernel_cudaERNS_18TensorIteratorBaseEENKUlvE0_clEvENKUlvE_clEvEUldE_St5arrayIPcLm2EELi4E23TrivialOffsetCalculatorILi1EjESB_NS0_6memory15LoadWithoutCastENSC_16StoreWithoutCastEEEviT_T0_T2_T3_T4_T5_:
.text._ZN2at6native27unrolled_elementwise_kernelIZZZNS0_15cos_kernel_cudaERNS_18TensorIteratorBaseEENKUlvE0_clEvENKUlvE_clEvEUldE_St5arrayIPcLm2EELi4E23TrivialOffsetCalculatorILi1EjESB_NS0_6memory15LoadWithoutCastENSC_16StoreWithoutCastEEEviT_T0_T2_T3_T4_T5_:
[----:B------:R-:W-:Y:S02]  /*0000*/  IMAD.MOV.U32 R1, RZ, RZ, c[0x0][0x28] ;  /* 0x00000a00ff017624 */ /* 0x000fe400078e00ff */
[----:B------:R-:W0:Y:S01]  /*0010*/  S2R R0, SR_CTAID.X ;  /* 0x0000000000007919 */ /* 0x000e220000002500 */
[----:B------:R-:W-:Y:S01]  /*0020*/  IMAD.MOV.U32 R5, RZ, RZ, -0x200 ;  /* 0xfffffe00ff057424 */ /* 0x000fe200078e00ff */
[----:B------:R-:W-:Y:S01]  /*0030*/  CS2R R14, SRZ ;  /* 0x00000000000e7805 */ /* 0x000fe2000001ff00 */
[----:B------:R-:W-:Y:S01]  /*0040*/  CS2R R16, SRZ ;  /* 0x0000000000107805 */ /* 0x000fe2000001ff00 */
[----:B------:R-:W1:Y:S01]  /*0050*/  S2R R3, SR_TID.X ;  /* 0x0000000000037919 */ /* 0x000e620000002100 */
[----:B------:R-:W-:Y:S01]  /*0060*/  CS2R R24, SRZ ;  /* 0x0000000000187805 */ /* 0x000fe2000001ff00 */
[----:B------:R-:W-:Y:S01]  /*0070*/  CS2R R22, SRZ ;  /* 0x0000000000167805 */ /* 0x000fe2000001ff00 */
[----:B------:R-:W-:Y:S01]  /*0080*/  ULDC.64 UR6, c[0x0][0x118] ;  /* 0x0000460000067ab9 */ /* 0x000fe20000000a00 */
[----:B------:R-:W-:Y:S01]  /*0090*/  IADD3 R1, R1, -0x28, RZ ;  /* 0xffffffd801017810 */ /* 0x000fe20007ffe0ff */
[----:B0-----:R-:W-:Y:S02]  /*00a0*/  IMAD R2, R0, R5, c[0x0][0x160] ;  /* 0x0000580000027624 */ /* 0x001fe400078e0205 */
[----:B-1----:R-:W-:-:S03]  /*00b0*/  IMAD.MOV.U32 R5, RZ, RZ, R3 ;  /* 0x000000ffff057224 */ /* 0x002fc600078e0003 */
[----:B------:R-:W-:-:S13]  /*00c0*/  ISETP.GE.AND P2, PT, R3, R2, PT ;  /* 0x000000020300720c */ /* 0x000fda0003f46270 */
[----:B------:R-:W-:Y:S01]  /*00d0*/  @!P2 IMAD R4, R0, 0x200, R5 ;  /* 0x000002000004a824 */ /* 0x000fe200078e0205 */
[----:B------:R-:W-:Y:S01]  /*00e0*/  @!P2 IADD3 R5, R5, 0x80, RZ ;  /* 0x000000800505a810 */ /* 0x000fe20007ffe0ff */
[----:B------:R-:W-:-:S03]  /*00f0*/  @!P2 IMAD.MOV.U32 R7, RZ, RZ, 0x8 ;  /* 0x00000008ff07a424 */ /* 0x000fc600078e00ff */
[----:B------:R-:W-:-:S13]  /*0100*/  ISETP.GE.AND P0, PT, R5, R2, PT ;  /* 0x000000020500720c */ /* 0x000fda0003f06270 */
[----:B------:R-:W-:Y:S01]  /*0110*/  @!P0 IMAD R8, R0, 0x200, R5 ;  /* 0x0000020000088824 */ /* 0x000fe200078e0205 */
[----:B------:R-:W-:Y:S01]  /*0120*/  @!P0 IADD3 R5, R5, 0x80, RZ ;  /* 0x0000008005058810 */ /* 0x000fe20007ffe0ff */
[----:B------:R-:W-:-:S03]  /*0130*/  @!P0 IMAD.MOV.U32 R9, RZ, RZ, 0x8 ;  /* 0x00000008ff098424 */ /* 0x000fc600078e00ff */
[----:B------:R-:W-:Y:S01]  /*0140*/  ISETP.GE.AND P3, PT, R5, R2, PT ;  /* 0x000000020500720c */ /* 0x000fe20003f66270 */
[----:B------:R-:W-:-:S05]  /*0150*/  @!P0 IMAD.WIDE.U32 R8, R8, R9, c[0x0][0x170] ;  /* 0x00005c0008088625 */ /* 0x000fca00078e0009 */
[----:B------:R0:W5:Y:S07]  /*0160*/  @!P0 LDG.E.64 R16, [R8.64] ;  /* 0x0000000608108981 */ /* 0x00016e000c1e1b00 */
[----:B------:R-:W-:Y:S01]  /*0170*/  @!P3 IMAD R10, R0, 0x200, R5 ;  /* 0x00000200000ab824 */ /* 0x000fe200078e0205 */
[----:B------:R-:W-:Y:S01]  /*0180*/  @!P3 IADD3 R5, R5, 0x80, RZ ;  /* 0x000000800505b810 */ /* 0x000fe20007ffe0ff */
[----:B------:R-:W-:-:S03]  /*0190*/  @!P3 IMAD.MOV.U32 R11, RZ, RZ, 0x8 ;  /* 0x00000008ff0bb424 */ /* 0x000fc600078e00ff */
[----:B------:R-:W-:Y:S01]  /*01a0*/  ISETP.GE.AND P1, PT, R5, R2, PT ;  /* 0x000000020500720c */ /* 0x000fe20003f26270 */
[----:B------:R-:W-:-:S05]  /*01b0*/  @!P3 IMAD.WIDE.U32 R10, R10, R11, c[0x0][0x170] ;  /* 0x00005c000a0ab625 */ /* 0x000fca00078e000b */
[----:B------:R0:W5:Y:S07]  /*01c0*/  @!P3 LDG.E.64 R24, [R10.64] ;  /* 0x000000060a18b981 */ /* 0x00016e000c1e1b00 */
[----:B------:R-:W-:Y:S02]  /*01d0*/  @!P1 IMAD R6, R0, 0x200, R5 ;  /* 0x0000020000069824 */ /* 0x000fe400078e0205 */
[----:B------:R-:W-:Y:S02]  /*01e0*/  @!P1 IMAD.MOV.U32 R13, RZ, RZ, 0x8 ;  /* 0x00000008ff0d9424 */ /* 0x000fe400078e00ff */
[----:B------:R-:W-:-:S04]  /*01f0*/  @!P2 IMAD.WIDE.U32 R4, R4, R7, c[0x0][0x170] ;  /* 0x00005c000404a625 */ /* 0x000fc800078e0007 */
[----:B------:R-:W-:Y:S01]  /*0200*/  @!P1 IMAD.WIDE.U32 R6, R6, R13, c[0x0][0x170] ;  /* 0x00005c0006069625 */ /* 0x000fe200078e000d */
[----:B------:R0:W5:Y:S04]  /*0210*/  @!P2 LDG.E.64 R14, [R4.64] ;  /* 0x00000006040ea981 */ /* 0x000168000c1e1b00 */
[----:B------:R0:W5:Y:S01]  /*0220*/  @!P1 LDG.E.64 R22, [R6.64] ;  /* 0x0000000606169981 */ /* 0x000162000c1e1b00 */
[----:B------:R-:W-:Y:S01]  /*0230*/  BSSY B0, `(.L_x_2255) ;  /* 0x000002e000007945 */ /* 0x000fe20003800000 */
[----:B------:R-:W-:Y:S05]  /*0240*/  @P2 BRA `(.L_x_2256) ;  /* 0x000002c000002947 */ /* 0x000fea0003800000 */
[----:B-----5:R-:W1:Y:S01]  /*0250*/  DSETP.NEU.AND P0, PT, |R14|, +INF , PT ;  /* 0x7ff000000e00742a */ /* 0x020e620003f0d200 */
[----:B------:R-:W-:-:S13]  /*0260*/  BSSY B1, `(.L_x_2257) ;  /* 0x0000013000017945 */ /* 0x000fda0003800000 */
[----:B-1----:R-:W-:Y:S05]  /*0270*/  @!P0 BRA `(.L_x_2258) ;  /* 0x000000f000008947 */ /* 0x002fea0003800000 */
[----:B0-----:R-:W0:-:S04]  /*0280*/  DMUL R4, R14, c[0x2][0x0] ;  /* 0x008000000e047a28 */ /* 0x001e080000000000 */
[----:B------:R-:W-:-:S06]  /*0290*/  DSETP.GE.AND P0, PT, |R14|, 2.14748364800000000000e+09, PT ;  /* 0x41e000000e00742a */ /* 0x000fcc0003f06200 */
[----:B0-----:R-:W0:Y:S08]  /*02a0*/  F2I.F64 R4, R4 ;  /* 0x0000000400047311 */ /* 0x001e300000301100 */
[----:B0-----:R-:W0:Y:S02]  /*02b0*/  I2F.F64 R18, R4 ;  /* 0x0000000400127312 */ /* 0x001e240000201c00 */
[----:B0-----:R-:W0:-:S06]  /*02c0*/  DFMA R6, -R18, c[0x2][0x8], R14 ;  /* 0x0080020012067a2b */ /* 0x001e0c000000010e */
[----:B0-----:R-:W0:-:S06]  /*02d0*/  DFMA R6, -R18, c[0x2][0x10], R6 ;  /* 0x0080040012067a2b */ /* 0x001e0c0000000106 */
[----:B0-----:R0:W1:Y:S01]  /*02e0*/  DFMA R18, -R18, c[0x2][0x18], R6 ;  /* 0x0080060012127a2b */ /* 0x0010620000000106 */
[----:B------:R-:W-:Y:S05]  /*02f0*/  @!P0 BRA `(.L_x_2259) ;  /* 0x0000009000008947 */ /* 0x000fea0003800000 */
[----:B------:R-:W-:Y:S01]  /*0300*/  IMAD.MOV.U32 R4, RZ, RZ, R14 ;  /* 0x000000ffff047224 */ /* 0x000fe200078e000e */
[----:B-1----:R-:W-:-:S04]  /*0310*/  MOV R18, 0x330 ;  /* 0x0000033000127802 */ /* 0x002fc80000000f00 */
[----:B0-----:R-:W-:Y:S05]  /*0320*/  CALL.REL.NOINC `($_ZN2at6native27unrolled_elementwise_kernelIZZZNS0_15cos_kernel_cudaERNS_18TensorIteratorBaseEENKUlvE0_clEvENKUlvE_clEvEUldE_St5arrayIPcLm2EELi4E23TrivialOffsetCalculatorILi1EjESB_NS0_6memory15LoadWithoutCastENSC_16StoreWithoutCastEEEviT_T0_T2_T3_T4_T5_$__internal_trig_reduction_slowpathd) ;  /* 0x00000cd000007944 */ /* 0x001fea0003c00000 */
[----:B------:R-:W-:Y:S02]  /*0330*/  IMAD.MOV.U32 R4, RZ, RZ, R8 ;  /* 0x000000ffff047224 */ /* 0x000fe400078e0008 */
[----:B------:R-:W-:Y:S02]  /*0340*/  IMAD.MOV.U32 R18, RZ, RZ, R14 ;  /* 0x000000ffff127224 */ /* 0x000fe400078e000e */
[----:B------:R-:W-:Y:S01]  /*0350*/  IMAD.MOV.U32 R19, RZ, RZ, R15 ;  /* 0x000000ffff137224 */ /* 0x000fe200078e000f */
[----:B------:R-:W-:Y:S05]  /*0360*/  BRA `(.L_x_2259) ;  /* 0x0000002000007947 */ /* 0x000fea0003800000 */
.L_x_2258:
[----:B------:R1:W2:Y:S01]  /*0370*/  DMUL R18, RZ, R14 ;  /* 0x0000000eff127228 */ /* 0x0002a20000000000 */
[----:B0-----:R-:W-:-:S05]  /*0380*/  IMAD.MOV.U32 R4, RZ, RZ, RZ ;  /* 0x000000ffff047224 */ /* 0x001fca00078e00ff */
.L_x_2259:
[----:B------:R-:W-:Y:S05]  /*0390*/  BSYNC B1 ;  /* 0x0000000000017941 */ /* 0x000fea0003800000 */
.L_x_2257:
[----:B------:R-:W-:Y:S01]  /*03a0*/  IADD3 R20, R4, 0x1, RZ ;  /* 0x0000000104147810 */ /* 0x000fe20007ffe0ff */
[----:B------:R-:W-:-:S04]  /*03b0*/  IMAD.MOV.U32 R27, RZ, RZ, 0x8 ;  /* 0x00000008ff1b7424 */ /* 0x000fc800078e00ff */
[----:B------:R-:W-:-:S05]  /*03c0*/  IMAD.SHL.U32 R4, R20, 0x8, RZ ;  /* 0x0000000814047824 */ /* 0x000fca00078e00ff */
[----:B------:R-:W-:-:S05]  /*03d0*/  LOP3.LUT R4, R4, 0x8, RZ, 0xc0, !PT ;  /* 0x0000000804047812 */ /* 0x000fca00078ec0ff */
[----:B------:R-:W-:-:S05]  /*03e0*/  IMAD.WIDE.U32 R26, R4, R27, c[0x4][0x138] ;  /* 0x01004e00041a7625 */ /* 0x000fca00078e001b */
[----:B0-----:R-:W3:Y:S04]  /*03f0*/  LDG.E.128.CONSTANT R4, [R26.64] ;  /* 0x000000061a047981 */ /* 0x001ee8000c1e9d00 */
[----:B------:R-:W4:Y:S04]  /*0400*/  LDG.E.128.CONSTANT R8, [R26.64+0x10] ;  /* 0x000010061a087981 */ /* 0x000f28000c1e9d00 */
[----:B-1----:R-:W5:Y:S01]  /*0410*/  LDG.E.128.CONSTANT R12, [R26.64+0x20] ;  /* 0x000020061a0c7981 */ /* 0x002f62000c1e9d00 */
[----:B------:R-:W-:Y:S01]  /*0420*/  R2P PR, R20, 0x3 ;  /* 0x0000000314007804 */ /* 0x000fe20000000000 */
[----:B------:R-:W-:Y:S01]  /*0430*/  IMAD.MOV.U32 R28, RZ, RZ, 0x79785eba ;  /* 0x79785ebaff1c7424 */ /* 0x000fe200078e00ff */
[----:B--2---:R-:W3:Y:S01]  /*0440*/  DMUL R20, R18, R18 ;  /* 0x0000001212147228 */ /* 0x004ee20000000000 */
[----:B------:R-:W-:-:S03]  /*0450*/  IMAD.MOV.U32 R29, RZ, RZ, 0x3de5db65 ;  /* 0x3de5db65ff1d7424 */ /* 0x000fc600078e00ff */
[----:B------:R-:W-:Y:S02]  /*0460*/  FSEL R28, -R28, 4.2945490664224492434e-19, !P0 ;  /* 0x20fd81641c1c7808 */ /* 0x000fe40004000100 */
[----:B------:R-:W-:-:S06]  /*0470*/  FSEL R29, R29, -0.082518599927425384521, !P0 ;  /* 0xbda8ff831d1d7808 */ /* 0x000fcc0004000000 */
[----:B---3--:R-:W0:-:S06]  /*0480*/  DFMA R4, R20, R28, R4 ;  /* 0x0000001c1404722b */ /* 0x008e0c0000000004 */
[----:B0-----:R-:W4:-:S06]  /*0490*/  DFMA R4, R20, R4, R6 ;  /* 0x000000041404722b */ /* 0x001f0c0000000006 */
[----:B----4-:R-:W0:-:S06]  /*04a0*/  DFMA R4, R20, R4, R8 ;  /* 0x000000041404722b */ /* 0x010e0c0000000008 */
[----:B0-----:R-:W5:-:S06]  /*04b0*/  DFMA R4, R20, R4, R10 ;  /* 0x000000041404722b */ /* 0x001f4c000000000a */
[----:B-----5:R-:W0:-:S06]  /*04c0*/  DFMA R4, R20, R4, R12 ;  /* 0x000000041404722b */ /* 0x020e0c000000000c */
[----:B0-----:R-:W0:-:S06]  /*04d0*/  DFMA R4, R20, R4, R14 ;  /* 0x000000041404722b */ /* 0x001e0c000000000e */
[----:B0-----:R-:W-:-:S04]  /*04e0*/  DFMA R6, R4, R18, R18 ;  /* 0x000000120406722b */ /* 0x001fc80000000012 */
[----:B------:R-:W0:-:S06]  /*04f0*/  @P0 DFMA R6, R20, R4, 1 ;  /* 0x3ff000001406042b */ /* 0x000e0c0000000004 */
[----:B0-----:R-:W0:-:S06]  /*0500*/  @P1 DFMA R6, R6, -1, RZ ;  /* 0xbff000000606182b */ /* 0x001e0c00000000ff */
.L_x_2256:
[----:B------:R-:W-:Y:S05]  /*0510*/  BSYNC B0 ;  /* 0x0000000000007941 */ /* 0x000fea0003800000 */
.L_x_2255:
[----:B0-----:R-:W-:Y:S01]  /*0520*/  IADD3 R5, R3, 0x80, RZ ;  /* 0x0000008003057810 */ /* 0x001fe20007ffe0ff */
[----:B------:R-:W-:Y:S03]  /*0530*/  BSSY B0, `(.L_x_2260) ;  /* 0x000002f000007945 */ /* 0x000fe60003800000 */
[----:B------:R-:W-:-:S13]  /*0540*/  ISETP.GE.AND P0, PT, R5, R2, PT ;  /* 0x000000020500720c */ /* 0x000fda0003f06270 */
[----:B------:R-:W-:Y:S05]  /*0550*/  @P0 BRA `(.L_x_2261) ;  /* 0x000002c000000947 */ /* 0x000fea0003800000 */
[----:B-----5:R-:W0:Y:S01]  /*0560*/  DSETP.NEU.AND P0, PT, |R16|, +INF , PT ;  /* 0x7ff000001000742a */ /* 0x020e220003f0d200 */
        /* <DEDUP_REMOVED lines=13> */
[----:B01----:R-:W-:Y:S05]  /*0640*/  CALL.REL.NOINC `($_ZN2at6native27unrolled_elementwise_kernelIZZZNS0_15cos_kernel_cudaERNS_18TensorIteratorBaseEENKUlvE0_clEvENKUlvE_clEvEUldE_St5arrayIPcLm2EELi4E23TrivialOffsetCalculatorILi1EjESB_NS0_6memory15LoadWithoutCastENSC_16StoreWithoutCastEEEviT_T0_T2_T3_T4_T5_$__internal_trig_reduction_slowpathd) ;  /* 0x000009b000007944 */ /* 0x003fea0003c00000 */
[----:B------:R-:W-:Y:S02]  /*0650*/  IMAD.MOV.U32 R20, RZ, RZ, R14 ;  /* 0x000000ffff147224 */ /* 0x000fe400078e000e */
[----:B------:R-:W-:Y:S01]  /*0660*/  IMAD.MOV.U32 R21, RZ, RZ, R15 ;  /* 0x000000ffff157224 */ /* 0x000fe200078e000f */
[----:B------:R-:W-:Y:S05]  /*0670*/  BRA `(.L_x_2264) ;  /* 0x0000002000007947 */ /* 0x000fea0003800000 */
.L_x_2263:
[----:B------:R0:W1:Y:S01]  /*0680*/  DMUL R20, RZ, R16 ;  /* 0x00000010ff147228 */ /* 0x0000620000000000 */
[----:B------:R-:W-:-:S05]  /*0690*/  IMAD.MOV.U32 R8, RZ, RZ, RZ ;  /* 0x000000ffff087224 */ /* 0x000fca00078e00ff */
.L_x_2264:
[----:B------:R-:W-:Y:S05]  /*06a0*/  BSYNC B1 ;  /* 0x0000000000017941 */ /* 0x000fea0003800000 */
.L_x_2262:
        /* <DEDUP_REMOVED lines=22> */
[----:B0-----:R-:W0:-:S06]  /*0810*/  @P1 DFMA R20, R20, -1, RZ ;  /* 0xbff000001414182b */ /* 0x001e0c00000000ff */
.L_x_2261:
[----:B------:R-:W-:Y:S05]  /*0820*/  BSYNC B0 ;  /* 0x0000000000007941 */ /* 0x000fea0003800000 */
.L_x_2260:
[----:B------:R-:W-:Y:S01]  /*0830*/  IADD3 R9, R3, 0x100, RZ ;  /* 0x0000010003097810 */ /* 0x000fe20007ffe0ff */
[----:B------:R-:W-:Y:S03]  /*0840*/  BSSY B0, `(.L_x_2265) ;  /* 0x000002f000007945 */ /* 0x000fe60003800000 */
[----:B------:R-:W-:-:S13]  /*0850*/  ISETP.GE.AND P0, PT, R9, R2, PT ;  /* 0x000000020900720c */ /* 0x000fda0003f06270 */
[----:B------:R-:W-:Y:S05]  /*0860*/  @P0 BRA `(.L_x_2266) ;  /* 0x000002c000000947 */ /* 0x000fea0003800000 */
[----:B-----5:R-:W1:Y:S01]  /*0870*/  DSETP.NEU.AND P0, PT, |R24|, +INF , PT ;  /* 0x7ff000001800742a */ /* 0x020e620003f0d200 */
[----:B------:R-:W-:-:S13]  /*0880*/  BSSY B1, `(.L_x_2267) ;  /* 0x0000013000017945 */ /* 0x000fda0003800000 */
[----:B-1----:R-:W-:Y:S05]  /*0890*/  @!P0 BRA `(.L_x_2268) ;  /* 0x000000f000008947 */ /* 0x002fea0003800000 */
[----:B------:R-:W1:-:S04]  /*08a0*/  DMUL R8, R24, c[0x2][0x0] ;  /* 0x0080000018087a28 */ /* 0x000e480000000000 */
[----:B------:R-:W-:-:S06]  /*08b0*/  DSETP.GE.AND P0, PT, |R24|, 2.14748364800000000000e+09, PT ;  /* 0x41e000001800742a */ /* 0x000fcc0003f06200 */
[----:B-1----:R-:W1:Y:S08]  /*08c0*/  F2I.F64 R8, R8 ;  /* 0x0000000800087311 */ /* 0x002e700000301100 */
[----:B-1----:R-:W1:Y:S02]  /*08d0*/  I2F.F64 R26, R8 ;  /* 0x00000008001a7312 */ /* 0x002e640000201c00 */
[----:B-1----:R-:W1:-:S06]  /*08e0*/  DFMA R10, -R26, c[0x2][0x8], R24 ;  /* 0x008002001a0a7a2b */ /* 0x002e4c0000000118 */
[----:B-1----:R-:W1:-:S06]  /*08f0*/  DFMA R10, -R26, c[0x2][0x10], R10 ;  /* 0x008004001a0a7a2b */ /* 0x002e4c000000010a */
[----:B-1----:R1:W2:Y:S01]  /*0900*/  DFMA R26, -R26, c[0x2][0x18], R10 ;  /* 0x008006001a1a7a2b */ /* 0x0022a2000000010a */
[----:B------:R-:W-:Y:S05]  /*0910*/  @!P0 BRA `(.L_x_2269) ;  /* 0x0000009000008947 */ /* 0x000fea0003800000 */
[----:B------:R-:W-:Y:S01]  /*0920*/  IMAD.MOV.U32 R4, RZ, RZ, R24 ;  /* 0x000000ffff047224 */ /* 0x000fe200078e0018 */
[----:B------:R-:W-:Y:S01]  /*0930*/  MOV R18, 0x960 ;  /* 0x0000096000127802 */ /* 0x000fe20000000f00 */
[----:B------:R-:W-:-:S03]  /*0940*/  IMAD.MOV.U32 R15, RZ, RZ, R25 ;  /* 0x000000ffff0f7224 */ /* 0x000fc600078e0019 */
[----:B012---:R-:W-:Y:S05]  /*0950*/  CALL.REL.NOINC `($_ZN2at6native27unrolled_elementwise_kernelIZZZNS0_15cos_kernel_cudaERNS_18TensorIteratorBaseEENKUlvE0_clEvENKUlvE_clEvEUldE_St5arrayIPcLm2EELi4E23TrivialOffsetCalculatorILi1EjESB_NS0_6memory15LoadWithoutCastENSC_16StoreWithoutCastEEEviT_T0_T2_T3_T4_T5_$__internal_trig_reduction_slowpathd) ;  /* 0x000006a000007944 */ /* 0x007fea0003c00000 */
[----:B------:R-:W-:Y:S02]  /*0960*/  IMAD.MOV.U32 R26, RZ, RZ, R14 ;  /* 0x000000ffff1a7224 */ /* 0x000fe400078e000e */
[----:B------:R-:W-:Y:S01]  /*0970*/  IMAD.MOV.U32 R27, RZ, RZ, R15 ;  /* 0x000000ffff1b7224 */ /* 0x000fe200078e000f */
[----:B------:R-:W-:Y:S05]  /*0980*/  BRA `(.L_x_2269) ;  /* 0x0000002000007947 */ /* 0x000fea0003800000 */
.L_x_2268:
[----:B------:R1:W2:Y:S01]  /*0990*/  DMUL R26, RZ, R24 ;  /* 0x00000018ff1a7228 */ /* 0x0002a20000000000 */
[----:B------:R-:W-:-:S05]  /*09a0*/  IMAD.MOV.U32 R8, RZ, RZ, RZ ;  /* 0x000000ffff087224 */ /* 0x000fca00078e00ff */
.L_x_2269:
[----:B------:R-:W-:Y:S05]  /*09b0*/  BSYNC B1 ;  /* 0x0000000000017941 */ /* 0x000fea0003800000 */
.L_x_2267:
[----:B------:R-:W-:Y:S01]  /*09c0*/  IADD3 R28, R8, 0x1, RZ ;  /* 0x00000001081c7810 */ /* 0x000fe20007ffe0ff */
[----:B-1----:R-:W-:-:S04]  /*09d0*/  IMAD.MOV.U32 R25, RZ, RZ, 0x8 ;  /* 0x00000008ff197424 */ /* 0x002fc800078e00ff */
[----:B------:R-:W-:-:S05]  /*09e0*/  IMAD.SHL.U32 R4, R28, 0x8, RZ ;  /* 0x000000081c047824 */ /* 0x000fca00078e00ff */
[----:B------:R-:W-:-:S05]  /*09f0*/  LOP3.LUT R4, R4, 0x8, RZ, 0xc0, !PT ;  /* 0x0000000804047812 */ /* 0x000fca00078ec0ff */
[----:B------:R-:W-:-:S05]  /*0a00*/  IMAD.WIDE.U32 R24, R4, R25, c[0x4][0x138] ;  /* 0x01004e0004187625 */ /* 0x000fca00078e0019 */
[----:B------:R-:W3:Y:S04]  /*0a10*/  LDG.E.128.CONSTANT R8, [R24.64] ;  /* 0x0000000618087981 */ /* 0x000ee8000c1e9d00 */
[----:B------:R-:W4:Y:S04]  /*0a20*/  LDG.E.128.CONSTANT R12, [R24.64+0x10] ;  /* 0x00001006180c7981 */ /* 0x000f28000c1e9d00 */
[----:B------:R-:W5:Y:S01]  /*0a30*/  LDG.E.128.CONSTANT R16, [R24.64+0x20] ;  /* 0x0000200618107981 */ /* 0x000f62000c1e9d00 */
[----:B------:R-:W-:Y:S01]  /*0a40*/  R2P PR, R28, 0x3 ;  /* 0x000000031c007804 */ /* 0x000fe20000000000 */
[----:B------:R-:W-:Y:S01]  /*0a50*/  IMAD.MOV.U32 R30, RZ, RZ, 0x79785eba ;  /* 0x79785ebaff1e7424 */ /* 0x000fe200078e00ff */
[----:B--2---:R-:W3:Y:S01]  /*0a60*/  DMUL R28, R26, R26 ;  /* 0x0000001a1a1c7228 */ /* 0x004ee20000000000 */
[----:B------:R-:W-:-:S03]  /*0a70*/  IMAD.MOV.U32 R4, RZ, RZ, 0x3de5db65 ;  /* 0x3de5db65ff047424 */ /* 0x000fc600078e00ff */
[----:B------:R-:W-:Y:S02]  /*0a80*/  FSEL R30, -R30, 4.2945490664224492434e-19, !P0 ;  /* 0x20fd81641e1e7808 */ /* 0x000fe40004000100 */
[----:B------:R-:W-:-:S06]  /*0a90*/  FSEL R31, R4, -0.082518599927425384521, !P0 ;  /* 0xbda8ff83041f7808 */ /* 0x000fcc0004000000 */
[----:B---3--:R-:W1:-:S06]  /*0aa0*/  DFMA R8, R28, R30, R8 ;  /* 0x0000001e1c08722b */ /* 0x008e4c0000000008 */
[----:B-1----:R-:W4:-:S06]  /*0ab0*/  DFMA R8, R28, R8, R10 ;  /* 0x000000081c08722b */ /* 0x002f0c000000000a */
[----:B----4-:R-:W1:-:S06]  /*0ac0*/  DFMA R8, R28, R8, R12 ;  /* 0x000000081c08722b */ /* 0x010e4c000000000c */
[----:B-1----:R-:W5:-:S06]  /*0ad0*/  DFMA R8, R28, R8, R14 ;  /* 0x000000081c08722b */ /* 0x002f4c000000000e */
[----:B-----5:R-:W1:-:S06]  /*0ae0*/  DFMA R8, R28, R8, R16 ;  /* 0x000000081c08722b */ /* 0x020e4c0000000010 */
[----:B-1----:R-:W1:-:S06]  /*0af0*/  DFMA R8, R28, R8, R18 ;  /* 0x000000081c08722b */ /* 0x002e4c0000000012 */
[----:B-1----:R-:W-:-:S04]  /*0b00*/  DFMA R24, R8, R26, R26 ;  /* 0x0000001a0818722b */ /* 0x002fc8000000001a */
[----:B------:R-:W1:-:S06]  /*0b10*/  @P0 DFMA R24, R28, R8, 1 ;  /* 0x3ff000001c18042b */ /* 0x000e4c0000000008 */
[----:B-1----:R-:W1:-:S06]  /*0b20*/  @P1 DFMA R24, R24, -1, RZ ;  /* 0xbff000001818182b */ /* 0x002e4c00000000ff */
.L_x_2266:
[----:B------:R-:W-:Y:S05]  /*0b30*/  BSYNC B0 ;  /* 0x0000000000007941 */ /* 0x000fea0003800000 */
.L_x_2265:
[----:B------:R-:W-:Y:S01]  /*0b40*/  IADD3 R9, R3, 0x180, RZ ;  /* 0x0000018003097810 */ /* 0x000fe20007ffe0ff */
[----:B------:R-:W-:Y:S03]  /*0b50*/  BSSY B0, `(.L_x_2270) ;  /* 0x000002f000007945 */ /* 0x000fe60003800000 */
[----:B------:R-:W-:-:S13]  /*0b60*/  ISETP.GE.AND P0, PT, R9, R2, PT ;  /* 0x000000020900720c */ /* 0x000fda0003f06270 */
[----:B------:R-:W-:Y:S05]  /*0b70*/  @P0 BRA `(.L_x_2271) ;  /* 0x000002c000000947 */ /* 0x000fea0003800000 */
[----:B-----5:R-:W2:Y:S01]  /*0b80*/  DSETP.NEU.AND P0, PT, |R22|, +INF , PT ;  /* 0x7ff000001600742a */ /* 0x020ea20003f0d200 */
        /* <DEDUP_REMOVED lines=8> */
[----:B--2---:R2:W3:Y:S01]  /*0c10*/  DFMA R26, -R26, c[0x2][0x18], R10 ;  /* 0x008006001a1a7a2b */ /* 0x0044e2000000010a */
[----:B------:R-:W-:Y:S05]  /*0c20*/  @!P0 BRA `(.L_x_2274) ;  /* 0x0000009000008947 */ /* 0x000fea0003800000 */
[----:B------:R-:W-:Y:S01]  /*0c30*/  IMAD.MOV.U32 R4, RZ, RZ, R22 ;  /* 0x000000ffff047224 */ /* 0x000fe200078e0016 */
[----:B------:R-:W-:Y:S01]  /*0c40*/  MOV R18, 0xc70 ;  /* 0x00000c7000127802 */ /* 0x000fe20000000f00 */
[----:B------:R-:W-:-:S03]  /*0c50*/  IMAD.MOV.U32 R15, RZ, RZ, R23 ;  /* 0x000000ffff0f7224 */ /* 0x000fc600078e0017 */
[----:B0123--:R-:W-:Y:S05]  /*0c60*/  CALL.REL.NOINC `($_ZN2at6native27unrolled_elementwise_kernelIZZZNS0_15cos_kernel_cudaERNS_18TensorIteratorBaseEENKUlvE0_clEvENKUlvE_clEvEUldE_St5arrayIPcLm2EELi4E23TrivialOffsetCalculatorILi1EjESB_NS0_6memory15LoadWithoutCastENSC_16StoreWithoutCastEEEviT_T0_T2_T3_T4_T5_$__internal_trig_reduction_slowpathd) ;  /* 0x0000039000007944 */ /* 0x00ffea0003c00000 */
[----:B------:R-:W-:Y:S02]  /*0c70*/  IMAD.MOV.U32 R26, RZ, RZ, R14 ;  /* 0x000000ffff1a7224 */ /* 0x000fe400078e000e */
[----:B------:R-:W-:Y:S01]  /*0c80*/  IMAD.MOV.U32 R27, RZ, RZ, R15 ;  /* 0x000000ffff1b7224 */ /* 0x000fe200078e000f */
[----:B------:R-:W-:Y:S05]  /*0c90*/  BRA `(.L_x_2274) ;  /* 0x0000002000007947 */ /* 0x000fea0003800000 */
.L_x_2273:
[----:B------:R2:W3:Y:S01]  /*0ca0*/  DMUL R26, RZ, R22 ;  /* 0x00000016ff1a7228 */ /* 0x0004e20000000000 */
[----:B------:R-:W-:-:S05]  /*0cb0*/  IMAD.MOV.U32 R8, RZ, RZ, RZ ;  /* 0x000000ffff087224 */ /* 0x000fca00078e00ff */
.L_x_2274:
[----:B------:R-:W-:Y:S05]  /*0cc0*/  BSYNC B1 ;  /* 0x0000000000017941 */ /* 0x000fea0003800000 */
.L_x_2272:
[----:B--2---:R-:W-:Y:S01]  /*0cd0*/  IADD3 R22, R8, 0x1, RZ ;  /* 0x0000000108167810 */ /* 0x004fe20007ffe0ff */
[----:B------:R-:W-:-:S04]  /*0ce0*/  IMAD.MOV.U32 R29, RZ, RZ, 0x8 ;  /* 0x00000008ff1d7424 */ /* 0x000fc800078e00ff */
[----:B------:R-:W-:-:S05]  /*0cf0*/  IMAD.SHL.U32 R4, R22, 0x8, RZ ;  /* 0x0000000816047824 */ /* 0x000fca00078e00ff */
[----:B------:R-:W-:-:S05]  /*0d00*/  LOP3.LUT R4, R4, 0x8, RZ, 0xc0, !PT ;  /* 0x0000000804047812 */ /* 0x000fca00078ec0ff */
[----:B------:R-:W-:-:S05]  /*0d10*/  IMAD.WIDE.U32 R28, R4, R29, c[0x4][0x138] ;  /* 0x01004e00041c7625 */ /* 0x000fca00078e001d */
[----:B------:R-:W2:Y:S04]  /*0d20*/  LDG.E.128.CONSTANT R8, [R28.64] ;  /* 0x000000061c087981 */ /* 0x000ea8000c1e9d00 */
[----:B------:R-:W4:Y:S04]  /*0d30*/  LDG.E.128.CONSTANT R12, [R28.64+0x10] ;  /* 0x000010061c0c7981 */ /* 0x000f28000c1e9d00 */
[----:B------:R-:W5:Y:S01]  /*0d40*/  LDG.E.128.CONSTANT R16, [R28.64+0x20] ;  /* 0x000020061c107981 */ /* 0x000f62000c1e9d00 */
[----:B------:R-:W-:Y:S01]  /*0d50*/  R2P PR, R22, 0x3 ;  /* 0x0000000316007804 */ /* 0x000fe20000000000 */
[----:B------:R-:W-:Y:S01]  /*0d60*/  IMAD.MOV.U32 R30, RZ, RZ, 0x79785eba ;  /* 0x79785ebaff1e7424 */ /* 0x000fe200078e00ff */
[----:B---3--:R-:W2:Y:S01]  /*0d70*/  DMUL R22, R26, R26 ;  /* 0x0000001a1a167228 */ /* 0x008ea20000000000 */
[----:B------:R-:W-:-:S03]  /*0d80*/  IMAD.MOV.U32 R4, RZ, RZ, 0x3de5db65 ;  /* 0x3de5db65ff047424 */ /* 0x000fc600078e00ff */
[----:B------:R-:W-:Y:S02]  /*0d90*/  FSEL R30, -R30, 4.2945490664224492434e-19, !P0 ;  /* 0x20fd81641e1e7808 */ /* 0x000fe40004000100 */
[----:B------:R-:W-:-:S06]  /*0da0*/  FSEL R31, R4, -0.082518599927425384521, !P0 ;  /* 0xbda8ff83041f7808 */ /* 0x000fcc0004000000 */
[----:B--2---:R-:W2:-:S06]  /*0db0*/  DFMA R8, R22, R30, R8 ;  /* 0x0000001e1608722b */ /* 0x004e8c0000000008 */
[----:B--2---:R-:W4:-:S06]  /*0dc0*/  DFMA R8, R22, R8, R10 ;  /* 0x000000081608722b */ /* 0x004f0c000000000a */
[----:B----4-:R-:W2:-:S06]  /*0dd0*/  DFMA R8, R22, R8, R12 ;  /* 0x000000081608722b */ /* 0x010e8c000000000c */
[----:B--2---:R-:W5:-:S06]  /*0de0*/  DFMA R8, R22, R8, R14 ;  /* 0x000000081608722b */ /* 0x004f4c000000000e */
[----:B-----5:R-:W2:-:S06]  /*0df0*/  DFMA R8, R22, R8, R16 ;  /* 0x000000081608722b */ /* 0x020e8c0000000010 */
[----:B--2---:R-:W2:-:S06]  /*0e00*/  DFMA R8, R22, R8, R18 ;  /* 0x000000081608722b */ /* 0x004e8c0000000012 */
[----:B--2---:R-:W-:-:S04]  /*0e10*/  DFMA R26, R8, R26, R26 ;  /* 0x0000001a081a722b */ /* 0x004fc8000000001a */
[----:B------:R-:W2:-:S06]  /*0e20*/  @P0 DFMA R26, R22, R8, 1 ;  /* 0x3ff00000161a042b */ /* 0x000e8c0000000008 */
[----:B--2---:R-:W2:-:S06]  /*0e30*/  @P1 DFMA R26, R26, -1, RZ ;  /* 0xbff000001a1a182b */ /* 0x004e8c00000000ff */
.L_x_2271:
[----:B------:R-:W-:Y:S05]  /*0e40*/  BSYNC B0 ;  /* 0x0000000000007941 */ /* 0x000fea0003800000 */
.L_x_2270:
[----:B------:R-:W3:Y:S01]  /*0e50*/  @!P2 S2R R9, SR_TID.X ;  /* 0x000000000009a919 */ /* 0x000ee20000002100 */
[----:B------:R-:W-:Y:S01]  /*0e60*/  @!P2 IMAD.MOV.U32 R3, RZ, RZ, R5 ;  /* 0x000000ffff03a224 */ /* 0x000fe200078e0005 */
[----:B------:R-:W-:Y:S01]  /*0e70*/  BSSY B0, `(.L_x_2275) ;  /* 0x0000011000007945 */ /* 0x000fe20003800000 */
[----:B------:R-:W-:-:S03]  /*0e80*/  @!P2 IMAD.MOV.U32 R5, RZ, RZ, 0x8 ;  /* 0x00000008ff05a424 */ /* 0x000fc600078e00ff */
[----:B------:R-:W-:Y:S01]  /*0e90*/  ISETP.GE.AND P0, PT, R3, R2, PT ;  /* 0x000000020300720c */ /* 0x000fe20003f06270 */
[----:B---3--:R-:W-:-:S04]  /*0ea0*/  @!P2 IMAD R4, R0, 0x200, R9 ;  /* 0x000002000004a824 */ /* 0x008fc800078e0209 */
[----:B------:R-:W-:-:S05]  /*0eb0*/  @!P2 IMAD.WIDE.U32 R4, R4, R5, c[0x0][0x168] ;  /* 0x00005a000404a625 */ /* 0x000fca00078e0005 */
[----:B------:R3:W-:Y:S03]  /*0ec0*/  @!P2 STG.E.64 [R4.64], R6 ;  /* 0x000000060400a986 */ /* 0x0007e6000c101b06 */
[----:B------:R-:W-:Y:S05]  /*0ed0*/  @P0 BRA `(.L_x_2276) ;  /* 0x000000a000000947 */ /* 0x000fea0003800000 */
[----:B---3--:R-:W-:Y:S01]  /*0ee0*/  IMAD R4, R0, 0x200, R3 ;  /* 0x0000020000047824 */ /* 0x008fe200078e0203 */
[----:B------:R-:W-:Y:S01]  /*0ef0*/  IADD3 R3, R3, 0x80, RZ ;  /* 0x0000008003037810 */ /* 0x000fe20007ffe0ff */
[----:B------:R-:W-:-:S03]  /*0f00*/  IMAD.MOV.U32 R7, RZ, RZ, 0x8 ;  /* 0x00000008ff077424 */ /* 0x000fc600078e00ff */
[----:B------:R-:W-:Y:S01]  /*0f10*/  ISETP.GE.AND P0, PT, R3, R2, PT ;  /* 0x000000020300720c */ /* 0x000fe20003f06270 */
[----:B------:R-:W-:-:S05]  /*0f20*/  IMAD.WIDE.U32 R4, R4, R7, c[0x0][0x168] ;  /* 0x00005a0004047625 */ /* 0x000fca00078e0007 */
[----:B0-----:R0:W-:Y:S07]  /*0f30*/  STG.E.64 [R4.64], R20 ;  /* 0x0000001404007986 */ /* 0x0011ee000c101b06 */
[----:B------:R-:W-:Y:S01]  /*0f40*/  @!P0 IMAD R6, R0, 0x200, R3 ;  /* 0x0000020000068824 */ /* 0x000fe200078e0203 */
[----:B------:R-:W-:-:S03]  /*0f50*/  @!P0 IADD3 R3, R3, 0x80, RZ ;  /* 0x0000008003038810 */ /* 0x000fc60007ffe0ff */
[----:B------:R-:W-:-:S05]  /*0f60*/  @!P0 IMAD.WIDE.U32 R6, R6, R7, c[0x0][0x168] ;  /* 0x00005a0006068625 */ /* 0x000fca00078e0007 */
[----:B-1---5:R0:W-:Y:S02]  /*0f70*/  @!P0 STG.E.64 [R6.64], R24 ;  /* 0x0000001806008986 */ /* 0x0221e4000c101b06 */
.L_x_2276:
[----:B------:R-:W-:Y:S05]  /*0f80*/  BSYNC B0 ;  /* 0x0000000000007941 */ /* 0x000fea0003800000 */
.L_x_2275:
[----:B------:R-:W-:-:S13]  /*0f90*/  ISETP.GE.AND P0, PT, R3, R2, PT ;  /* 0x000000020300720c */ /* 0x000fda0003f06270 */
[----:B------:R-:W-:Y:S05]  /*0fa0*/  @P0 EXIT ;  /* 0x000000000000094d */ /* 0x000fea0003800000 */
[----:B------:R-:W-:Y:S02]  /*0fb0*/  IMAD R3, R0, 0x200, R3 ;  /* 0x0000020000037824 */ /* 0x000fe400078e0203 */
[----:B------:R-:W-:-:S04]  /*0fc0*/  IMAD.MOV.U32 R2, RZ, RZ, 0x8 ;  /* 0x00000008ff027424 */ /* 0x000fc800078e00ff */
[----:B------:R-:W-:-:S05]  /*0fd0*/  IMAD.WIDE.U32 R2, R3, R2, c[0x0][0x168] ;  /* 0x00005a0003027625 */ /* 0x000fca00078e0002 */
[----:B--2---:R-:W-:Y:S01]  /*0fe0*/  STG.E.64 [R2.64], R26 ;  /* 0x0000001a02007986 */ /* 0x004fe2000c101b06 */
[----:B------:R-:W-:Y:S05]  /*0ff0*/  EXIT ;  /* 0x000000000000794d */ /* 0x000fea0003800000 */
        .type           $_ZN2at6native27unrolled_elementwise_kernelIZZZNS0_15cos_kernel_cudaERNS_18TensorIteratorBaseEENKUlvE0_clEvENKUlvE_clEvEUldE_St5arrayIPcLm2EELi4E23TrivialOffsetCalculatorILi1EjESB_NS0_6memory15LoadWithoutCastENSC_16StoreWithoutCastEEEviT_T0_T2_T3_T4_T5_$__internal_trig_reduction_slowpathd,@function
        .size           $_ZN2at6native27unrolled_elementwise_kernelIZZZNS0_15cos_kernel_cudaERNS_18TensorIteratorBaseEENKUlvE0_clEvENKUlvE_clEvEUldE_St5arrayIPcLm2EELi4E23TrivialOffsetCalculatorILi1EjESB_NS0_6memory15LoadWithoutCastENSC_16StoreWithoutCastEEEviT_T0_T2_T3_T4_T5_$__internal_trig_reduction_slowpathd,(.L_x_2440 - $_ZN2at6native27unrolled_elementwise_kernelIZZZNS0_15cos_kernel_cudaERNS_18TensorIteratorBaseEENKUlvE0_clEvENKUlvE_clEvEUldE_St5arrayIPcLm2EELi4E23TrivialOffsetCalculatorILi1EjESB_NS0_6memory15LoadWithoutCastENSC_16StoreWithoutCastEEEviT_T0_T2_T3_T4_T5_$__internal_trig_reduction_slowpathd)
$_ZN2at6native27unrolled_elementwise_kernelIZZZNS0_15cos_kernel_cudaERNS_18TensorIteratorBaseEENKUlvE0_clEvENKUlvE_clEvEUldE_St5arrayIPcLm2EELi4E23TrivialOffsetCalculatorILi1EjESB_NS0_6memory15LoadWithoutCastENSC_16StoreWithoutCastEEEviT_T0_T2_T3_T4_T5_$__internal_trig_reduction_slowpathd:
        /* <DEDUP_REMOVED lines=27> */
.L_x_2280:
        /* <DEDUP_REMOVED lines=27> */
.L_x_2279:
[----:B------:R-:W-:Y:S05]  /*1360*/  BSYNC B2 ;  /* 0x0000000000027941 */ /* 0x000fea0003800000 */
.L_x_2278:
        /* <DEDUP_REMOVED lines=75> */
[----:B------:R-:W-:Y:S01]  /*1820*/  IMAD.X R11, RZ, RZ, R11, P3 ;  /* 0x000000ffff0b7224 */ /* 0x000fe200018e060b */
[----:B------:R-:W-:Y:S01]  /*1830*/  LOP3.LUT R8, R4, 0x1, RZ, 0xc0, !PT ;  /* 0x0000000104087812 */ /* 0x000fe200078ec0ff */
[----:B------:R-:W-:Y:S01]  /*1840*/  IMAD.IADD R12, R12, 0x1, R19 ;  /* 0x000000010c0c7824 */ /* 0x000fe200078e0213 */
[----:B------:R-:W-:-:S02]  /*1850*/  @P1 LOP3.LUT R15, R15, 0x80000000, RZ, 0x3c, !PT ;  /* 0x800000000f0f1812 */ /* 0x000fc400078e3cff */
[----:B------:R-:W-:Y:S01]  /*1860*/  SHF.R.U64 R10, R10, 0xa, R11 ;  /* 0x0000000a0a0a7819 */ /* 0x000fe2000000120b */
[----:B------:R-:W-:Y:S01]  /*1870*/  IMAD.SHL.U32 R12, R12, 0x100000, RZ ;  /* 0x001000000c0c7824 */ /* 0x000fe200078e00ff */
[----:B------:R-:W-:Y:S02]  /*1880*/  LEA.HI R9, R9, R8, RZ, 0x2 ;  /* 0x0000000809097211 */ /* 0x000fe400078f10ff */
[----:B------:R-:W-:-:S03]  /*1890*/  IADD3 R10, P3, R10, 0x1, RZ ;  /* 0x000000010a0a7810 */ /* 0x000fc60007f7e0ff */
[----:B------:R-:W-:Y:S01]  /*18a0*/  @P0 IMAD.MOV R9, RZ, RZ, -R9 ;  /* 0x000000ffff090224 */ /* 0x000fe200078e0a09 */
[----:B------:R-:W-:-:S04]  /*18b0*/  LEA.HI.X R11, R11, RZ, RZ, 0x16, P3 ;  /* 0x000000ff0b0b7211 */ /* 0x000fc800018fb4ff */
[--C-:B------:R-:W-:Y:S02]  /*18c0*/  SHF.R.U64 R10, R10, 0x1, R11.reuse ;  /* 0x000000010a0a7819 */ /* 0x100fe4000000120b */
[----:B------:R-:W-:Y:S02]  /*18d0*/  SHF.R.U32.HI R11, RZ, 0x1, R11 ;  /* 0x00000001ff0b7819 */ /* 0x000fe4000001160b */
[----:B------:R-:W-:-:S04]  /*18e0*/  IADD3 R4, P3, P4, R10, -UR4, RZ ;  /* 0x800000040a047c10 */ /* 0x000fc8000fc7e0ff */
[----:B------:R-:W-:-:S04]  /*18f0*/  IADD3.X R8, R11, 0x3fe00000, ~R12, P3, P4 ;  /* 0x3fe000000b087810 */ /* 0x000fc80001fe8c0c */
[----:B------:R-:W-:Y:S02]  /*1900*/  LOP3.LUT R15, R8, R15, RZ, 0xfc, !PT ;  /* 0x0000000f080f7212 */ /* 0x000fe400078efcff */
.L_x_2277:
[----:B------:R-:W-:Y:S02]  /*1910*/  IMAD.MOV.U32 R19, RZ, RZ, 0x0 ;  /* 0x00000000ff137424 */ /* 0x000fe400078e00ff */
[----:B------:R-:W-:Y:S02]  /*1920*/  IMAD.MOV.U32 R8, RZ, RZ, R9 ;  /* 0x000000ffff087224 */ /* 0x000fe400078e0009 */
[----:B------:R-:W-:Y:S01]  /*1930*/  IMAD.MOV.U32 R14, RZ, RZ, R4 ;  /* 0x000000ffff0e7224 */ /* 0x000fe200078e0004 */
[----:B------:R-:W-:Y:S06]  /*1940*/  RET.REL.NODEC R18 `(_ZN2at6native27unrolled_elementwise_kernelIZZZNS0_15cos_kernel_cudaERNS_18TensorIteratorBaseEENKUlvE0_clEvENKUlvE_clEvEUldE_St5arrayIPcLm2EELi4E23TrivialOffsetCalculatorILi1EjESB_NS0_6memory15LoadWithoutCastENSC_16StoreWithoutCastEEEviT_T0_T2_T3_T4_T5_) ;  /* 0xffffe6b012007950 */ /* 0x000fec0003c3ffff */
.L_x_2281:
        /* <DEDUP_REMOVED lines=11> */
.L_x_2440:


//--------------------- .text._ZN2at6native29vectorized_elementwise_kernelILi2EZZZNS0_15cos_kernel_cudaERNS_18TensorIteratorBaseEENKUlvE0_clEvENKUlvE_clEvEUldE_St5arrayIPcLm2EEEEviT0_T1_ --------------------------
	.section	.text._ZN2at6native29vectorized_elementwise_kernelILi2EZZZNS0_15cos_kernel_cudaERNS_18TensorIteratorBaseEENKUlvE0_clEvENKUlvE_clEvEUldE_St5arrayIPcLm2EEEEviT0_T1_,"ax",@progbits
	.sectioninfo	@"SHI_REGISTERS=46"
	.align	128
        .global         _ZN2at6native29vectorized_elementwise_kernelILi2EZZZNS0_15cos_kernel_cudaERNS_18TensorIteratorBaseEENKUlvE0_clEvENKUlvE_clEvEUldE_St5arrayIPcLm2EEEEviT0_T1_
        .type           _ZN2at6native29vectorized_elementwise_kernelILi2EZZZNS0_15cos_kernel_cudaERNS_18TensorIteratorBaseEENKUlvE0_clEvENKUlvE_clEvEUldE_St5arrayIPcLm2EEEEviT0_T1_,@function
        .size           _ZN2at6native29vectorized_elementwise_kernelILi2EZZZNS0_15cos_kernel_cudaERNS_18TensorIteratorBaseEENKUlvE0_clEvENKUlvE_clEvEUldE_St5arrayIPcLm2EEEEviT0_T1_,(.L_x_2441 - _ZN2at6native29vectorized_elementwise_kernelILi2EZZZNS0_15cos_kernel_cudaERNS_18TensorIteratorBaseEENKUlvE0_clEvENKUlvE_clEvEUldE_St5arrayIPcLm2EEEEviT0_T1_)
        .other          _ZN2at6native29vectorized_elementwise_kernelILi2EZZZNS0_15cos_kernel_cudaERNS_18TensorIteratorBaseEENKUlvE0_clEvENKUlvE_clEvEUldE_St5arrayIPcLm2EEEEviT0_T1_,@"STO_CUDA_ENTRY STV_DEFAULT"
_ZN2at6native29vectorized_elementwise_kernelILi2EZZZNS0_15cos_kernel_cudaERNS_18TensorIteratorBaseEENKUlvE0_clEvENKUlvE_clEvEUldE_St5arrayIPcLm2EEEEviT0_T1_:
.text._ZN2at6native29vectorized_elementwise_kernelILi2EZZZNS0_15cos_kernel_cudaERNS_18TensorIteratorBaseEENKUlvE0_clEvENKUlvE_clEvEUldE_St5arrayIPcLm2EEEEviT0_T1_:
[----:B------:R-:W-:-:S03]  /*0000*/  IMAD.MOV.U32 R1, RZ, RZ, c[0x0][0x28] ;  /* 0x00000a00ff017624 */ /* 0x000fc600078e00ff */
[----:B------:R-:W0:Y:S01]  /*0010*/  S2R R43, SR_CTAID.X ;  /* 0x00000000002b7919 */ /* 0x000e220000002500 */
[----:B------:R-:W-:Y:S01]  /*0020*/  ULDC.64 UR6, c[0x0][0x118] ;  /* 0x0000460000067ab9 */ /* 0x000fe20000000a00 */
[----:B------:R-:W-:Y:S01]  /*0030*/  IADD3 R1, R1, -0x28, RZ ;  /* 0xffffffd801017810 */ /* 0x000fe20007ffe0ff */
        /* <DEDUP_REMOVED lines=8> */
[----:B------:R-:W2:Y:S04]  /*00c0*/  LDG.E.128 R20, [R2.64] ;  /* 0x0000000602147981 */ /* 0x000ea8000c1e1d00 */
[----:B------:R0:W5:Y:S04]  /*00d0*/  LDG.E.128 R16, [R2.64+0x800] ;  /* 0x0008000602107981 */ /* 0x000168000c1e1d00 */
[----:B------:R0:W5:Y:S04]  /*00e0*/  LDG.E.128 R12, [R2.64+0x1000] ;  /* 0x00100006020c7981 */ /* 0x000168000c1e1d00 */
[----:B------:R0:W5:Y:S01]  /*00f0*/  LDG.E.128 R8, [R2.64+0x1800] ;  /* 0x0018000602087981 */ /* 0x000162000c1e1d00 */
[----:B------:R-:W-:Y:S01]  /*0100*/  BSSY B1, `(.L_x_2283) ;  /* 0x0000011000017945 */ /* 0x000fe20003800000 */
[----:B--2---:R-:W1:-:S14]  /*0110*/  DSETP.NEU.AND P0, PT, |R20|, +INF , PT ;  /* 0x7ff000001400742a */ /* 0x004e5c0003f0d200 */
[----:B-1----:R-:W-:Y:S05]  /*0120*/  @!P0 BRA `(.L_x_2284) ;  /* 0x000000c000008947 */ /* 0x002fea0003800000 */
[----:B0-----:R-:W0:-:S04]  /*0130*/  DMUL R4, R20, c[0x2][0x0] ;  /* 0x0080000014047a28 */ /* 0x001e080000000000 */
[----:B------:R-:W-:Y:S02]  /*0140*/  DSETP.GE.AND P0, PT, |R20|, 2.14748364800000000000e+09, PT ;  /* 0x41e000001400742a */ /* 0x000fe40003f06200 */
[----:B0-----:R-:W0:Y:S08]  /*0150*/  F2I.F64 R0, R4 ;  /* 0x0000000400007311 */ /* 0x001e300000301100 */
[----:B0-----:R-:W0:Y:S02]  /*0160*/  I2F.F64 R2, R0 ;  /* 0x0000000000027312 */ /* 0x001e240000201c00 */
[----:B0-----:R-:W0:-:S06]  /*0170*/  DFMA R6, -R2, c[0x2][0x8], R20 ;  /* 0x0080020002067a2b */ /* 0x001e0c0000000114 */
[----:B0-----:R-:W0:-:S06]  /*0180*/  DFMA R6, -R2, c[0x2][0x10], R6 ;  /* 0x0080040002067a2b */ /* 0x001e0c0000000106 */
[----:B0-----:R0:W1:Y:S01]  /*0190*/  DFMA R2, -R2, c[0x2][0x18], R6 ;  /* 0x0080060002027a2b */ /* 0x0010620000000106 */
[----:B------:R-:W-:Y:S05]  /*01a0*/  @!P0 BRA `(.L_x_2285) ;  /* 0x0000006000008947 */ /* 0x000fea0003800000 */
[----:B-1----:R-:W-:Y:S01]  /*01b0*/  IMAD.MOV.U32 R2, RZ, RZ, R21 ;  /* 0x000000ffff027224 */ /* 0x002fe200078e0015 */
[----:B------:R-:W-:-:S04]  /*01c0*/  MOV R28, 0x1e0 ;  /* 0x000001e0001c7802 */ /* 0x000fc80000000f00 */
[----:B0----5:R-:W-:Y:S05]  /*01d0*/  CALL.REL.NOINC `($_ZN2at6native29vectorized_elementwise_kernelILi2EZZZNS0_15cos_kernel_cudaERNS_18TensorIteratorBaseEENKUlvE0_clEvENKUlvE_clEvEUldE_St5arrayIPcLm2EEEEviT0_T1_$__internal_trig_reduction_slowpathd) ;  /* 0x0000331000007944 */ /* 0x021fea0003c00000 */
[----:B------:R-:W-:Y:S05]  /*01e0*/  BRA `(.L_x_2285) ;  /* 0x0000002000007947 */ /* 0x000fea0003800000 */
.L_x_2284:
[----:B0-----:R0:W1:Y:S01]  /*01f0*/  DMUL R2, RZ, R20 ;  /* 0x00000014ff027228 */ /* 0x0010620000000000 */
[----:B------:R-:W-:-:S05]  /*0200*/  IMAD.MOV.U32 R0, RZ, RZ, RZ ;  /* 0x000000ffff007224 */ /* 0x000fca00078e00ff */
.L_x_2285:
[----:B------:R-:W-:Y:S05]  /*0210*/  BSYNC B1 ;  /* 0x0000000000017941 */ /* 0x000fea0003800000 */
.L_x_2283:
[----:B0-----:R-:W-:Y:S01]  /*0220*/  IADD3 R20, R0, 0x1, RZ ;  /* 0x0000000100147810 */ /* 0x001fe20007ffe0ff */
[----:B------:R-:W-:-:S04]  /*0230*/  IMAD.MOV.U32 R29, RZ, RZ, 0x8 ;  /* 0x00000008ff1d7424 */ /* 0x000fc800078e00ff */
[----:B------:R-:W-:-:S05]  /*0240*/  IMAD.SHL.U32 R0, R20, 0x8, RZ ;  /* 0x0000000814007824 */ /* 0x000fca00078e00ff */
[----:B------:R-:W-:-:S05]  /*0250*/  LOP3.LUT R0, R0, 0x8, RZ, 0xc0, !PT ;  /* 0x0000000800007812 */ /* 0x000fca00078ec0ff */
[----:B------:R-:W-:-:S05]  /*0260*/  IMAD.WIDE.U32 R28, R0, R29, c[0x4][0x138] ;  /* 0x01004e00001c7625 */ /* 0x000fca00078e001d */
[----:B------:R-:W2:Y:S04]  /*0270*/  LDG.E.128.CONSTANT R32, [R28.64] ;  /* 0x000000061c207981 */ /* 0x000ea8000c1e9d00 */
[----:B------:R-:W3:Y:S04]  /*0280*/  LDG.E.128.CONSTANT R24, [R28.64+0x10] ;  /* 0x000010061c187981 */ /* 0x000ee8000c1e9d00 */
[----:B------:R-:W4:Y:S01]  /*0290*/  LDG.E.128.CONSTANT R4, [R28.64+0x20] ;  /* 0x000020061c047981 */ /* 0x000f22000c1e9d00 */
[----:B------:R-:W-:Y:S01]  /*02a0*/  R2P PR, R20, 0x3 ;  /* 0x0000000314007804 */ /* 0x000fe20000000000 */
[----:B------:R-:W-:Y:S01]  /*02b0*/  IMAD.MOV.U32 R36, RZ, RZ, 0x79785eba ;  /* 0x79785ebaff247424 */ /* 0x000fe200078e00ff */
[----:B-1----:R-:W2:Y:S01]  /*02c0*/  DMUL R20, R2, R2 ;  /* 0x0000000202147228 */ /* 0x002ea20000000000 */
[----:B------:R-:W-:Y:S01]  /*02d0*/  IMAD.MOV.U32 R0, RZ, RZ, 0x3de5db65 ;  /* 0x3de5db65ff007424 */ /* 0x000fe200078e00ff */
[----:B------:R-:W-:Y:S02]  /*02e0*/  BSSY B1, `(.L_x_2286) ;  /* 0x000001d000017945 */ /* 0x000fe40003800000 */
[----:B------:R-:W-:-:S02]  /*02f0*/  FSEL R36, -R36, 4.2945490664224492434e-19, !P0 ;  /* 0x20fd816424247808 */ /* 0x000fc40004000100 */
        /* <DEDUP_REMOVED lines=8> */
[----:B------:R-:W0:-:S04]  /*0380*/  @P0 DFMA R32, R20, R4, 1 ;  /* 0x3ff000001420042b */ /* 0x000e080000000004 */
[----:B------:R-:W1:-:S04]  /*0390*/  DSETP.NEU.AND P0, PT, |R22|, +INF , PT ;  /* 0x7ff000001600742a */ /* 0x000e480003f0d200 */
[----:B0-----:R-:W0:-:S10]  /*03a0*/  @P1 DFMA R32, R32, -1, RZ ;  /* 0xbff000002020182b */ /* 0x001e1400000000ff */
        /* <DEDUP_REMOVED lines=11> */
[----:B-1----:R-:W-:-:S03]  /*0460*/  IMAD.MOV.U32 R2, RZ, RZ, R23 ;  /* 0x000000ffff027224 */ /* 0x002fc600078e0017 */
[----:B0----5:R-:W-:Y:S05]  /*0470*/  CALL.REL.NOINC `($_ZN2at6native29vectorized_elementwise_kernelILi2EZZZNS0_15cos_kernel_cudaERNS_18TensorIteratorBaseEENKUlvE0_clEvENKUlvE_clEvEUldE_St5arrayIPcLm2EEEEviT0_T1_$__internal_trig_reduction_slowpathd) ;  /* 0x0000307000007944 */ /* 0x021fea0003c00000 */
[----:B------:R-:W-:Y:S05]  /*0480*/  BRA `(.L_x_2288) ;  /* 0x0000002000007947 */ /* 0x000fea0003800000 */
.L_x_2287:
[----:B0-----:R0:W1:Y:S01]  /*0490*/  DMUL R2, RZ, R22 ;  /* 0x00000016ff027228 */ /* 0x0010620000000000 */
[----:B------:R-:W-:-:S05]  /*04a0*/  IMAD.MOV.U32 R0, RZ, RZ, RZ ;  /* 0x000000ffff007224 */ /* 0x000fca00078e00ff */
.L_x_2288:
[----:B------:R-:W-:Y:S05]  /*04b0*/  BSYNC B1 ;  /* 0x0000000000017941 */ /* 0x000fea0003800000 */
.L_x_2286:
        /* <DEDUP_REMOVED lines=23> */
[----:B-----5:R-:W1:-:S04]  /*0630*/  DSETP.NEU.AND P0, PT, |R16|, +INF , PT ;  /* 0x7ff000001000742a */ /* 0x020e480003f0d200 */
        /* <DEDUP_REMOVED lines=13> */
[----:B0-----:R-:W-:Y:S05]  /*0710*/  CALL.REL.NOINC `($_ZN2at6native29vectorized_elementwise_kernelILi2EZZZNS0_15cos_kernel_cudaERNS_18TensorIteratorBaseEENKUlvE0_clEvENKUlvE_clEvEUldE_St5arrayIPcLm2EEEEviT0_T1_$__internal_trig_reduction_slowpathd) ;  /* 0x00002dd000007944 */ /* 0x001fea0003c00000 */
[----:B------:R-:W-:Y:S05]  /*0720*/  BRA `(.L_x_2291) ;  /* 0x0000002000007947 */ /* 0x000fea0003800000 */
.L_x_2290:
[----:B0-----:R0:W1:Y:S01]  /*0730*/  DMUL R2, RZ, R16 ;  /* 0x00000010ff027228 */ /* 0x0010620000000000 */
[----:B------:R-:W-:-:S05]  /*0740*/  IMAD.MOV.U32 R0, RZ, RZ, RZ ;  /* 0x000000ffff007224 */ /* 0x000fca00078e00ff */
.L_x_2291:
[----:B------:R-:W-:Y:S05]  /*0750*/  BSYNC B1 ;  /* 0x0000000000017941 */ /* 0x000fea0003800000 */
.L_x_2289:
[----:B------:R-:W-:Y:S01]  /*0760*/  IADD3 R28, R0, 0x1, RZ ;  /* 0x00000001001c7810 */ /* 0x000fe20007ffe0ff */
[----:B0-----:R-:W-:-:S04]  /*0770*/  IMAD.MOV.U32 R17, RZ, RZ, 0x8 ;  /* 0x00000008ff117424 */ /* 0x001fc800078e00ff */
        /* <DEDUP_REMOVED lines=37> */
.L_x_2293:
[----:B0-----:R0:W1:Y:S01]  /*09d0*/  DMUL R2, RZ, R18 ;  /* 0x00000012ff027228 */ /* 0x0010620000000000 */
[----:B------:R-:W-:-:S05]  /*09e0*/  IMAD.MOV.U32 R0, RZ, RZ, RZ ;  /* 0x000000ffff007224 */ /* 0x000fca00078e00ff */
.L_x_2294:
[----:B------:R-:W-:Y:S05]  /*09f0*/  BSYNC B1 ;  /* 0x0000000000017941 */ /* 0x000fea0003800000 */
.L_x_2292:
        /* <DEDUP_REMOVED lines=39> */
.L_x_2296:
[----:B0-----:R0:W1:Y:S01]  /*0c70*/  DMUL R2, RZ, R12 ;  /* 0x0000000cff027228 */ /* 0x0010620000000000 */
[----:B------:R-:W-:-:S05]  /*0c80*/  IMAD.MOV.U32 R0, RZ, RZ, RZ ;  /* 0x000000ffff007224 */ /* 0x000fca00078e00ff */
.L_x_2297:
[----:B------:R-:W-:Y:S05]  /*0c90*/  BSYNC B1 ;  /* 0x0000000000017941 */ /* 0x000fea0003800000 */
.L_x_2295:
        /* <DEDUP_REMOVED lines=39> */
.L_x_2299:
[----:B0-----:R0:W1:Y:S01]  /*0f10*/  DMUL R2, RZ, R14 ;  /* 0x0000000eff027228 */ /* 0x0010620000000000 */
[----:B------:R-:W-:-:S05]  /*0f20*/  IMAD.MOV.U32 R0, RZ, RZ, RZ ;  /* 0x000000ffff007224 */ /* 0x000fca00078e00ff */
.L_x_2300:
[----:B------:R-:W-:Y:S05]  /*0f30*/  BSYNC B1 ;  /* 0x0000000000017941 */ /* 0x000fea0003800000 */
.L_x_2298:
        /* <DEDUP_REMOVED lines=39> */
.L_x_2302:
[----:B0-----:R0:W1:Y:S01]  /*11b0*/  DMUL R2, RZ, R8 ;  /* 0x00000008ff027228 */ /* 0x0010620000000000 */
[----:B------:R-:W-:-:S05]  /*11c0*/  IMAD.MOV.U32 R0, RZ, RZ, RZ ;  /* 0x000000ffff007224 */ /* 0x000fca00078e00ff */
.L_x_2303:
[----:B------:R-:W-:Y:S05]  /*11d0*/  BSYNC B1 ;  /* 0x0000000000017941 */ /* 0x000fea0003800000 */
.L_x_2301:
        /* <DEDUP_REMOVED lines=39> */
.L_x_2305:
[----:B0-----:R0:W1:Y:S01]  /*1450*/  DMUL R2, RZ, R10 ;  /* 0x0000000aff027228 */ /* 0x0010620000000000 */
[----:B------:R-:W-:-:S05]  /*1460*/  IMAD.MOV.U32 R0, RZ, RZ, RZ ;  /* 0x000000ffff007224 */ /* 0x000fca00078e00ff */
.L_x_2306:
[----:B------:R-:W-:Y:S05]  /*1470*/  BSYNC B1 ;  /* 0x0000000000017941 */ /* 0x000fea0003800000 */
.L_x_2304:
[----:B------:R-:W-:Y:S01]  /*1480*/  IADD3 R28, R0, 0x1, RZ ;  /* 0x00000001001c7810 */ /* 0x000fe20007ffe0ff */
[----:B------:R-:W-:-:S04]  /*1490*/  IMAD.MOV.U32 R0, RZ, RZ, 0x8 ;  /* 0x00000008ff007424 */ /* 0x000fc800078e00ff */
[----:B------:R-:W-:-:S05]  /*14a0*/  IMAD.SHL.U32 R4, R28, 0x8, RZ ;  /* 0x000000081c047824 */ /* 0x000fca00078e00ff */
[----:B0-----:R-:W-:-:S05]  /*14b0*/  LOP3.LUT R11, R4, 0x8, RZ, 0xc0, !PT ;  /* 0x00000008040b7812 */ /* 0x001fca00078ec0ff */
[----:B------:R-:W-:-:S05]  /*14c0*/  IMAD.WIDE.U32 R10, R11, R0, c[0x4][0x138] ;  /* 0x01004e000b0a7625 */ /* 0x000fca00078e0000 */
[----:B------:R-:W2:Y:S04]  /*14d0*/  LDG.E.128.CONSTANT R24, [R10.64] ;  /* 0x000000060a187981 */ /* 0x000ea8000c1e9d00 */
        /* <DEDUP_REMOVED lines=14> */
[----:B0-----:R0:W-:Y:S02]  /*15c0*/  DFMA R10, R4, R2, R2 ;  /* 0x00000002040a722b */ /* 0x0011e40000000002 */
[----:B0-----:R-:W-:Y:S02]  /*15d0*/  IMAD.WIDE.U32 R2, R43, R0, c[0x0][0x168] ;  /* 0x00005a002b027625 */ /* 0x001fe400078e0000 */
[----:B------:R-:W0:-:S04]  /*15e0*/  @P0 DFMA R10, R28, R4, 1 ;  /* 0x3ff000001c0a042b */ /* 0x000e080000000004 */
[----:B------:R-:W-:Y:S02]  /*15f0*/  IMAD.WIDE R2, R30, 0x10, R2 ;  /* 0x000000101e027825 */ /* 0x000fe400078e0202 */
[----:B0-----:R-:W0:-:S03]  /*1600*/  @P1 DFMA R10, R10, -1, RZ ;  /* 0xbff000000a0a182b */ /* 0x001e0600000000ff */
[----:B------:R-:W-:Y:S04]  /*1610*/  STG.E.128 [R2.64], R32 ;  /* 0x0000002002007986 */ /* 0x000fe8000c101d06 */
[----:B------:R-:W-:Y:S04]  /*1620*/  STG.E.128 [R2.64+0x800], R16 ;  /* 0x0008001002007986 */ /* 0x000fe8000c101d06 */
[----:B------:R-:W-:Y:S04]  /*1630*/  STG.E.128 [R2.64+0x1000], R12 ;  /* 0x0010000c02007986 */ /* 0x000fe8000c101d06 */
[----:B0-----:R-:W-:Y:S01]  /*1640*/  STG.E.128 [R2.64+0x1800], R8 ;  /* 0x0018000802007986 */ /* 0x001fe2000c101d06 */
[----:B------:R-:W-:Y:S05]  /*1650*/  EXIT ;  /* 0x000000000000794d */ /* 0x000fea0003800000 */
.L_x_2282:
[----:B------:R-:W0:Y:S01]  /*1660*/  S2R R5, SR_TID.X ;  /* 0x0000000000057919 */ /* 0x000e220000002100 */
[----:B------:R-:W-:Y:S01]  /*1670*/  CS2R R32, SRZ ;  /* 0x0000000000207805 */ /* 0x000fe2000001ff00 */
[----:B------:R-:W-:Y:S01]  /*1680*/  CS2R R8, SRZ ;  /* 0x0000000000087805 */ /* 0x000fe2000001ff00 */
[----:B------:R-:W-:Y:S01]  /*1690*/  CS2R R20, SRZ ;  /* 0x0000000000147805 */ /* 0x000fe2000001ff00 */
[----:B0-----:R-:W-:Y:S01]  /*16a0*/  ISETP.GE.AND P2, PT, R5, R42, PT ;  /* 0x0000002a0500720c */ /* 0x001fe20003f46270 */
[----:B------:R-:W-:-:S12]  /*16b0*/  IMAD.MOV.U32 R22, RZ, RZ, R5 ;  /* 0x000000ffff167224 */ /* 0x000fd800078e0005 */
[----:B------:R-:W-:Y:S01]  /*16c0*/  @!P2 IADD3 R5, R22, 0x80, RZ ;  /* 0x000000801605a810 */ /* 0x000fe20007ffe0ff */
[----:B------:R-:W-:Y:S02]  /*16d0*/  @!P2 IMAD.IADD R2, R43, 0x1, R22 ;  /* 0x000000012b02a824 */ /* 0x000fe400078e0216 */
[----:B------:R-:W-:Y:S01]  /*16e0*/  @!P2 IMAD.MOV.U32 R3, RZ, RZ, 0x8 ;  /* 0x00000008ff03a424 */ /* 0x000fe200078e00ff */
[----:B------:R-:W-:-:S03]  /*16f0*/  ISETP.GE.AND P6, PT, R5, R42, PT ;  /* 0x0000002a0500720c */ /* 0x000fc60003fc6270 */
[----:B------:R-:W-:Y:S01]  /*1700*/  @!P2 IMAD.WIDE.U32 R2, R2, R3, c[0x0][0x170] ;  /* 0x00005c000202a625 */ /* 0x000fe200078e0003 */
[----:B------:R-:W-:Y:S01]  /*1710*/  CS2R R10, SRZ ;  /* 0x00000000000a7805 */ /* 0x000fe2000001ff00 */
[----:B------:R-:W-:Y:S01]  /*1720*/  CS2R R12, SRZ ;  /* 0x00000000000c7805 */ /* 0x000fe2000001ff00 */
[----:B------:R-:W-:Y:S01]  /*1730*/  CS2R R14, SRZ ;  /* 0x00000000000e7805 */ /* 0x000fe2000001ff00 */
[----:B------:R-:W-:Y:S01]  /*1740*/  CS2R R16, SRZ ;  /* 0x0000000000107805 */ /* 0x000fe2000001ff00 */
[----:B------:R0:W5:Y:S05]  /*1750*/  @!P2 LDG.E.64 R20, [R2.64] ;  /* 0x000000060214a981 */ /* 0x00016a000c1e1b00 */
[----:B------:R-:W-:Y:S01]  /*1760*/  @!P6 IMAD.IADD R6, R43, 0x1, R5 ;  /* 0x000000012b06e824 */ /* 0x000fe200078e0205 */
[----:B------:R-:W-:Y:S01]  /*1770*/  @!P6 IADD3 R5, R5, 0x80, RZ ;  /* 0x000000800505e810 */ /* 0x000fe20007ffe0ff */
[----:B------:R-:W-:-:S03]  /*1780*/  @!P6 IMAD.MOV.U32 R7, RZ, RZ, 0x8 ;  /* 0x00000008ff07e424 */ /* 0x000fc600078e00ff */
[----:B------:R-:W-:Y:S01]  /*1790*/  ISETP.GE.AND P5, PT, R5, R42, PT ;  /* 0x0000002a0500720c */ /* 0x000fe20003fa6270 */
[----:B------:R-:W-:-:S05]  /*17a0*/  @!P6 IMAD.WIDE.U32 R6, R6, R7, c[0x0][0x170] ;  /* 0x00005c000606e625 */ /* 0x000fca00078e0007 */
[----:B------:R1:W5:Y:S07]  /*17b0*/  @!P6 LDG.E.64 R32, [R6.64] ;  /* 0x000000060620e981 */ /* 0x00036e000c1e1b00 */
[----:B------:R-:W-:Y:S01]  /*17c0*/  @!P5 IMAD.IADD R24, R43, 0x1, R5 ;  /* 0x000000012b18d824 */ /* 0x000fe200078e0205 */
[----:B------:R-:W-:Y:S01]  /*17d0*/  @!P5 IADD3 R5, R5, 0x80, RZ ;  /* 0x000000800505d810 */ /* 0x000fe20007ffe0ff */
[----:B------:R-:W-:-:S03]  /*17e0*/  @!P5 IMAD.MOV.U32 R25, RZ, RZ, 0x8 ;  /* 0x00000008ff19d424 */ /* 0x000fc600078e00ff */
[----:B------:R-:W-:Y:S01]  /*17f0*/  ISETP.GE.AND P4, PT, R5, R42, PT ;  /* 0x0000002a0500720c */ /* 0x000fe20003f86270 */
[----:B------:R-:W-:Y:S01]  /*1800*/  @!P5 IMAD.WIDE.U32 R24, R24, R25, c[0x0][0x170] ;  /* 0x00005c001818d625 */ /* 0x000fe200078e0019 */
[----:B------:R-:W-:-:S04]  /*1810*/  CS2R R18, SRZ ;  /* 0x0000000000127805 */ /* 0x000fc8000001ff00 */
[----:B------:R2:W5:Y:S07]  /*1820*/  @!P5 LDG.E.64 R8, [R24.64] ;  /* 0x000000061808d981 */ /* 0x00056e000c1e1b00 */
        /* <DEDUP_REMOVED lines=13> */
[----:B------:R-:W-:Y:S02]  /*1900*/  @!P3 IMAD.MOV.U32 R28, RZ, RZ, 0x8 ;  /* 0x00000008ff1cb424 */ /* 0x000fe400078e00ff */
[----:B------:R-:W-:Y:S02]  /*1910*/  @!P1 IMAD.MOV.U32 R29, RZ, RZ, 0x8 ;  /* 0x00000008ff1d9424 */ /* 0x000fe400078e00ff */
[----:B------:R-:W-:Y:S02]  /*1920*/  @!P0 IMAD.MOV.U32 R31, RZ, RZ, 0x8 ;  /* 0x00000008ff1f8424 */ /* 0x000fe400078e00ff */
[----:B0-----:R-:W-:-:S04]  /*1930*/  @!P4 IMAD.WIDE.U32 R2, R23, R26, c[0x0][0x170] ;  /* 0x00005c001702c625 */ /* 0x001fc800078e001a */
[----:B------:R-:W-:Y:S01]  /*1940*/  @!P6 IMAD.IADD R5, R43, 0x1, R5 ;  /* 0x000000012b05e824 */ /* 0x000fe200078e0205 */
[----:B------:R0:W5:Y:S01]  /*1950*/  @!P4 LDG.E.64 R10, [R2.64] ;  /* 0x00000006020ac981 */ /* 0x000162000c1e1b00 */
[----:B------:R-:W-:Y:S02]  /*1960*/  @!P6 IMAD.MOV.U32 R30, RZ, RZ, 0x8 ;  /* 0x00000008ff1ee424 */ /* 0x000fe400078e00ff */
[----:B-1----:R-:W-:-:S04]  /*1970*/  @!P3 IMAD.WIDE.U32 R6, R27, R28, c[0x0][0x170] ;  /* 0x00005c001b06b625 */ /* 0x002fc800078e001c */
[----:B--2---:R-:W-:Y:S01]  /*1980*/  @!P1 IMAD.WIDE.U32 R24, R4, R29, c[0x0][0x170] ;  /* 0x00005c0004189625 */ /* 0x004fe200078e001d */
[----:B------:R0:W5:Y:S03]  /*1990*/  @!P3 LDG.E.64 R12, [R6.64] ;  /* 0x00000006060cb981 */ /* 0x000166000c1e1b00 */
[----:B------:R-:W-:Y:S01]  /*19a0*/  @!P0 IMAD.WIDE.U32 R26, R0, R31, c[0x0][0x170] ;  /* 0x00005c00001a8625 */ /* 0x000fe200078e001f */
[----:B------:R0:W5:Y:S03]  /*19b0*/  @!P1 LDG.E.64 R14, [R24.64] ;  /* 0x00000006180e9981 */ /* 0x000166000c1e1b00 */
        /* <DEDUP_REMOVED lines=18> */
[----:B0-----:R-:W-:Y:S05]  /*1ae0*/  CALL.REL.NOINC `($_ZN2at6native29vectorized_elementwise_kernelILi2EZZZNS0_15cos_kernel_cudaERNS_18TensorIteratorBaseEENKUlvE0_clEvENKUlvE_clEvEUldE_St5arrayIPcLm2EEEEviT0_T1_$__internal_trig_reduction_slowpathd) ;  /* 0x00001a0000007944 */ /* 0x001fea0003c00000 */
[----:B------:R-:W-:Y:S05]  /*1af0*/  BRA `(.L_x_2311) ;  /* 0x0000002000007947 */ /* 0x000fea0003800000 */
.L_x_2310:
[----:B0-----:R0:W1:Y:S01]  /*1b00*/  DMUL R2, RZ, R20 ;  /* 0x00000014ff027228 */ /* 0x0010620000000000 */
[----:B------:R-:W-:-:S05]  /*1b10*/  IMAD.MOV.U32 R0, RZ, RZ, RZ ;  /* 0x000000ffff007224 */ /* 0x000fca00078e00ff */
.L_x_2311:
[----:B------:R-:W-:Y:S05]  /*1b20*/  BSYNC B2 ;  /* 0x0000000000027941 */ /* 0x000fea0003800000 */
.L_x_2309:
        /* <DEDUP_REMOVED lines=23> */
.L_x_2308:
[----:B------:R-:W-:Y:S05]  /*1ca0*/  BSYNC B1 ;  /* 0x0000000000017941 */ /* 0x000fea0003800000 */
.L_x_2307:
[----:B------:R-:W-:Y:S01]  /*1cb0*/  IADD3 R23, R22, 0x80, RZ ;  /* 0x0000008016177810 */ /* 0x000fe20007ffe0ff */
[----:B------:R-:W-:Y:S03]  /*1cc0*/  BSSY B1, `(.L_x_2312) ;  /* 0x000002d000017945 */ /* 0x000fe60003800000 */
[----:B------:R-:W-:-:S13]  /*1cd0*/  ISETP.GE.AND P0, PT, R23, R42, PT ;  /* 0x0000002a1700720c */ /* 0x000fda0003f06270 */
        /* <DEDUP_REMOVED lines=17> */
.L_x_2315:
[----:B0-----:R0:W1:Y:S01]  /*1df0*/  DMUL R2, RZ, R32 ;  /* 0x00000020ff027228 */ /* 0x0010620000000000 */
[----:B------:R-:W-:-:S05]  /*1e00*/  IMAD.MOV.U32 R0, RZ, RZ, RZ ;  /* 0x000000ffff007224 */ /* 0x000fca00078e00ff */
.L_x_2316:
[----:B------:R-:W-:Y:S05]  /*1e10*/  BSYNC B2 ;  /* 0x0000000000027941 */ /* 0x000fea0003800000 */
.L_x_2314:
        /* <DEDUP_REMOVED lines=23> */
.L_x_2313:
[----:B------:R-:W-:Y:S05]  /*1f90*/  BSYNC B1 ;  /* 0x0000000000017941 */ /* 0x000fea0003800000 */
.L_x_2312:
        /* <DEDUP_REMOVED lines=20> */
.L_x_2320:
[----:B------:R0:W1:Y:S01]  /*20e0*/  DMUL R2, RZ, R8 ;  /* 0x00000008ff027228 */ /* 0x0000620000000000 */
[----:B------:R-:W-:-:S05]  /*20f0*/  IMAD.MOV.U32 R0, RZ, RZ, RZ ;  /* 0x000000ffff007224 */ /* 0x000fca00078e00ff */
.L_x_2321:
[----:B------:R-:W-:Y:S05]  /*2100*/  BSYNC B2 ;  /* 0x0000000000027941 */ /* 0x000fea0003800000 */
.L_x_2319:
        /* <DEDUP_REMOVED lines=23> */
.L_x_2318:
[----:B------:R-:W-:Y:S05]  /*2280*/  BSYNC B1 ;  /* 0x0000000000017941 */ /* 0x000fea0003800000 */
.L_x_2317:
        /* <DEDUP_REMOVED lines=8> */
[----:B------:R-:W-:Y:S02]  /*2310*/  DSETP.GE.AND P0, PT, |R10|, 2.14748364800000000000e+09, PT ;  /* 0x41e000000a00742a */ /* 0x000fe40003f06200 */
        /* <DEDUP_REMOVED lines=8> */
[----:B--2---:R-:W-:-:S03]  /*23a0*/  IMAD.MOV.U32 R2, RZ, RZ, R11 ;  /* 0x000000ffff027224 */ /* 0x004fc600078e000b */
[----:B01----:R-:W-:Y:S05]  /*23b0*/  CALL.REL.NOINC `($_ZN2at6native29vectorized_elementwise_kernelILi2EZZZNS0_15cos_kernel_cudaERNS_18TensorIteratorBaseEENKUlvE0_clEvENKUlvE_clEvEUldE_St5arrayIPcLm2EEEEviT0_T1_$__internal_trig_reduction_slowpathd) ;  /* 0x0000113000007944 */ /* 0x003fea0003c00000 */
[----:B------:R-:W-:Y:S05]  /*23c0*/  BRA `(.L_x_2326) ;  /* 0x0000002000007947 */ /* 0x000fea0003800000 */
.L_x_2325:
[----:B------:R1:W2:Y:S01]  /*23d0*/  DMUL R2, RZ, R10 ;  /* 0x0000000aff027228 */ /* 0x0002a20000000000 */
[----:B------:R-:W-:-:S05]  /*23e0*/  IMAD.MOV.U32 R0, RZ, RZ, RZ ;  /* 0x000000ffff007224 */ /* 0x000fca00078e00ff */
.L_x_2326:
[----:B------:R-:W-:Y:S05]  /*23f0*/  BSYNC B2 ;  /* 0x0000000000027941 */ /* 0x000fea0003800000 */
.L_x_2324:
[----:B------:R-:W-:Y:S01]  /*2400*/  IADD3 R20, R0, 0x1, RZ ;  /* 0x0000000100147810 */ /* 0x000fe20007ffe0ff */
[----:B------:R-:W-:-:S04]  /*2410*/  IMAD.MOV.U32 R29, RZ, RZ, 0x8 ;  /* 0x00000008ff1d7424 */ /* 0x000fc800078e00ff */
[----:B------:R-:W-:-:S05]  /*2420*/  IMAD.SHL.U32 R0, R20, 0x8, RZ ;  /* 0x0000000814007824 */ /* 0x000fca00078e00ff */
[----:B------:R-:W-:-:S05]  /*2430*/  LOP3.LUT R0, R0, 0x8, RZ, 0xc0, !PT ;  /* 0x0000000800007812 */ /* 0x000fca00078ec0ff */
[----:B------:R-:W-:-:S05]  /*2440*/  IMAD.WIDE.U32 R28, R0, R29, c[0x4][0x138] ;  /* 0x01004e00001c7625 */ /* 0x000fca00078e001d */
[----:B-1----:R-:W3:Y:S04]  /*2450*/  LDG.E.128.CONSTANT R4, [R28.64] ;  /* 0x000000061c047981 */ /* 0x002ee8000c1e9d00 */
        /* <DEDUP_REMOVED lines=17> */
.L_x_2323:
[----:B------:R-:W-:Y:S05]  /*2570*/  BSYNC B1 ;  /* 0x0000000000017941 */ /* 0x000fea0003800000 */
.L_x_2322:
        /* <DEDUP_REMOVED lines=8> */
[----:B------:R-:W-:Y:S02]  /*2600*/  DSETP.GE.AND P0, PT, |R12|, 2.14748364800000000000e+09, PT ;  /* 0x41e000000c00742a */ /* 0x000fe40003f06200 */
        /* <DEDUP_REMOVED lines=8> */
[----:B---3--:R-:W-:-:S03]  /*2690*/  IMAD.MOV.U32 R2, RZ, RZ, R13 ;  /* 0x000000ffff027224 */ /* 0x008fc600078e000d */
[----:B012---:R-:W-:Y:S05]  /*26a0*/  CALL.REL.NOINC `($_ZN2at6native29vectorized_elementwise_kernelILi2EZZZNS0_15cos_kernel_cudaERNS_18TensorIteratorBaseEENKUlvE0_clEvENKUlvE_clEvEUldE_St5arrayIPcLm2EEEEviT0_T1_$__internal_trig_reduction_slowpathd) ;  /* 0x00000e4000007944 */ /* 0x007fea0003c00000 */
[----:B------:R-:W-:Y:S05]  /*26b0*/  BRA `(.L_x_2331) ;  /* 0x0000002000007947 */ /* 0x000fea0003800000 */
.L_x_2330:
[----:B------:R2:W3:Y:S01]  /*26c0*/  DMUL R2, RZ, R12 ;  /* 0x0000000cff027228 */ /* 0x0004e20000000000 */
[----:B------:R-:W-:-:S05]  /*26d0*/  IMAD.MOV.U32 R0, RZ, RZ, RZ ;  /* 0x000000ffff007224 */ /* 0x000fca00078e00ff */
.L_x_2331:
[----:B------:R-:W-:Y:S05]  /*26e0*/  BSYNC B2 ;  /* 0x0000000000027941 */ /* 0x000fea0003800000 */
.L_x_2329:
[----:B------:R-:W-:Y:S01]  /*26f0*/  IADD3 R20, R0, 0x1, RZ ;  /* 0x0000000100147810 */ /* 0x000fe20007ffe0ff */
[----:B--2---:R-:W-:-:S04]  /*2700*/  IMAD.MOV.U32 R13, RZ, RZ, 0x8 ;  /* 0x00000008ff0d7424 */ /* 0x004fc800078e00ff */
        /* <DEDUP_REMOVED lines=21> */
.L_x_2328:
[----:B------:R-:W-:Y:S05]  /*2860*/  BSYNC B1 ;  /* 0x0000000000017941 */ /* 0x000fea0003800000 */
.L_x_2327:
[----:B------:R-:W-:Y:S01]  /*2870*/  IADD3 R3, R22, 0x280, RZ ;  /* 0x0000028016037810 */ /* 0x000fe20007ffe0ff */
[----:B------:R-:W-:Y:S03]  /*2880*/  BSSY B1, `(.L_x_2332) ;  /* 0x000002d000017945 */ /* 0x000fe60003800000 */
[----:B------:R-:W-:-:S13]  /*2890*/  ISETP.GE.AND P0, PT, R3, R42, PT ;  /* 0x0000002a0300720c */ /* 0x000fda0003f06270 */
[----:B------:R-:W-:Y:S05]  /*28a0*/  @P0 BRA `(.L_x_2333) ;  /* 0x000002a000000947 */ /* 0x000fea0003800000 */
[----:B-----5:R-:W3:Y:S01]  /*28b0*/  DSETP.NEU.AND P0, PT, |R14|, +INF , PT ;  /* 0x7ff000000e00742a */ /* 0x020ee20003f0d200 */
[----:B------:R-:W-:-:S13]  /*28c0*/  BSSY B2, `(.L_x_2334) ;  /* 0x0000011000027945 */ /* 0x000fda0003800000 */
[----:B---3--:R-:W-:Y:S05]  /*28d0*/  @!P0 BRA `(.L_x_2335) ;  /* 0x000000d000008947 */ /* 0x008fea0003800000 */
[----:B------:R-:W3:-:S04]  /*28e0*/  DMUL R4, R14, c[0x2][0x0] ;  /* 0x008000000e047a28 */ /* 0x000ec80000000000 */
[----:B------:R-:W-:Y:S02]  /*28f0*/  DSETP.GE.AND P0, PT, |R14|, 2.14748364800000000000e+09, PT ;  /* 0x41e000000e00742a */ /* 0x000fe40003f06200 */
        /* <DEDUP_REMOVED lines=8> */
[----:B----4-:R-:W-:-:S03]  /*2980*/  IMAD.MOV.U32 R2, RZ, RZ, R15 ;  /* 0x000000ffff027224 */ /* 0x010fc600078e000f */
[----:B0123--:R-:W-:Y:S05]  /*2990*/  CALL.REL.NOINC `($_ZN2at6native29vectorized_elementwise_kernelILi2EZZZNS0_15cos_kernel_cudaERNS_18TensorIteratorBaseEENKUlvE0_clEvENKUlvE_clEvEUldE_St5arrayIPcLm2EEEEviT0_T1_$__internal_trig_reduction_slowpathd) ;  /* 0x00000b5000007944 */ /* 0x00ffea0003c00000 */
[----:B------:R-:W-:Y:S05]  /*29a0*/  BRA `(.L_x_2336) ;  /* 0x0000002000007947 */ /* 0x000fea0003800000 */
.L_x_2335:
[----:B------:R3:W4:Y:S01]  /*29b0*/  DMUL R2, RZ, R14 ;  /* 0x0000000eff027228 */ /* 0x0007220000000000 */
[----:B------:R-:W-:-:S05]  /*29c0*/  IMAD.MOV.U32 R0, RZ, RZ, RZ ;  /* 0x000000ffff007224 */ /* 0x000fca00078e00ff */
.L_x_2336:
[----:B------:R-:W-:Y:S05]  /*29d0*/  BSYNC B2 ;  /* 0x0000000000027941 */ /* 0x000fea0003800000 */
.L_x_2334:
[----:B---3--:R-:W-:Y:S01]  /*29e0*/  IADD3 R14, R0, 0x1, RZ ;  /* 0x00000001000e7810 */ /* 0x008fe20007ffe0ff */
[----:B------:R-:W-:-:S04]  /*29f0*/  IMAD.MOV.U32 R21, RZ, RZ, 0x8 ;  /* 0x00000008ff157424 */ /* 0x000fc800078e00ff */
[----:B------:R-:W-:-:S05]  /*2a00*/  IMAD.SHL.U32 R0, R14, 0x8, RZ ;  /* 0x000000080e007824 */ /* 0x000fca00078e00ff */
[----:B------:R-:W-:-:S05]  /*2a10*/  LOP3.LUT R0, R0, 0x8, RZ, 0xc0, !PT ;  /* 0x0000000800007812 */ /* 0x000fca00078ec0ff */
[----:B------:R-:W-:-:S05]  /*2a20*/  IMAD.WIDE.U32 R20, R0, R21, c[0x4][0x138] ;  /* 0x01004e0000147625 */ /* 0x000fca00078e0015 */
[----:B------:R-:W3:Y:S04]  /*2a30*/  LDG.E.128.CONSTANT R4, [R20.64] ;  /* 0x0000000614047981 */ /* 0x000ee8000c1e9d00 */
[----:B------:R-:W5:Y:S04]  /*2a40*/  LDG.E.128.CONSTANT R8, [R20.64+0x10] ;  /* 0x0000100614087981 */ /* 0x000f68000c1e9d00 */
[----:B----4-:R-:W4:Y:S01]  /*2a50*/  LDG.E.128.CONSTANT R24, [R20.64+0x20] ;  /* 0x0000200614187981 */ /* 0x010f22000c1e9d00 */
[----:B------:R-:W-:Y:S01]  /*2a60*/  R2P PR, R14, 0x3 ;  /* 0x000000030e007804 */ /* 0x000fe20000000000 */
[----:B------:R-:W-:Y:S01]  /*2a70*/  IMAD.MOV.U32 R28, RZ, RZ, 0x79785eba ;  /* 0x79785ebaff1c7424 */ /* 0x000fe200078e00ff */
[----:B------:R-:W3:Y:S01]  /*2a80*/  DMUL R14, R2, R2 ;  /* 0x00000002020e7228 */ /* 0x000ee20000000000 */
[----:B------:R-:W-:-:S03]  /*2a90*/  IMAD.MOV.U32 R0, RZ, RZ, 0x3de5db65 ;  /* 0x3de5db65ff007424 */ /* 0x000fc600078e00ff */
[----:B------:R-:W-:Y:S02]  /*2aa0*/  FSEL R28, -R28, 4.2945490664224492434e-19, !P0 ;  /* 0x20fd81641c1c7808 */ /* 0x000fe40004000100 */
[----:B------:R-:W-:-:S06]  /*2ab0*/  FSEL R29, R0, -0.082518599927425384521, !P0 ;  /* 0xbda8ff83001d7808 */ /* 0x000fcc0004000000 */
[----:B---3--:R-:W3:-:S06]  /*2ac0*/  DFMA R4, R14, R28, R4 ;  /* 0x0000001c0e04722b */ /* 0x008ecc0000000004 */
[----:B---3--:R-:W5:-:S06]  /*2ad0*/  DFMA R4, R14, R4, R6 ;  /* 0x000000040e04722b */ /* 0x008f4c0000000006 */
[----:B-----5:R-:W3:-:S06]  /*2ae0*/  DFMA R4, R14, R4, R8 ;  /* 0x000000040e04722b */ /* 0x020ecc0000000008 */
[----:B---3--:R-:W4:-:S06]  /*2af0*/  DFMA R4, R14, R4, R10 ;  /* 0x000000040e04722b */ /* 0x008f0c000000000a */
[----:B----4-:R-:W3:-:S06]  /*2b00*/  DFMA R4, R14, R4, R24 ;  /* 0x000000040e04722b */ /* 0x010ecc0000000018 */
[----:B---3--:R-:W3:-:S06]  /*2b10*/  DFMA R4, R14, R4, R26 ;  /* 0x000000040e04722b */ /* 0x008ecc000000001a */
[----:B---3--:R-:W-:-:S04]  /*2b20*/  DFMA R10, R4, R2, R2 ;  /* 0x00000002040a722b */ /* 0x008fc80000000002 */
[----:B------:R-:W3:-:S06]  /*2b30*/  @P0 DFMA R10, R14, R4, 1 ;  /* 0x3ff000000e0a042b */ /* 0x000ecc0000000004 */
[----:B---3--:R-:W3:-:S06]  /*2b40*/  @P1 DFMA R10, R10, -1, RZ ;  /* 0xbff000000a0a182b */ /* 0x008ecc00000000ff */
.L_x_2333:
[----:B------:R-:W-:Y:S05]  /*2b50*/  BSYNC B1 ;  /* 0x0000000000017941 */ /* 0x000fea0003800000 */
.L_x_2332:
[----:B------:R-:W-:Y:S01]  /*2b60*/  IADD3 R3, R22, 0x300, RZ ;  /* 0x0000030016037810 */ /* 0x000fe20007ffe0ff */
[----:B------:R-:W-:Y:S03]  /*2b70*/  BSSY B1, `(.L_x_2337) ;  /* 0x000002d000017945 */ /* 0x000fe60003800000 */
[----:B------:R-:W-:-:S13]  /*2b80*/  ISETP.GE.AND P0, PT, R3, R42, PT ;  /* 0x0000002a0300720c */ /* 0x000fda0003f06270 */
[----:B------:R-:W-:Y:S05]  /*2b90*/  @P0 BRA `(.L_x_2338) ;  /* 0x000002a000000947 */ /* 0x000fea0003800000 */
[----:B-----5:R-:W4:Y:S01]  /*2ba0*/  DSETP.NEU.AND P0, PT, |R16|, +INF , PT ;  /* 0x7ff000001000742a */ /* 0x020f220003f0d200 */
[----:B------:R-:W-:-:S13]  /*2bb0*/  BSSY B2, `(.L_x_2339) ;  /* 0x0000011000027945 */ /* 0x000fda0003800000 */
[----:B----4-:R-:W-:Y:S05]  /*2bc0*/  @!P0 BRA `(.L_x_2340) ;  /* 0x000000d000008947 */ /* 0x010fea0003800000 */
[----:B------:R-:W4:-:S04]  /*2bd0*/  DMUL R4, R16, c[0x2][0x0] ;  /* 0x0080000010047a28 */ /* 0x000f080000000000 */
[----:B------:R-:W-:Y:S02]  /*2be0*/  DSETP.GE.AND P0, PT, |R16|, 2.14748364800000000000e+09, PT ;  /* 0x41e000001000742a */ /* 0x000fe40003f06200 */
[----:B----4-:R-:W4:Y:S08]  /*2bf0*/  F2I.F64 R0, R4 ;  /* 0x0000000400007311 */ /* 0x010f300000301100 */
[----:B----4-:R-:W4:Y:S02]  /*2c00*/  I2F.F64 R2, R0 ;  /* 0x0000000000027312 */ /* 0x010f240000201c00 */
[----:B----4-:R-:W4:-:S06]  /*2c10*/  DFMA R6, -R2, c[0x2][0x8], R16 ;  /* 0x0080020002067a2b */ /* 0x010f0c0000000110 */
[----:B----4-:R-:W4:-:S06]  /*2c20*/  DFMA R6, -R2, c[0x2][0x10], R6 ;  /* 0x0080040002067a2b */ /* 0x010f0c0000000106 */
[----:B----4-:R4:W3:Y:S01]  /*2c30*/  DFMA R2, -R2, c[0x2][0x18], R6 ;  /* 0x0080060002027a2b */ /* 0x0108e20000000106 */
[----:B------:R-:W-:Y:S05]  /*2c40*/  @!P0 BRA `(.L_x_2341) ;  /* 0x0000007000008947 */ /* 0x000fea0003800000 */
[----:B------:R-:W-:Y:S01]  /*2c50*/  IMAD.MOV.U32 R20, RZ, RZ, R16 ;  /* 0x000000ffff147224 */ /* 0x000fe200078e0010 */
[----:B------:R-:W-:Y:S01]  /*2c60*/  MOV R28, 0x2c90 ;  /* 0x00002c90001c7802 */ /* 0x000fe20000000f00 */
[----:B---3--:R-:W-:-:S03]  /*2c70*/  IMAD.MOV.U32 R2, RZ, RZ, R17 ;  /* 0x000000ffff027224 */ /* 0x008fc600078e0011 */
[----:B012-4-:R-:W-:Y:S05]  /*2c80*/  CALL.REL.NOINC `($_ZN2at6native29vectorized_elementwise_kernelILi2EZZZNS0_15cos_kernel_cudaERNS_18TensorIteratorBaseEENKUlvE0_clEvENKUlvE_clEvEUldE_St5arrayIPcLm2EEEEviT0_T1_$__internal_trig_reduction_slowpathd) ;  /* 0x0000086000007944 */ /* 0x017fea0003c00000 */
[----:B------:R-:W-:Y:S05]  /*2c90*/  BRA `(.L_x_2341) ;  /* 0x0000002000007947 */ /* 0x000fea0003800000 */
.L_x_2340:
[----:B------:R4:W3:Y:S01]  /*2ca0*/  DMUL R2, RZ, R16 ;  /* 0x00000010ff027228 */ /* 0x0008e20000000000 */
[----:B------:R-:W-:-:S05]  /*2cb0*/  IMAD.MOV.U32 R0, RZ, RZ, RZ ;  /* 0x000000ffff007224 */ /* 0x000fca00078e00ff */
.L_x_2341:
[----:B------:R-:W-:Y:S05]  /*2cc0*/  BSYNC B2 ;  /* 0x0000000000027941 */ /* 0x000fea0003800000 */
.L_x_2339:
[----:B------:R-:W-:Y:S01]  /*2cd0*/  IADD3 R14, R0, 0x1, RZ ;  /* 0x00000001000e7810 */ /* 0x000fe20007ffe0ff */
[----:B------:R-:W-:-:S04]  /*2ce0*/  IMAD.MOV.U32 R9, RZ, RZ, 0x8 ;  /* 0x00000008ff097424 */ /* 0x000fc800078e00ff */
[----:B------:R-:W-:-:S05]  /*2cf0*/  IMAD.SHL.U32 R0, R14, 0x8, RZ ;  /* 0x000000080e007824 */ /* 0x000fca00078e00ff */
[----:B------:R-:W-:-:S05]  /*2d00*/  LOP3.LUT R0, R0, 0x8, RZ, 0xc0, !PT ;  /* 0x0000000800007812 */ /* 0x000fca00078ec0ff */
[----:B------:R-:W-:-:S05]  /*2d10*/  IMAD.WIDE.U32 R8, R0, R9, c[0x4][0x138] ;  /* 0x01004e0000087625 */ /* 0x000fca00078e0009 */
[----:B----4-:R-:W4:Y:S04]  /*2d20*/  LDG.E.128.CONSTANT R4, [R8.64] ;  /* 0x0000000608047981 */ /* 0x010f28000c1e9d00 */
[----:B------:R-:W5:Y:S04]  /*2d30*/  LDG.E.128.CONSTANT R24, [R8.64+0x10] ;  /* 0x0000100608187981 */ /* 0x000f68000c1e9d00 */
[----:B---3--:R-:W3:Y:S01]  /*2d40*/  LDG.E.128.CONSTANT R36, [R8.64+0x20] ;  /* 0x0000200608247981 */ /* 0x008ee2000c1e9d00 */
[----:B------:R-:W-:Y:S01]  /*2d50*/  R2P PR, R14, 0x3 ;  /* 0x000000030e007804 */ /* 0x000fe20000000000 */
[----:B------:R-:W-:Y:S01]  /*2d60*/  IMAD.MOV.U32 R16, RZ, RZ, 0x79785eba ;  /* 0x79785ebaff107424 */ /* 0x000fe200078e00ff */
[----:B------:R-:W4:Y:S01]  /*2d70*/  DMUL R14, R2, R2 ;  /* 0x00000002020e7228 */ /* 0x000f220000000000 */
[----:B------:R-:W-:-:S03]  /*2d80*/  IMAD.MOV.U32 R0, RZ, RZ, 0x3de5db65 ;  /* 0x3de5db65ff007424 */ /* 0x000fc600078e00ff */
[----:B------:R-:W-:Y:S02]  /*2d90*/  FSEL R16, -R16, 4.2945490664224492434e-19, !P0 ;  /* 0x20fd816410107808 */ /* 0x000fe40004000100 */
[----:B------:R-:W-:-:S06]  /*2da0*/  FSEL R17, R0, -0.082518599927425384521, !P0 ;  /* 0xbda8ff8300117808 */ /* 0x000fcc0004000000 */
[----:B----4-:R-:W4:-:S06]  /*2db0*/  DFMA R4, R14, R16, R4 ;  /* 0x000000100e04722b */ /* 0x010f0c0000000004 */
[----:B----4-:R-:W5:-:S06]  /*2dc0*/  DFMA R4, R14, R4, R6 ;  /* 0x000000040e04722b */ /* 0x010f4c0000000006 */
[----:B-----5:R-:W4:-:S06]  /*2dd0*/  DFMA R4, R14, R4, R24 ;  /* 0x000000040e04722b */ /* 0x020f0c0000000018 */
[----:B----4-:R-:W3:-:S06]  /*2de0*/  DFMA R4, R14, R4, R26 ;  /* 0x000000040e04722b */ /* 0x010ecc000000001a */
[----:B---3--:R-:W3:-:S06]  /*2df0*/  DFMA R4, R14, R4, R36 ;  /* 0x000000040e04722b */ /* 0x008ecc0000000024 */
[----:B---3--:R-:W3:-:S06]  /*2e00*/  DFMA R4, R14, R4, R38 ;  /* 0x000000040e04722b */ /* 0x008ecc0000000026 */
[----:B---3--:R-:W-:-:S04]  /*2e10*/  DFMA R8, R4, R2, R2 ;  /* 0x000000020408722b */ /* 0x008fc80000000002 */
[----:B------:R-:W3:-:S06]  /*2e20*/  @P0 DFMA R8, R14, R4, 1 ;  /* 0x3ff000000e08042b */ /* 0x000ecc0000000004 */
[----:B---3--:R-:W3:-:S06]  /*2e30*/  @P1 DFMA R8, R8, -1, RZ ;  /* 0xbff000000808182b */ /* 0x008ecc00000000ff */
.L_x_2338:
[----:B------:R-:W-:Y:S05]  /*2e40*/  BSYNC B1 ;  /* 0x0000000000017941 */ /* 0x000fea0003800000 */
.L_x_2337:
        /* <DEDUP_REMOVED lines=20> */
.L_x_2345:
[----:B------:R4:W3:Y:S01]  /*2f90*/  DMUL R2, RZ, R18 ;  /* 0x00000012ff027228 */ /* 0x0008e20000000000 */
[----:B------:R-:W-:-:S05]  /*2fa0*/  IMAD.MOV.U32 R0, RZ, RZ, RZ ;  /* 0x000000ffff007224 */ /* 0x000fca00078e00ff */
.L_x_2346:
[----:B------:R-:W-:Y:S05]  /*2fb0*/  BSYNC B2 ;  /* 0x0000000000027941 */ /* 0x000fea0003800000 */
.L_x_2344:
        /* <DEDUP_REMOVED lines=23> */
.L_x_2343:
[----:B------:R-:W-:Y:S05]  /*3130*/  BSYNC B1 ;  /* 0x0000000000017941 */ /* 0x000fea0003800000 */
.L_x_2342:
[----:B------:R-:W-:Y:S01]  /*3140*/  @!P2 IMAD.IADD R4, R43, 0x1, R22 ;  /* 0x000000012b04a824 */ /* 0x000fe200078e0216 */
[----:B------:R-:W-:Y:S01]  /*3150*/  BSSY B0, `(.L_x_2347) ;  /* 0x0000031000007945 */ /* 0x000fe20003800000 */
[----:B------:R-:W-:Y:S01]  /*3160*/  @!P2 IMAD.MOV.U32 R5, RZ, RZ, 0x8 ;  /* 0x00000008ff05a424 */ /* 0x000fe200078e00ff */
[----:B------:R-:W-:Y:S01]  /*3170*/  BSSY B1, `(.L_x_2348) ;  /* 0x0000028000017945 */ /* 0x000fe20003800000 */
[----:B------:R-:W-:Y:S02]  /*3180*/  @!P2 IMAD.MOV.U32 R22, RZ, RZ, R23 ;  /* 0x000000ffff16a224 */ /* 0x000fe400078e0017 */
[----:B------:R-:W-:-:S03]  /*3190*/  @!P2 IMAD.WIDE.U32 R4, R4, R5, c[0x0][0x168] ;  /* 0x00005a000404a625 */ /* 0x000fc600078e0005 */
[----:B------:R-:W-:Y:S02]  /*31a0*/  ISETP.GE.AND P0, PT, R22, R42, PT ;  /* 0x0000002a1600720c */ /* 0x000fe40003f06270 */
[----:B------:R4:W-:Y:S11]  /*31b0*/  @!P2 STG.E.64 [R4.64], R40 ;  /* 0x000000280400a986 */ /* 0x0009f6000c101b06 */
[----:B------:R-:W-:Y:S05]  /*31c0*/  @P0 BRA `(.L_x_2349) ;  /* 0x000000c000000947 */ /* 0x000fea0003800000 */
[----:B----4-:R-:W-:Y:S01]  /*31d0*/  IMAD.IADD R4, R43, 0x1, R22 ;  /* 0x000000012b047824 */ /* 0x010fe200078e0216 */
[----:B------:R-:W-:Y:S01]  /*31e0*/  IADD3 R22, R22, 0x80, RZ ;  /* 0x0000008016167810 */ /* 0x000fe20007ffe0ff */
[----:B------:R-:W-:-:S03]  /*31f0*/  IMAD.MOV.U32 R5, RZ, RZ, 0x8 ;  /* 0x00000008ff057424 */ /* 0x000fc600078e00ff */
[----:B------:R-:W-:Y:S01]  /*3200*/  ISETP.GE.AND P0, PT, R22, R42, PT ;  /* 0x0000002a1600720c */ /* 0x000fe20003f06270 */
[----:B------:R-:W-:-:S05]  /*3210*/  IMAD.WIDE.U32 R4, R4, R5, c[0x0][0x168] ;  /* 0x00005a0004047625 */ /* 0x000fca00078e0005 */
[----:B------:R4:W-:Y:S07]  /*3220*/  STG.E.64 [R4.64], R34 ;  /* 0x0000002204007986 */ /* 0x0009ee000c101b06 */
[----:B------:R-:W-:Y:S05]  /*3230*/  @P0 BRA `(.L_x_2350) ;  /* 0x000000c000000947 */ /* 0x000fea0003800000 */
[----:B----4-:R-:W-:Y:S01]  /*3240*/  IMAD.IADD R4, R43, 0x1, R22 ;  /* 0x000000012b047824 */ /* 0x010fe200078e0216 */
[----:B------:R-:W-:Y:S01]  /*3250*/  IADD3 R22, R22, 0x80, RZ ;  /* 0x0000008016167810 */ /* 0x000fe20007ffe0ff */
[----:B------:R-:W-:-:S04]  /*3260*/  IMAD.MOV.U32 R5, RZ, RZ, 0x8 ;  /* 0x00000008ff057424 */ /* 0x000fc800078e00ff */
[----:B------:R-:W-:-:S05]  /*3270*/  IMAD.WIDE.U32 R4, R4, R5, c[0x0][0x168] ;  /* 0x00005a0004047625 */ /* 0x000fca00078e0005 */
[----:B0----5:R0:W-:Y:S02]  /*3280*/  STG.E.64 [R4.64], R32 ;  /* 0x0000002004007986 */ /* 0x0211e4000c101b06 */
.L_x_2349:
[----:B------:R-:W-:-:S13]  /*3290*/  ISETP.GE.AND P0, PT, R22, R42, PT ;  /* 0x0000002a1600720c */ /* 0x000fda0003f06270 */
[----:B------:R-:W-:Y:S05]  /*32a0*/  @P0 BRA `(.L_x_2351) ;  /* 0x000000c000000947 */ /* 0x000fea0003800000 */
[----:B0---4-:R-:W-:Y:S01]  /*32b0*/  IMAD.IADD R4, R43, 0x1, R22 ;  /* 0x000000012b047824 */ /* 0x011fe200078e0216 */
[----:B------:R-:W-:Y:S01]  /*32c0*/  IADD3 R22, R22, 0x80, RZ ;  /* 0x0000008016167810 */ /* 0x000fe20007ffe0ff */
[----:B------:R-:W-:-:S04]  /*32d0*/  IMAD.MOV.U32 R5, RZ, RZ, 0x8 ;  /* 0x00000008ff057424 */ /* 0x000fc800078e00ff */
[----:B------:R-:W-:-:S05]  /*32e0*/  IMAD.WIDE.U32 R4, R4, R5, c[0x0][0x168] ;  /* 0x00005a0004047625 */ /* 0x000fca00078e0005 */
[----:B-1----:R0:W-:Y:S02]  /*32f0*/  STG.E.64 [R4.64], R30 ;  /* 0x0000001e04007986 */ /* 0x0021e4000c101b06 */
.L_x_2350:
[----:B------:R-:W-:-:S13]  /*3300*/  ISETP.GE.AND P0, PT, R22, R42, PT ;  /* 0x0000002a1600720c */ /* 0x000fda0003f06270 */
[----:B------:R-:W-:Y:S05]  /*3310*/  @P0 BRA `(.L_x_2352) ;  /* 0x000000d000000947 */ /* 0x000fea0003800000 */
[----:B0---4-:R-:W-:Y:S01]  /*3320*/  IMAD.IADD R4, R43, 0x1, R22 ;  /* 0x000000012b047824 */ /* 0x011fe200078e0216 */
[----:B------:R-:W-:Y:S01]  /*3330*/  IADD3 R22, R22, 0x80, RZ ;  /* 0x0000008016167810 */ /* 0x000fe20007ffe0ff */
[----:B------:R-:W-:-:S04]  /*3340*/  IMAD.MOV.U32 R5, RZ, RZ, 0x8 ;  /* 0x00000008ff057424 */ /* 0x000fc800078e00ff */
[----:B------:R-:W-:-:S05]  /*3350*/  IMAD.WIDE.U32 R4, R4, R5, c[0x0][0x168] ;  /* 0x00005a0004047625 */ /* 0x000fca00078e0005 */
[----:B--2--5:R0:W-:Y:S02]  /*3360*/  STG.E.64 [R4.64], R12 ;  /* 0x0000000c04007986 */ /* 0x0241e4000c101b06 */
.L_x_2351:
[----:B------:R-:W-:-:S13]  /*3370*/  ISETP.GE.AND P0, PT, R22, R42, PT ;  /* 0x0000002a1600720c */ /* 0x000fda0003f06270 */
[----:B------:R-:W-:Y:S01]  /*3380*/  @P0 BREAK B1 ;  /* 0x0000000000010942 */ /* 0x000fe20003800000 */
[----:B------:R-:W-:Y:S05]  /*3390*/  @P0 BRA `(.L_x_2353) ;  /* 0x000000c000000947 */ /* 0x000fea0003800000 */
[----:B0---4-:R-:W-:Y:S01]  /*33a0*/  IMAD.IADD R4, R43, 0x1, R22 ;  /* 0x000000012b047824 */ /* 0x011fe200078e0216 */
[----:B------:R-:W-:Y:S01]  /*33b0*/  IADD3 R22, R22, 0x80, RZ ;  /* 0x0000008016167810 */ /* 0x000fe20007ffe0ff */
[----:B------:R-:W-:-:S04]  /*33c0*/  IMAD.MOV.U32 R5, RZ, RZ, 0x8 ;  /* 0x00000008ff057424 */ /* 0x000fc800078e00ff */
[----:B------:R-:W-:-:S05]  /*33d0*/  IMAD.WIDE.U32 R4, R4, R5, c[0x0][0x168] ;  /* 0x00005a0004047625 */ /* 0x000fca00078e0005 */
[----:B---3-5:R0:W-:Y:S02]  /*33e0*/  STG.E.64 [R4.64], R10 ;  /* 0x0000000a04007986 */ /* 0x0281e4000c101b06 */
.L_x_2352:
[----:B------:R-:W-:Y:S05]  /*33f0*/  BSYNC B1 ;  /* 0x0000000000017941 */ /* 0x000fea0003800000 */
.L_x_2348:
[----:B------:R-:W-:-:S13]  /*3400*/  ISETP.GE.AND P0, PT, R22, R42, PT ;  /* 0x0000002a1600720c */ /* 0x000fda0003f06270 */
[----:B0---4-:R-:W-:Y:S01]  /*3410*/  @!P0 IMAD.IADD R4, R43, 0x1, R22 ;  /* 0x000000012b048824 */ /* 0x011fe200078e0216 */
[----:B------:R-:W-:Y:S01]  /*3420*/  @!P0 IADD3 R22, R22, 0x80, RZ ;  /* 0x0000008016168810 */ /* 0x000fe20007ffe0ff */
[----:B------:R-:W-:-:S04]  /*3430*/  @!P0 IMAD.MOV.U32 R5, RZ, RZ, 0x8 ;  /* 0x00000008ff058424 */ /* 0x000fc800078e00ff */
[----:B------:R-:W-:-:S05]  /*3440*/  @!P0 IMAD.WIDE.U32 R4, R4, R5, c[0x0][0x168] ;  /* 0x00005a0004048625 */ /* 0x000fca00078e0005 */
[----:B---3-5:R0:W-:Y:S02]  /*3450*/  @!P0 STG.E.64 [R4.64], R8 ;  /* 0x0000000804008986 */ /* 0x0281e4000c101b06 */
.L_x_2353:
[----:B------:R-:W-:Y:S05]  /*3460*/  BSYNC B0 ;  /* 0x0000000000007941 */ /* 0x000fea0003800000 */
.L_x_2347:
[----:B------:R-:W-:Y:S01]  /*3470*/  WARPSYNC 0xffffffff ;  /* 0xffffffff00007948 */ /* 0x000fe20003800000 */
[----:B------:R-:W-:-:S13]  /*3480*/  ISETP.GE.AND P0, PT, R22, R42, PT ;  /* 0x0000002a1600720c */ /* 0x000fda0003f06270 */
[----:B------:R-:W-:Y:S05]  /*3490*/  @P0 EXIT ;  /* 0x000000000000094d */ /* 0x000fea0003800000 */
[----:B0---4-:R-:W-:Y:S02]  /*34a0*/  IMAD.IADD R4, R43, 0x1, R22 ;  /* 0x000000012b047824 */ /* 0x011fe400078e0216 */
[----:B------:R-:W-:-:S04]  /*34b0*/  IMAD.MOV.U32 R5, RZ, RZ, 0x8 ;  /* 0x00000008ff057424 */ /* 0x000fc800078e00ff */
[----:B------:R-:W-:-:S05]  /*34c0*/  IMAD.WIDE.U32 R4, R4, R5, c[0x0][0x168] ;  /* 0x00005a0004047625 */ /* 0x000fca00078e0005 */
[----:B---3--:R-:W-:Y:S01]  /*34d0*/  STG.E.64 [R4.64], R2 ;  /* 0x0000000204007986 */ /* 0x008fe2000c101b06 */
[----:B------:R-:W-:Y:S05]  /*34e0*/  EXIT ;  /* 0x000000000000794d */ /* 0x000fea0003800000 */
        .type           $_ZN2at6native29vectorized_elementwise_kernelILi2EZZZNS0_15cos_kernel_cudaERNS_18TensorIteratorBaseEENKUlvE0_clEvENKUlvE_clEvEUldE_St5arrayIPcLm2EEEEviT0_T1_$__internal_trig_reduction_slowpathd,@function
        .size           $_ZN2at6native29vectorized_elementwise_kernelILi2EZZZNS0_15cos_kernel_cudaERNS_18TensorIteratorBaseEENKUlvE0_clEvENKUlvE_clEvEUldE_St5arrayIPcLm2EEEEviT0_T1_$__internal_trig_reduction_slowpathd,(.L_x_2441 - $_ZN2at6native29vectorized_elementwise_kernelILi2EZZZNS0_15cos_kernel_cudaERNS_18TensorIteratorBaseEENKUlvE0_clEvENKUlvE_clEvEUldE_St5arrayIPcLm2EEEEviT0_T1_$__internal_trig_reduction_slowpathd)
$_ZN2at6native29vectorized_elementwise_kernelILi2EZZZNS0_15cos_kernel_cudaERNS_18TensorIteratorBaseEENKUlvE0_clEvENKUlvE_clEvEUldE_St5arrayIPcLm2EEEEviT0_T1_$__internal_trig_reduction_slowpathd:
[----:B------:R-:W-:Y:S01]  /*34f0*/  SHF.R.U32.HI R4, RZ, 0x14, R2 ;  /* 0x00000014ff047819 */ /* 0x000fe20000011602 */
        /* <DEDUP_REMOVED lines=15> */
[----:B------:R-:W-:-:S04]  /*35f0*/  SEL R29, R29, 0x12, !P0 ;  /* 0x000000121d1d7807 */ /* 0x000fc80004000000 */
[----:B------:R-:W-:Y:S01]  /*3600*/  ISETP.GT.AND P0, PT, R3, R29, PT ;  /* 0x0000001d0300720c */ /* 0x000fe20003f04270 */
[----:B------:R-:W-:-:S12]  /*3610*/  IMAD.MOV.U32 R3, RZ, RZ, R37 ;  /* 0x000000ffff037224 */ /* 0x000fd800078e0025 */
        /* <DEDUP_REMOVED lines=9> */
.L_x_2357:
[----:B------:R-:W-:Y:S02]  /*36b0*/  ULDC.64 UR4, c[0x0][0x118] ;  /* 0x0000460000047ab9 */ /* 0x000fe40000000a00 */
[----:B------:R-:W2:Y:S01]  /*36c0*/  LDG.E.64.CONSTANT R24, [R4.64] ;  /* 0x0000000404187981 */ /* 0x000ea2000c1e9b00 */
[----:B------:R-:W-:Y:S01]  /*36d0*/  IADD3 R3, R3, 0x1, RZ ;  /* 0x0000000103037810 */ /* 0x000fe20007ffe0ff */
[----:B--2---:R-:W-:-:S04]  /*36e0*/  IMAD.WIDE.U32 R26, P4, R24, R6, R20 ;  /* 0x00000006181a7225 */ /* 0x004fc80007880014 */
[----:B------:R-:W-:Y:S02]  /*36f0*/  IMAD R21, R24, R7, RZ ;  /* 0x0000000718157224 */ /* 0x000fe400078e02ff */
[----:B------:R-:W-:-:S03]  /*3700*/  IMAD R20, R25, R6, RZ ;  /* 0x0000000619147224 */ /* 0x000fc600078e02ff */
[----:B------:R-:W-:-:S04]  /*3710*/  IADD3 R21, P0, R21, R27, RZ ;  /* 0x0000001b15157210 */ /* 0x000fc80007f1e0ff */
[----:B------:R-:W-:Y:S01]  /*3720*/  IADD3 R21, P1, R20, R21, RZ ;  /* 0x0000001514157210 */ /* 0x000fe20007f3e0ff */
[----:B------:R-:W-:-:S05]  /*3730*/  IMAD.MOV.U32 R20, RZ, RZ, R26 ;  /* 0x000000ffff147224 */ /* 0x000fca00078e001a */
[----:B------:R0:W-:Y:S02]  /*3740*/  STL.64 [R0], R20 ;  /* 0x0000001400007387 */ /* 0x0001e40000100a00 */
[----:B0-----:R-:W-:Y:S01]  /*3750*/  IMAD.HI.U32 R21, R24, R7, RZ ;  /* 0x0000000718157227 */ /* 0x001fe200078e00ff */
[----:B------:R-:W-:-:S03]  /*3760*/  IADD3 R0, R0, 0x8, RZ ;  /* 0x0000000800007810 */ /* 0x000fc60007ffe0ff */
[----:B------:R-:W-:-:S04]  /*3770*/  IMAD.HI.U32 R20, R25, R6, RZ ;  /* 0x0000000619147227 */ /* 0x000fc800078e00ff */
[----:B------:R-:W-:Y:S01]  /*3780*/  IMAD.X R21, RZ, RZ, R21, P4 ;  /* 0x000000ffff157224 */ /* 0x000fe200020e0615 */
[----:B------:R-:W-:Y:S01]  /*3790*/  ISETP.GE.AND P4, PT, R3, R29, PT ;  /* 0x0000001d0300720c */ /* 0x000fe20003f86270 */
[----:B------:R-:W-:-:S03]  /*37a0*/  IMAD R24, R25, R7, RZ ;  /* 0x0000000719187224 */ /* 0x000fc600078e02ff */
[----:B------:R-:W-:Y:S01]  /*37b0*/  IADD3.X R20, P0, R20, R21, RZ, P0, !PT ;  /* 0x0000001514147210 */ /* 0x000fe2000071e4ff */
[----:B------:R-:W-:-:S03]  /*37c0*/  IMAD.HI.U32 R21, R25, R7, RZ ;  /* 0x0000000719157227 */ /* 0x000fc600078e00ff */
[----:B------:R-:W-:Y:S01]  /*37d0*/  IADD3.X R20, P1, R24, R20, RZ, P1, !PT ;  /* 0x0000001418147210 */ /* 0x000fe20000f3e4ff */
[----:B------:R-:W-:Y:S01]  /*37e0*/  IMAD.X R21, RZ, RZ, R21, P0 ;  /* 0x000000ffff157224 */ /* 0x000fe200000e0615 */
[----:B------:R-:W-:-:S03]  /*37f0*/  IADD3 R4, P0, R4, 0x8, RZ ;  /* 0x0000000804047810 */ /* 0x000fc60007f1e0ff */
[----:B------:R-:W-:Y:S02]  /*3800*/  IMAD.X R21, RZ, RZ, R21, P1 ;  /* 0x000000ffff157224 */ /* 0x000fe400008e0615 */
[----:B------:R-:W-:Y:S01]  /*3810*/  IMAD.X R5, RZ, RZ, R5, P0 ;  /* 0x000000ffff057224 */ /* 0x000fe200000e0605 */
[----:B------:R-:W-:Y:S05]  /*3820*/  @!P4 BRA `(.L_x_2357) ;  /* 0xfffffe800000c947 */ /* 0x000fea000383ffff */
.L_x_2356:
[----:B------:R-:W-:Y:S05]  /*3830*/  BSYNC B0 ;  /* 0x0000000000007941 */ /* 0x000fea0003800000 */
.L_x_2355:
[----:B------:R-:W-:-:S04]  /*3840*/  IMAD.IADD R37, R3, 0x1, -R37 ;  /* 0x0000000103257824 */ /* 0x000fc800078e0a25 */
[----:B------:R-:W-:-:S05]  /*3850*/  IMAD R37, R37, 0x8, R1 ;  /* 0x0000000825257824 */ /* 0x000fca00078e0201 */
[----:B------:R0:W-:Y:S04]  /*3860*/  STL.64 [R37], R20 ;  /* 0x0000001425007387 */ /* 0x0001e80000100a00 */
[----:B------:R-:W2:Y:S04]  /*3870*/  LDL.64 R4, [R1+0x10] ;  /* 0x0000100001047983 */ /* 0x000ea80000100a00 */
[----:B------:R-:W3:Y:S04]  /*3880*/  LDL.64 R6, [R1+0x18] ;  /* 0x0000180001067983 */ /* 0x000ee80000100a00 */
[----:B0-----:R-:W4:Y:S01]  /*3890*/  @P3 LDL.64 R20, [R1+0x8] ;  /* 0x0000080001143983 */ /* 0x001f220000100a00 */
[----:B------:R-:W-:Y:S01]  /*38a0*/  @P3 IADD3 R0, -R36, 0x40, RZ ;  /* 0x0000004024003810 */ /* 0x000fe20007ffe1ff */
[----:B------:R-:W-:Y:S01]  /*38b0*/  UMOV UR4, URZ ;  /* 0x0000003f00047c82 */ /* 0x000fe20008000000 */
[----:B--2---:R-:W-:-:S02]  /*38c0*/  @P3 SHF.L.U32 R24, R4, R36, RZ ;  /* 0x0000002404183219 */ /* 0x004fc400000006ff */
[----:B------:R-:W-:Y:S02]  /*38d0*/  @P3 SHF.L.U64.HI R3, R4, R36, R5 ;  /* 0x0000002404033219 */ /* 0x000fe40000010205 */
[-CC-:B----4-:R-:W-:Y:S02]  /*38e0*/  @P3 SHF.R.U64 R25, R20, R0.reuse, R21.reuse ;  /* 0x0000000014193219 */ /* 0x190fe40000001215 */
[-C--:B------:R-:W-:Y:S02]  /*38f0*/  @P3 SHF.R.U32.HI R20, RZ, R0.reuse, R21 ;  /* 0x00000000ff143219 */ /* 0x080fe40000011615 */
[--C-:B------:R-:W-:Y:S02]  /*3900*/  @P3 SHF.R.U64 R21, R4, R0, R5.reuse ;  /* 0x0000000004153219 */ /* 0x100fe40000001205 */
[----:B------:R-:W-:Y:S02]  /*3910*/  @P3 LOP3.LUT R4, R25, R24, RZ, 0xfc, !PT ;  /* 0x0000001819043212 */ /* 0x000fe400078efcff */
[----:B------:R-:W-:-:S02]  /*3920*/  @P3 SHF.R.U32.HI R24, RZ, R0, R5 ;  /* 0x00000000ff183219 */ /* 0x000fc40000011605 */
[CC--:B---3--:R-:W-:Y:S02]  /*3930*/  @P3 SHF.L.U32 R0, R6.reuse, R36.reuse, RZ ;  /* 0x0000002406003219 */ /* 0x0c8fe400000006ff */
[----:B------:R-:W-:Y:S02]  /*3940*/  @P3 SHF.L.U64.HI R36, R6, R36, R7 ;  /* 0x0000002406243219 */ /* 0x000fe40000010207 */
[----:B------:R-:W-:Y:S02]  /*3950*/  @P3 LOP3.LUT R6, R0, R21, RZ, 0xfc, !PT ;  /* 0x0000001500063212 */ /* 0x000fe400078efcff */
[----:B------:R-:W-:Y:S01]  /*3960*/  @P3 LOP3.LUT R5, R20, R3, RZ, 0xfc, !PT ;  /* 0x0000000314053212 */ /* 0x000fe200078efcff */
[----:B------:R-:W-:Y:S02]  /*3970*/  IMAD.SHL.U32 R20, R4, 0x4, RZ ;  /* 0x0000000404147824 */ /* 0x000fe400078e00ff */
[----:B------:R-:W-:Y:S01]  /*3980*/  IMAD.SHL.U32 R0, R6, 0x4, RZ ;  /* 0x0000000406007824 */ /* 0x000fe200078e00ff */
[----:B------:R-:W-:-:S02]  /*3990*/  SHF.L.U64.HI R21, R4, 0x2, R5 ;  /* 0x0000000204157819 */ /* 0x000fc40000010205 */
[----:B------:R-:W-:Y:S02]  /*39a0*/  SHF.R.U32.HI R4, RZ, 0x1e, R5 ;  /* 0x0000001eff047819 */ /* 0x000fe40000011605 */
[----:B------:R-:W-:Y:S02]  /*39b0*/  @P3 LOP3.LUT R7, R36, R24, RZ, 0xfc, !PT ;  /* 0x0000001824073212 */ /* 0x000fe400078efcff */
[----:B------:R-:W-:Y:S02]  /*39c0*/  IADD3 RZ, P0, RZ, -R20, RZ ;  /* 0x80000014ffff7210 */ /* 0x000fe40007f1e0ff */
[----:B------:R-:W-:Y:S02]  /*39d0*/  LOP3.LUT R3, RZ, R21, RZ, 0x33, !PT ;  /* 0x00000015ff037212 */ /* 0x000fe400078e33ff */
[----:B------:R-:W-:Y:S02]  /*39e0*/  LOP3.LUT R4, R4, R0, RZ, 0xfc, !PT ;  /* 0x0000000004047212 */ /* 0x000fe400078efcff */
[----:B------:R-:W-:-:S02]  /*39f0*/  SHF.L.U64.HI R0, R6, 0x2, R7 ;  /* 0x0000000206007819 */ /* 0x000fc40000010207 */
[----:B------:R-:W-:Y:S02]  /*3a00*/  IADD3.X R6, P0, RZ, R3, RZ, P0, !PT ;  /* 0x00000003ff067210 */ /* 0x000fe4000071e4ff */
[----:B------:R-:W-:Y:S02]  /*3a10*/  LOP3.LUT R5, RZ, R4, RZ, 0x33, !PT ;  /* 0x00000004ff057212 */ /* 0x000fe400078e33ff */
[----:B------:R-:W-:Y:S02]  /*3a20*/  LOP3.LUT R3, RZ, R0, RZ, 0x33, !PT ;  /* 0x00000000ff037212 */ /* 0x000fe400078e33ff */
[----:B------:R-:W-:Y:S02]  /*3a30*/  IADD3.X R5, P0, RZ, R5, RZ, P0, !PT ;  /* 0x00000005ff057210 */ /* 0x000fe4000071e4ff */
[----:B------:R-:W-:-:S03]  /*3a40*/  SHF.R.U32.HI R26, RZ, 0x1d, R7 ;  /* 0x0000001dff1a7819 */ /* 0x000fc60000011607 */
[----:B------:R-:W-:Y:S01]  /*3a50*/  IMAD.X R3, RZ, RZ, R3, P0 ;  /* 0x000000ffff037224 */ /* 0x000fe200000e0603 */
[----:B------:R-:W-:-:S04]  /*3a60*/  LOP3.LUT P3, RZ, R26, 0x1, RZ, 0xc0, !PT ;  /* 0x000000011aff7812 */ /* 0x000fc8000786c0ff */
        /* <DEDUP_REMOVED lines=9> */
[----:B------:R-:W-:Y:S01]  /*3b00*/  ISETP.NE.AND.EX P0, PT, RZ, RZ, PT, P0 ;  /* 0x000000ffff00720c */ /* 0x000fe20003f05300 */
[----:B------:R-:W-:Y:S01]  /*3b10*/  @P3 IMAD.MOV R20, RZ, RZ, -R20 ;  /* 0x000000ffff143224 */ /* 0x000fe200078e0a14 */
[----:B------:R-:W-:Y:S02]  /*3b20*/  SEL R5, R21, R6, !P3 ;  /* 0x0000000615057207 */ /* 0x000fe40005800000 */
[----:B------:R-:W-:Y:S02]  /*3b30*/  IADD3 R6, -R3, 0x40, RZ ;  /* 0x0000004003067810 */ /* 0x000fe40007ffe1ff */
[-C--:B------:R-:W-:Y:S02]  /*3b40*/  SHF.L.U32 R21, R4, R3.reuse, RZ ;  /* 0x0000000304157219 */ /* 0x080fe400000006ff */
[----:B------:R-:W-:Y:S02]  /*3b50*/  SHF.R.U64 R20, R20, R6, R5 ;  /* 0x0000000614147219 */ /* 0x000fe40000001205 */
[----:B------:R-:W-:-:S03]  /*3b60*/  SHF.L.U64.HI R24, R4, R3, R0 ;  /* 0x0000000304187219 */ /* 0x000fc60000010200 */
[----:B------:R-:W-:Y:S02]  /*3b70*/  @P0 LOP3.LUT R4, R20, R21, RZ, 0xfc, !PT ;  /* 0x0000001514040212 */ /* 0x000fe400078efcff */
[----:B------:R-:W-:-:S03]  /*3b80*/  SHF.R.U32.HI R5, RZ, R6, R5 ;  /* 0x00000006ff057219 */ /* 0x000fc60000011605 */
[----:B------:R-:W-:Y:S01]  /*3b90*/  IMAD.WIDE.U32 R20, R4, 0x2168c235, RZ ;  /* 0x2168c23504147825 */ /* 0x000fe200078e00ff */
[----:B------:R-:W-:-:S03]  /*3ba0*/  @P0 LOP3.LUT R0, R5, R24, RZ, 0xfc, !PT ;  /* 0x0000001805000212 */ /* 0x000fc600078efcff */
[----:B------:R-:W-:Y:S02]  /*3bb0*/  IMAD.MOV.U32 R24, RZ, RZ, R21 ;  /* 0x000000ffff187224 */ /* 0x000fe400078e0015 */
[----:B------:R-:W-:-:S04]  /*3bc0*/  IMAD.MOV.U32 R25, RZ, RZ, RZ ;  /* 0x000000ffff197224 */ /* 0x000fc800078e00ff */
[----:B------:R-:W-:-:S04]  /*3bd0*/  IMAD.WIDE.U32 R4, R4, -0x36f0255e, R24 ;  /* 0xc90fdaa204047825 */ /* 0x000fc800078e0018 */
[----:B------:R-:W-:-:S04]  /*3be0*/  IMAD.HI.U32 R6, R0, -0x36f0255e, RZ ;  /* 0xc90fdaa200067827 */ /* 0x000fc800078e00ff */
[----:B------:R-:W-:-:S04]  /*3bf0*/  IMAD.WIDE.U32 R4, P1, R0, 0x2168c235, R4 ;  /* 0x2168c23500047825 */ /* 0x000fc80007820004 */
[----:B------:R-:W-:Y:S01]  /*3c00*/  IMAD R0, R0, -0x36f0255e, RZ ;  /* 0xc90fdaa200007824 */ /* 0x000fe200078e02ff */
[----:B------:R-:W-:Y:S01]  /*3c10*/  IADD3 RZ, P0, R20, R20, RZ ;  /* 0x0000001414ff7210 */ /* 0x000fe20007f1e0ff */
[----:B------:R-:W-:-:S03]  /*3c20*/  IMAD.X R6, RZ, RZ, R6, P1 ;  /* 0x000000ffff067224 */ /* 0x000fc600008e0606 */
        /* <DEDUP_REMOVED lines=9> */
[----:B------:R-:W-:-:S05]  /*3cc0*/  IADD3 R4, P1, R4, 0x1, RZ ;  /* 0x0000000104047810 */ /* 0x000fca0007f3e0ff */
[----:B------:R-:W-:-:S05]  /*3cd0*/  IMAD.X R0, RZ, RZ, R0, P1 ;  /* 0x000000ffff007224 */ /* 0x000fca00008e0600 */
[----:B------:R-:W-:Y:S02]  /*3ce0*/  SHF.R.U64 R4, R4, 0xa, R0 ;  /* 0x0000000a04047819 */ /* 0x000fe40000001200 */
[----:B------:R-:W-:Y:S02]  /*3cf0*/  SEL R5, RZ, 0x1, !P0 ;  /* 0x00000001ff057807 */ /* 0x000fe40004000000 */
[----:B------:R-:W-:-:S04]  /*3d00*/  IADD3 R4, P1, R4, 0x1, RZ ;  /* 0x0000000104047810 */ /* 0x000fc80007f3e0ff */
[----:B------:R-:W-:Y:S01]  /*3d10*/  LEA.HI.X R0, R0, RZ, RZ, 0x16, P1 ;  /* 0x000000ff00007211 */ /* 0x000fe200008fb4ff */
[----:B------:R-:W-:Y:S01]  /*3d20*/  IMAD.IADD R3, R5, 0x1, R3 ;  /* 0x0000000105037824 */ /* 0x000fe200078e0203 */
[----:B------:R-:W-:Y:S02]  /*3d30*/  LOP3.LUT P0, R2, R2, 0x80000000, RZ, 0xc0, !PT ;  /* 0x8000000002027812 */ /* 0x000fe4000780c0ff */
[--C-:B------:R-:W-:Y:S01]  /*3d40*/  SHF.R.U64 R6, R4, 0x1, R0.reuse ;  /* 0x0000000104067819 */ /* 0x100fe20000001200 */
[----:B------:R-:W-:Y:S01]  /*3d50*/  IMAD.SHL.U32 R4, R3, 0x100000, RZ ;  /* 0x0010000003047824 */ /* 0x000fe200078e00ff */
[----:B------:R-:W-:Y:S02]  /*3d60*/  LOP3.LUT R26, R26, 0x1, RZ, 0xc0, !PT ;  /* 0x000000011a1a7812 */ /* 0x000fe400078ec0ff */
[----:B------:R-:W-:Y:S02]  /*3d70*/  SHF.R.U32.HI R3, RZ, 0x1, R0 ;  /* 0x00000001ff037819 */ /* 0x000fe40000011600 */
[----:B------:R-:W-:-:S02]  /*3d80*/  IADD3 R6, P1, P4, R6, -UR4, RZ ;  /* 0x8000000406067c10 */ /* 0x000fc4000fc3e0ff */
[----:B------:R-:W-:Y:S02]  /*3d90*/  LEA.HI R0, R7, R26, RZ, 0x2 ;  /* 0x0000001a07007211 */ /* 0x000fe400078f10ff */
[----:B------:R-:W-:Y:S02]  /*3da0*/  @P3 LOP3.LUT R2, R2, 0x80000000, RZ, 0x3c, !PT ;  /* 0x8000000002023812 */ /* 0x000fe400078e3cff */
[----:B------:R-:W-:Y:S01]  /*3db0*/  IADD3.X R3, R3, 0x3fe00000, ~R4, P1, P4 ;  /* 0x3fe0000003037810 */ /* 0x000fe20000fe8c04 */
[----:B------:R-:W-:-:S03]  /*3dc0*/  @P0 IMAD.MOV R0, RZ, RZ, -R0 ;  /* 0x000000ffff000224 */ /* 0x000fc600078e0a00 */
[----:B------:R-:W-:-:S03]  /*3dd0*/  LOP3.LUT R2, R3, R2, RZ, 0xfc, !PT ;  /* 0x0000000203027212 */ /* 0x000fc600078efcff */
.L_x_2354:
[----:B------:R-:W-:Y:S02]  /*3de0*/  IMAD.MOV.U32 R29, RZ, RZ, 0x0 ;  /* 0x00000000ff1d7424 */ /* 0x000fe400078e00ff */
[----:B------:R-:W-:Y:S02]  /*3df0*/  IMAD.MOV.U32 R3, RZ, RZ, R2 ;  /* 0x000000ffff037224 */ /* 0x000fe400078e0002 */
[----:B------:R-:W-:Y:S01]  /*3e00*/  IMAD.MOV.U32 R2, RZ, RZ, R6 ;  /* 0x000000ffff027224 */ /* 0x000fe200078e0006 */
[----:B------:R-:W-:Y:S06]  /*3e10*/  RET.REL.NODEC R28 `(_ZN2at6native29vectorized_elementwise_kernelILi2EZZZNS0_15cos_kernel_cudaERNS_18TensorIteratorBaseEENKUlvE0_clEvENKUlvE_clEvEUldE_St5arrayIPcLm2EEEEviT0_T1_) ;  /* 0xffffc1e01c007950 */ /* 0x000fec0003c3ffff */
.L_x_2358:
        /* <DEDUP_REMOVED lines=14> */
.L_x_2441:


//--------------------- .text._ZN2at6native29vectorized_elementwise_kernelILi4EZZZNS0_15cos_kernel_cudaERNS_18TensorIteratorBaseEENKUlvE0_clEvENKUlvE_clEvEUldE_St5arrayIPcLm2EEEEviT0_T1_ --------------------------
	.section	.text._ZN2at6native29vectorized_elementwise_kernelILi4EZZZNS0_15cos_kernel_cudaERNS_18TensorIteratorBaseEENKUlvE0_clEvENKUlvE_clEvEUldE_St5arrayIPcLm2EEEEviT0_T1_,"ax",@progbits
	.sectioninfo	@"SHI_REGISTERS=46"
	.align	128
        .global         _ZN2at6native29vectorized_elementwise_kernelILi4EZZZNS0_15cos_kernel_cudaERNS_18TensorIteratorBaseEENKUlvE0_clEvENKUlvE_clEvEUldE_St5arrayIPcLm2EEEEviT0_T1_
        .type           _ZN2at6native29vectorized_elementwise_kernelILi4EZZZNS0_15cos_kernel_cudaERNS_18TensorIteratorBaseEENKUlvE0_clEvENKUlvE_clEvEUldE_St5arrayIPcLm2EEEEviT0_T1_,@function
        .size           _ZN2at6native29vectorized_elementwise_kernelILi4EZZZNS0_15cos_kernel_cudaERNS_18TensorIteratorBaseEENKUlvE0_clEvENKUlvE_clEvEUldE_St5arrayIPcLm2EEEEviT0_T1_,(.L_x_2442 - _ZN2at6native29vectorized_elementwise_kernelILi4EZZZNS0_15cos_kernel_cudaERNS_18TensorIteratorBaseEENKUlvE0_clEvENKUlvE_clEvEUldE_St5arrayIPcLm2EEEEviT0_T1_)
        .other          _ZN2at6native29vectorized_elementwise_kernelILi4EZZZNS0_15cos_kernel_cudaERNS_18TensorIteratorBaseEENKUlvE0_clEvENKUlvE_clEvEUldE_St5arrayIPcLm2EEEEviT0_T1_,@"STO_CUDA_ENTRY STV_DEFAULT"
_ZN2at6native29vectorized_elementwise_kernelILi4EZZZNS0_15cos_kernel_cudaERNS_18TensorIteratorBaseEENKUlvE0_clEvENKUlvE_clEvEUldE_St5arrayIPcLm2EEEEviT0_T1_:
.text._ZN2at6native29vectorized_elementwise_kernelILi4EZZZNS0_15cos_kernel_cudaERNS_18TensorIteratorBaseEENKUlvE0_clEvENKUlvE_clEvEUldE_St5arrayIPcLm2EEEEviT0_T1_:
        /* <DEDUP_REMOVED lines=29> */
[----:B0----5:R-:W-:Y:S05]  /*01d0*/  CALL.REL.NOINC `($_ZN2at6native29vectorized_elementwise_kernelILi4EZZZNS0_15cos_kernel_cudaERNS_18TensorIteratorBaseEENKUlvE0_clEvENKUlvE_clEvEUldE_St5arrayIPcLm2EEEEviT0_T1_$__internal_trig_reduction_slowpathd) ;  /* 0x0000331000007944 */ /* 0x021fea0003c00000 */
[----:B------:R-:W-:Y:S05]  /*01e0*/  BRA `(.L_x_2362) ;  /* 0x0000002000007947 */ /* 0x000fea0003800000 */
.L_x_2361:
[----:B0-----:R0:W1:Y:S01]  /*01f0*/  DMUL R2, RZ, R20 ;  /* 0x00000014ff027228 */ /* 0x0010620000000000 */
[----:B------:R-:W-:-:S05]  /*0200*/  IMAD.MOV.U32 R0, RZ, RZ, RZ ;  /* 0x000000ffff007224 */ /* 0x000fca00078e00ff */
.L_x_2362:
[----:B------:R-:W-:Y:S05]  /*0210*/  BSYNC B1 ;  /* 0x0000000000017941 */ /* 0x000fea0003800000 */
.L_x_2360:
        /* <DEDUP_REMOVED lines=37> */
[----:B0----5:R-:W-:Y:S05]  /*0470*/  CALL.REL.NOINC `($_ZN2at6native29vectorized_elementwise_kernelILi4EZZZNS0_15cos_kernel_cudaERNS_18TensorIteratorBaseEENKUlvE0_clEvENKUlvE_clEvEUldE_St5arrayIPcLm2EEEEviT0_T1_$__internal_trig_reduction_slowpathd) ;  /* 0x0000307000007944 */ /* 0x021fea0003c00000 */
[----:B------:R-:W-:Y:S05]  /*0480*/  BRA `(.L_x_2365) ;  /* 0x0000002000007947 */ /* 0x000fea0003800000 */
.L_x_2364:
[----:B0-----:R0:W1:Y:S01]  /*0490*/  DMUL R2, RZ, R22 ;  /* 0x00000016ff027228 */ /* 0x0010620000000000 */
[----:B------:R-:W-:-:S05]  /*04a0*/  IMAD.MOV.U32 R0, RZ, RZ, RZ ;  /* 0x000000ffff007224 */ /* 0x000fca00078e00ff */
.L_x_2365:
[----:B------:R-:W-:Y:S05]  /*04b0*/  BSYNC B1 ;  /* 0x0000000000017941 */ /* 0x000fea0003800000 */
.L_x_2363:
        /* <DEDUP_REMOVED lines=37> */
[----:B0-----:R-:W-:Y:S05]  /*0710*/  CALL.REL.NOINC `($_ZN2at6native29vectorized_elementwise_kernelILi4EZZZNS0_15cos_kernel_cudaERNS_18TensorIteratorBaseEENKUlvE0_clEvENKUlvE_clEvEUldE_St5arrayIPcLm2EEEEviT0_T1_$__internal_trig_reduction_slowpathd) ;  /* 0x00002dd000007944 */ /* 0x001fea0003c00000 */
[----:B------:R-:W-:Y:S05]  /*0720*/  BRA `(.L_x_2368) ;  /* 0x0000002000007947 */ /* 0x000fea0003800000 */
.L_x_2367:
[----:B0-----:R0:W1:Y:S01]  /*0730*/  DMUL R2, RZ, R16 ;  /* 0x00000010ff027228 */ /* 0x0010620000000000 */
[----:B------:R-:W-:-:S05]  /*0740*/  IMAD.MOV.U32 R0, RZ, RZ, RZ ;  /* 0x000000ffff007224 */ /* 0x000fca00078e00ff */
.L_x_2368:
[----:B------:R-:W-:Y:S05]  /*0750*/  BSYNC B1 ;  /* 0x0000000000017941 */ /* 0x000fea0003800000 */
.L_x_2366:
        /* <DEDUP_REMOVED lines=39> */
.L_x_2370:
[----:B0-----:R0:W1:Y:S01]  /*09d0*/  DMUL R2, RZ, R18 ;  /* 0x00000012ff027228 */ /* 0x0010620000000000 */
[----:B------:R-:W-:-:S05]  /*09e0*/  IMAD.MOV.U32 R0, RZ, RZ, RZ ;  /* 0x000000ffff007224 */ /* 0x000fca00078e00ff */
.L_x_2371:
[----:B------:R-:W-:Y:S05]  /*09f0*/  BSYNC B1 ;  /* 0x0000000000017941 */ /* 0x000fea0003800000 */
.L_x_2369:
        /* <DEDUP_REMOVED lines=39> */
.L_x_2373:
[----:B0-----:R0:W1:Y:S01]  /*0c70*/  DMUL R2, RZ, R12 ;  /* 0x0000000cff027228 */ /* 0x0010620000000000 */
[----:B------:R-:W-:-:S05]  /*0c80*/  IMAD.MOV.U32 R0, RZ, RZ, RZ ;  /* 0x000000ffff007224 */ /* 0x000fca00078e00ff */
.L_x_2374:
[----:B------:R-:W-:Y:S05]  /*0c90*/  BSYNC B1 ;  /* 0x0000000000017941 */ /* 0x000fea0003800000 */
.L_x_2372:
        /* <DEDUP_REMOVED lines=39> */
.L_x_2376:
[----:B0-----:R0:W1:Y:S01]  /*0f10*/  DMUL R2, RZ, R14 ;  /* 0x0000000eff027228 */ /* 0x0010620000000000 */
[----:B------:R-:W-:-:S05]  /*0f20*/  IMAD.MOV.U32 R0, RZ, RZ, RZ ;  /* 0x000000ffff007224 */ /* 0x000fca00078e00ff */
.L_x_2377:
[----:B------:R-:W-:Y:S05]  /*0f30*/  BSYNC B1 ;  /* 0x0000000000017941 */ /* 0x000fea0003800000 */
.L_x_2375:
        /* <DEDUP_REMOVED lines=39> */
.L_x_2379:
[----:B0-----:R0:W1:Y:S01]  /*11b0*/  DMUL R2, RZ, R8 ;  /* 0x00000008ff027228 */ /* 0x0010620000000000 */
[----:B------:R-:W-:-:S05]  /*11c0*/  IMAD.MOV.U32 R0, RZ, RZ, RZ ;  /* 0x000000ffff007224 */ /* 0x000fca00078e00ff */
.L_x_2380:
[----:B------:R-:W-:Y:S05]  /*11d0*/  BSYNC B1 ;  /* 0x0000000000017941 */ /* 0x000fea0003800000 */
.L_x_2378:
        /* <DEDUP_REMOVED lines=39> */
.L_x_2382:
[----:B0-----:R0:W1:Y:S01]  /*1450*/  DMUL R2, RZ, R10 ;  /* 0x0000000aff027228 */ /* 0x0010620000000000 */
[----:B------:R-:W-:-:S05]  /*1460*/  IMAD.MOV.U32 R0, RZ, RZ, RZ ;  /* 0x000000ffff007224 */ /* 0x000fca00078e00ff */
.L_x_2383:
[----:B------:R-:W-:Y:S05]  /*1470*/  BSYNC B1 ;  /* 0x0000000000017941 */ /* 0x000fea0003800000 */
.L_x_2381:
        /* <DEDUP_REMOVED lines=30> */
.L_x_2359:
        /* <DEDUP_REMOVED lines=72> */
[----:B0-----:R-:W-:Y:S05]  /*1ae0*/  CALL.REL.NOINC `($_ZN2at6native29vectorized_elementwise_kernelILi4EZZZNS0_15cos_kernel_cudaERNS_18TensorIteratorBaseEENKUlvE0_clEvENKUlvE_clEvEUldE_St5arrayIPcLm2EEEEviT0_T1_$__internal_trig_reduction_slowpathd) ;  /* 0x00001a0000007944 */ /* 0x001fea0003c00000 */
[----:B------:R-:W-:Y:S05]  /*1af0*/  BRA `(.L_x_2388) ;  /* 0x0000002000007947 */ /* 0x000fea0003800000 */
.L_x_2387:
[----:B0-----:R0:W1:Y:S01]  /*1b00*/  DMUL R2, RZ, R20 ;  /* 0x00000014ff027228 */ /* 0x0010620000000000 */
[----:B------:R-:W-:-:S05]  /*1b10*/  IMAD.MOV.U32 R0, RZ, RZ, RZ ;  /* 0x000000ffff007224 */ /* 0x000fca00078e00ff */
.L_x_2388:
[----:B------:R-:W-:Y:S05]  /*1b20*/  BSYNC B2 ;  /* 0x0000000000027941 */ /* 0x000fea0003800000 */
.L_x_2386:
        /* <DEDUP_REMOVED lines=23> */
.L_x_2385:
[----:B------:R-:W-:Y:S05]  /*1ca0*/  BSYNC B1 ;  /* 0x0000000000017941 */ /* 0x000fea0003800000 */
.L_x_2384:
        /* <DEDUP_REMOVED lines=20> */
.L_x_2392:
[----:B0-----:R0:W1:Y:S01]  /*1df0*/  DMUL R2, RZ, R32 ;  /* 0x00000020ff027228 */ /* 0x0010620000000000 */
[----:B------:R-:W-:-:S05]  /*1e00*/  IMAD.MOV.U32 R0, RZ, RZ, RZ ;  /* 0x000000ffff007224 */ /* 0x000fca00078e00ff */
.L_x_2393:
[----:B------:R-:W-:Y:S05]  /*1e10*/  BSYNC B2 ;  /* 0x0000000000027941 */ /* 0x000fea0003800000 */
.L_x_2391:
        /* <DEDUP_REMOVED lines=23> */
.L_x_2390:
[----:B------:R-:W-:Y:S05]  /*1f90*/  BSYNC B1 ;  /* 0x0000000000017941 */ /* 0x000fea0003800000 */
.L_x_2389:
        /* <DEDUP_REMOVED lines=20> */
.L_x_2397:
[----:B------:R0:W1:Y:S01]  /*20e0*/  DMUL R2, RZ, R8 ;  /* 0x00000008ff027228 */ /* 0x0000620000000000 */
[----:B------:R-:W-:-:S05]  /*20f0*/  IMAD.MOV.U32 R0, RZ, RZ, RZ ;  /* 0x000000ffff007224 */ /* 0x000fca00078e00ff */
.L_x_2398:
[----:B------:R-:W-:Y:S05]  /*2100*/  BSYNC B2 ;  /* 0x0000000000027941 */ /* 0x000fea0003800000 */
.L_x_2396:
        /* <DEDUP_REMOVED lines=23> */
.L_x_2395:
[----:B------:R-:W-:Y:S05]  /*2280*/  BSYNC B1 ;  /* 0x0000000000017941 */ /* 0x000fea0003800000 */
.L_x_2394:
        /* <DEDUP_REMOVED lines=18> */
[----:B01----:R-:W-:Y:S05]  /*23b0*/  CALL.REL.NOINC `($_ZN2at6native29vectorized_elementwise_kernelILi4EZZZNS0_15cos_kernel_cudaERNS_18TensorIteratorBaseEENKUlvE0_clEvENKUlvE_clEvEUldE_St5arrayIPcLm2EEEEviT0_T1_$__internal_trig_reduction_slowpathd) ;  /* 0x0000113000007944 */ /* 0x003fea0003c00000 */
[----:B------:R-:W-:Y:S05]  /*23c0*/  BRA `(.L_x_2403) ;  /* 0x0000002000007947 */ /* 0x000fea0003800000 */
.L_x_2402:
[----:B------:R1:W2:Y:S01]  /*23d0*/  DMUL R2, RZ, R10 ;  /* 0x0000000aff027228 */ /* 0x0002a20000000000 */
[----:B------:R-:W-:-:S05]  /*23e0*/  IMAD.MOV.U32 R0, RZ, RZ, RZ ;  /* 0x000000ffff007224 */ /* 0x000fca00078e00ff */
.L_x_2403:
[----:B------:R-:W-:Y:S05]  /*23f0*/  BSYNC B2 ;  /* 0x0000000000027941 */ /* 0x000fea0003800000 */
.L_x_2401:
        /* <DEDUP_REMOVED lines=23> */
.L_x_2400:
[----:B------:R-:W-:Y:S05]  /*2570*/  BSYNC B1 ;  /* 0x0000000000017941 */ /* 0x000fea0003800000 */
.L_x_2399:
        /* <DEDUP_REMOVED lines=18> */
[----:B012---:R-:W-:Y:S05]  /*26a0*/  CALL.REL.NOINC `($_ZN2at6native29vectorized_elementwise_kernelILi4EZZZNS0_15cos_kernel_cudaERNS_18TensorIteratorBaseEENKUlvE0_clEvENKUlvE_clEvEUldE_St5arrayIPcLm2EEEEviT0_T1_$__internal_trig_reduction_slowpathd) ;  /* 0x00000e4000007944 */ /* 0x007fea0003c00000 */
[----:B------:R-:W-:Y:S05]  /*26b0*/  BRA `(.L_x_2408) ;  /* 0x0000002000007947 */ /* 0x000fea0003800000 */
.L_x_2407:
[----:B------:R2:W3:Y:S01]  /*26c0*/  DMUL R2, RZ, R12 ;  /* 0x0000000cff027228 */ /* 0x0004e20000000000 */
[----:B------:R-:W-:-:S05]  /*26d0*/  IMAD.MOV.U32 R0, RZ, RZ, RZ ;  /* 0x000000ffff007224 */ /* 0x000fca00078e00ff */
.L_x_2408:
[----:B------:R-:W-:Y:S05]  /*26e0*/  BSYNC B2 ;  /* 0x0000000000027941 */ /* 0x000fea0003800000 */
.L_x_2406:
        /* <DEDUP_REMOVED lines=23> */
.L_x_2405:
[----:B------:R-:W-:Y:S05]  /*2860*/  BSYNC B1 ;  /* 0x0000000000017941 */ /* 0x000fea0003800000 */
.L_x_2404:
        /* <DEDUP_REMOVED lines=18> */
[----:B0123--:R-:W-:Y:S05]  /*2990*/  CALL.REL.NOINC `($_ZN2at6native29vectorized_elementwise_kernelILi4EZZZNS0_15cos_kernel_cudaERNS_18TensorIteratorBaseEENKUlvE0_clEvENKUlvE_clEvEUldE_St5arrayIPcLm2EEEEviT0_T1_$__internal_trig_reduction_slowpathd) ;  /* 0x00000b5000007944 */ /* 0x00ffea0003c00000 */
[----:B------:R-:W-:Y:S05]  /*29a0*/  BRA `(.L_x_2413) ;  /* 0x0000002000007947 */ /* 0x000fea0003800000 */
.L_x_2412:
[----:B------:R3:W4:Y:S01]  /*29b0*/  DMUL R2, RZ, R14 ;  /* 0x0000000eff027228 */ /* 0x0007220000000000 */
[----:B------:R-:W-:-:S05]  /*29c0*/  IMAD.MOV.U32 R0, RZ, RZ, RZ ;  /* 0x000000ffff007224 */ /* 0x000fca00078e00ff */
.L_x_2413:
[----:B------:R-:W-:Y:S05]  /*29d0*/  BSYNC B2 ;  /* 0x0000000000027941 */ /* 0x000fea0003800000 */
.L_x_2411:
        /* <DEDUP_REMOVED lines=23> */
.L_x_2410:
[----:B------:R-:W-:Y:S05]  /*2b50*/  BSYNC B1 ;  /* 0x0000000000017941 */ /* 0x000fea0003800000 */
.L_x_2409:
        /* <DEDUP_REMOVED lines=18> */
[----:B012-4-:R-:W-:Y:S05]  /*2c80*/  CALL.REL.NOINC `($_ZN2at6native29vectorized_elementwise_kernelILi4EZZZNS0_15cos_kernel_cudaERNS_18TensorIteratorBaseEENKUlvE0_clEvENKUlvE_clEvEUldE_St5arrayIPcLm2EEEEviT0_T1_$__internal_trig_reduction_slowpathd) ;  /* 0x0000086000007944 */ /* 0x017fea0003c00000 */
[----:B------:R-:W-:Y:S05]  /*2c90*/  BRA `(.L_x_2418) ;  /* 0x0000002000007947 */ /* 0x000fea0003800000 */
.L_x_2417:
[----:B------:R4:W3:Y:S01]  /*2ca0*/  DMUL R2, RZ, R16 ;  /* 0x00000010ff027228 */ /* 0x0008e20000000000 */
[----:B------:R-:W-:-:S05]  /*2cb0*/  IMAD.MOV.U32 R0, RZ, RZ, RZ ;  /* 0x000000ffff007224 */ /* 0x000fca00078e00ff */
.L_x_2418:
[----:B------:R-:W-:Y:S05]  /*2cc0*/  BSYNC B2 ;  /* 0x0000000000027941 */ /* 0x000fea0003800000 */
.L_x_2416:
        /* <DEDUP_REMOVED lines=23> */
.L_x_2415:
[----:B------:R-:W-:Y:S05]  /*2e40*/  BSYNC B1 ;  /* 0x0000000000017941 */ /* 0x000fea0003800000 */
.L_x_2414:
        /* <DEDUP_REMOVED lines=20> */
.L_x_2422:
[----:B------:R4:W3:Y:S01]  /*2f90*/  DMUL R2, RZ, R18 ;  /* 0x00000012ff027228 */ /* 0x0008e20000000000 */
[----:B------:R-:W-:-:S05]  /*2fa0*/  IMAD.MOV.U32 R0, RZ, RZ, RZ ;  /* 0x000000ffff007224 */ /* 0x000fca00078e00ff */
.L_x_2423:
[----:B------:R-:W-:Y:S05]  /*2fb0*/  BSYNC B2 ;  /* 0x0000000000027941 */ /* 0x000fea0003800000 */
.L_x_2421:
        /* <DEDUP_REMOVED lines=23> */
.L_x_2420:
[----:B------:R-:W-:Y:S05]  /*3130*/  BSYNC B1 ;  /* 0x0000000000017941 */ /* 0x000fea0003800000 */
.L_x_2419:
        /* <DEDUP_REMOVED lines=21> */
.L_x_2426:
[----:B------:R-:W-:-:S13]  /*3290*/  ISETP.GE.AND P0, PT, R22, R42, PT ;  /* 0x0000002a1600720c */ /* 0x000fda0003f06270 */
[----:B------:R-:W-:Y:S05]  /*32a0*/  @P0 BRA `(.L_x_2428) ;  /* 0x000000c000000947 */ /* 0x000fea0003800000 */
[----:B0---4-:R-:W-:Y:S01]  /*32b0*/  IMAD.IADD R4, R43, 0x1, R22 ;  /* 0x000000012b047824 */ /* 0x011fe200078e0216 */
[----:B------:R-:W-:Y:S01]  /*32c0*/  IADD3 R22, R22, 0x80, RZ ;  /* 0x0000008016167810 */ /* 0x000fe20007ffe0ff */
[----:B------:R-:W-:-:S04]  /*32d0*/  IMAD.MOV.U32 R5, RZ, RZ, 0x8 ;  /* 0x00000008ff057424 */ /* 0x000fc800078e00ff */
[----:B------:R-:W-:-:S05]  /*32e0*/  IMAD.WIDE.U32 R4, R4, R5, c[0x0][0x168] ;  /* 0x00005a0004047625 */ /* 0x000fca00078e0005 */
[----:B-1----:R0:W-:Y:S02]  /*32f0*/  STG.E.64 [R4.64], R30 ;  /* 0x0000001e04007986 */ /* 0x0021e4000c101b06 */
.L_x_2427:
[----:B------:R-:W-:-:S13]  /*3300*/  ISETP.GE.AND P0, PT, R22, R42, PT ;  /* 0x0000002a1600720c */ /* 0x000fda0003f06270 */
[----:B------:R-:W-:Y:S05]  /*3310*/  @P0 BRA `(.L_x_2429) ;  /* 0x000000d000000947 */ /* 0x000fea0003800000 */
[----:B0---4-:R-:W-:Y:S01]  /*3320*/  IMAD.IADD R4, R43, 0x1, R22 ;  /* 0x000000012b047824 */ /* 0x011fe200078e0216 */
[----:B------:R-:W-:Y:S01]  /*3330*/  IADD3 R22, R22, 0x80, RZ ;  /* 0x0000008016167810 */ /* 0x000fe20007ffe0ff */
[----:B------:R-:W-:-:S04]  /*3340*/  IMAD.MOV.U32 R5, RZ, RZ, 0x8 ;  /* 0x00000008ff057424 */ /* 0x000fc800078e00ff */
[----:B------:R-:W-:-:S05]  /*3350*/  IMAD.WIDE.U32 R4, R4, R5, c[0x0][0x168] ;  /* 0x00005a0004047625 */ /* 0x000fca00078e0005 */
[----:B--2--5:R0:W-:Y:S02]  /*3360*/  STG.E.64 [R4.64], R12 ;  /* 0x0000000c04007986 */ /* 0x0241e4000c101b06 */
.L_x_2428:
        /* <DEDUP_REMOVED lines=8> */
.L_x_2429:
[----:B------:R-:W-:Y:S05]  /*33f0*/  BSYNC B1 ;  /* 0x0000000000017941 */ /* 0x000fea0003800000 */
.L_x_2425:
[----:B------:R-:W-:-:S13]  /*3400*/  ISETP.GE.AND P0, PT, R22, R42, PT ;  /* 0x0000002a1600720c */ /* 0x000fda0003f06270 */
[----:B0---4-:R-:W-:Y:S01]  /*3410*/  @!P0 IMAD.IADD R4, R43, 0x1, R22 ;  /* 0x000000012b048824 */ /* 0x011fe200078e0216 */
[----:B------:R-:W-:Y:S01]  /*3420*/  @!P0 IADD3 R22, R22, 0x80, RZ ;  /* 0x0000008016168810 */ /* 0x000fe20007ffe0ff */
[----:B------:R-:W-:-:S04]  /*3430*/  @!P0 IMAD.MOV.U32 R5, RZ, RZ, 0x8 ;  /* 0x00000008ff058424 */ /* 0x000fc800078e00ff */
[----:B------:R-:W-:-:S05]  /*3440*/  @!P0 IMAD.WIDE.U32 R4, R4, R5, c[0x0][0x168] ;  /* 0x00005a0004048625 */ /* 0x000fca00078e0005 */
[----:B---3-5:R0:W-:Y:S02]  /*3450*/  @!P0 STG.E.64 [R4.64], R8 ;  /* 0x0000000804008986 */ /* 0x0281e4000c101b06 */
.L_x_2430:
[----:B------:R-:W-:Y:S05]  /*3460*/  BSYNC B0 ;  /* 0x0000000000007941 */ /* 0x000fea0003800000 */
.L_x_2424:
        /* <DEDUP_REMOVED lines=8> */
        .type           $_ZN2at6native29vectorized_elementwise_kernelILi4EZZZNS0_15cos_kernel_cudaERNS_18TensorIteratorBaseEENKUlvE0_clEvENKUlvE_clEvEUldE_St5arrayIPcLm2EEEEviT0_T1_$__internal_trig_reduction_slowpathd,@function
        .size           $_ZN2at6native29vectorized_elementwise_kernelILi4EZZZNS0_15cos_kernel_cudaERNS_18TensorIteratorBaseEENKUlvE0_clEvENKUlvE_clEvEUldE_St5arrayIPcLm2EEEEviT0_T1_$__internal_trig_reduction_slowpathd,(.L_x_2442 - $_ZN2at6native29vectorized_elementwise_kernelILi4EZZZNS0_15cos_kernel_cudaERNS_18TensorIteratorBaseEENKUlvE0_clEvENKUlvE_clEvEUldE_St5arrayIPcLm2EEEEviT0_T1_$__internal_trig_reduction_slowpathd)
$_ZN2at6native29vectorized_elementwise_kernelILi4EZZZNS0_15cos_kernel_cudaERNS_18TensorIteratorBaseEENKUlvE0_clEvENKUlvE_clEvEUldE_St5arrayIPcLm2EEEEviT0_T1_$__internal_trig_reduction_slowpathd:
        /* <DEDUP_REMOVED lines=28> */
.L_x_2434:
        /* <DEDUP_REMOVED lines=24> */
.L_x_2433:
[----:B------:R-:W-:Y:S05]  /*3830*/  BSYNC B0 ;  /* 0x0000000000007941 */ /* 0x000fea0003800000 */
.L_x_2432:
        /* <DEDUP_REMOVED lines=90> */
.L_x_2431:
[----:B------:R-:W-:Y:S02]  /*3de0*/  IMAD.MOV.U32 R29, RZ, RZ, 0x0 ;  /* 0x00000000ff1d7424 */ /* 0x000fe400078e00ff */
[----:B------:R-:W-:Y:S02]  /*3df0*/  IMAD.MOV.U32 R3, RZ, RZ, R2 ;  /* 0x000000ffff037224 */ /* 0x000fe400078e0002 */
[----:B------:R-:W-:Y:S01]  /*3e00*/  IMAD.MOV.U32 R2, RZ, RZ, R6 ;  /* 0x000000ffff027224 */ /* 0x000fe200078e0006 */
[----:B------:R-:W-:Y:S06]  /*3e10*/  RET.REL.NODEC R28 `(_ZN2at6native29vectorized_elementwise_kernelILi4EZZZNS0_15cos_kernel_cudaERNS_18TensorIteratorBaseEENKUlvE0_clEvENKUlvE_clEvEUldE_St5arrayIPcLm2EEEEviT0_T1_) ;  /* 0xffffc1e01c007950 */ /* 0x000fec0003c3ffff */
.L_x_2435:
        /* <DEDUP_REMOVED lines=14> */
.L_x_2442:


//--------------------- .text._ZN2at6native29vectorized_elementwise_kernelILi8EZZZNS0_15cos_kernel_cudaERNS_18TensorIteratorBaseEENKUlvE0_clEvENKUlvE_clEvEUldE_St5arrayIPcLm2EEEEviT0_T1_ --------------------------
	.section	.text._ZN2at6native29vectorized_elementwise_kernelILi8EZZZNS0_15cos_kernel_cudaERNS_18TensorIteratorBaseEENKUlvE0_clEvENKUlvE_clEvEUldE_St5arrayIPcLm2EEEEviT0_T1_,"ax",@progbits
	.sectioninfo	@"SHI_REGISTERS=4"
	.align	128
        .global         _ZN2at6native29vectorized_elementwise_kernelILi8EZZZNS0_15cos_kernel_cudaERNS_18TensorIteratorBaseEENKUlvE0_clEvENKUlvE_clEvEUldE_St5arrayIPcLm2EEEEviT0_T1_
        .type           _ZN2at6native29vectorized_elementwise_kernelILi8EZZZNS0_15cos_kernel_cudaERNS_18TensorIteratorBaseEENKUlvE0_clEvENKUlvE_clEvEUldE_St5arrayIPcLm2EEEEviT0_T1_,@function
        .size           _ZN2at6native29vectorized_elementwise_kernelILi8EZZZNS0_15cos_kernel_cudaERNS_18TensorIteratorBaseEENKUlvE0_clEvENKUlvE_clEvEUldE_St5arrayIPcLm2EEEEviT0_T1_,(.L_x_2470 - _ZN2at6native29vectorized_elementwise_kernelILi8EZZZNS0_15cos_kernel_cudaERNS_18TensorIteratorBaseEENKUlvE0_clEvENKUlvE_clEvEUldE_St5arrayIPcLm2EEEEviT0_T1_)
        .other          _ZN2at6native29vectorized_elementwise_kernelILi8EZZZNS0_15cos_kernel_cudaERNS_18TensorIteratorBaseEENKUlvE0_clEvENKUlvE_clEvEUldE_St5arrayIPcLm2EEEEviT0_T1_,@"STO_CUDA_ENTRY STV_DEFAULT"
_ZN2at6native29vectorized_elementwise_kernelILi8EZZZNS0_15cos_kernel_cudaERNS_18TensorIteratorBaseEENKUlvE0_clEvENKUlvE_clEvEUldE_St5arrayIPcLm2EEEEviT0_T1_:
.text._ZN2at6native29vectorized_elementwise_kernelILi8EZZZNS0_15cos_kernel_cudaERNS_18TensorIteratorBaseEENKUlvE0_clEvENKUlvE_clEvEUldE_St5arrayIPcLm2EEEEviT0_T1_:
[----:B------:R-:W-:Y:S02]  /*0000*/  MOV R1, c[0x0][0x28] ;  /* 0x00000a0000017a02 */ /* 0x000fe40000000f00 */
[----:B------:R-:W-:Y:S05]  /*0010*/  EXIT ;  /* 0x000000000000794d */ /* 0x000fea0003800000 */
.L_x_2436:
        /* <DEDUP_REMOVED lines=14> */
.L_x_2470:


//--------------------- .nv.global.init           --------------------------
	.section	.nv.global.init,"aw",@progbits
	.align	16
.nv.global.init:
	.type		__cudart_sin_cos_coeffs,@object
	.size		__cudart_sin_cos_coeffs,(__cudart_i2opi_d - __cudart_sin_cos_coeffs)
__cudart_sin_cos_coeffs:
        /* <DEDUP_REMOVED lines=8> */
	.type		__cudart_i2opi_d,@object
	.size		__cudart_i2opi_d,($str$6 - __cudart_i2opi_d)
__cudart_i2opi_d:
        /* <DEDUP_REMOVED lines=9> */
	.type		$str$6,@object
	.size		$str$6,(__unnamed_3 - $str$6)
$str$6:
        /*0110*/ 	.byte	0x66, 0x61, 0x6c, 0x73, 0x65, 0x00
	.type		__unnamed_3,@object
	.size		__unnamed_3,(__unnamed_7 - __unnamed_3)
__unnamed_3:
        /*0116*/ 	.byte	0x66, 0x65, 0x74, 0x63, 0x68, 0x5f, 0x61, 0x6e, 0x64, 0x5f, 0x63, 0x61, 0x73, 0x74, 0x00
	.type		__unnamed_7,@object
	.size		__unnamed_7,(__unnamed_1 - __unnamed_7)
__unnamed_7:
        /*0125*/ 	.byte	0x66, 0x65, 0x74, 0x63, 0x68, 0x5f, 0x61, 0x6e, 0x64, 0x5f, 0x63, 0x61, 0x73, 0x74, 0x00
	.type		__unnamed_1,@object
	.size		__unnamed_1,(__unnamed_5 - __unnamed_1)
__unnamed_1:
        /*0134*/ 	.byte	0x66, 0x65, 0x74, 0x63, 0x68, 0x5f, 0x61, 0x6e, 0x64, 0x5f, 0x63, 0x61, 0x73, 0x74, 0x00
	.type		__unnamed_5,@object
	.size		__unnamed_5,(__unnamed_4 - __unnamed_5)
__unnamed_5:
        /*0143*/ 	.byte	0x66, 0x65, 0x74, 0x63, 0x68, 0x5f, 0x61, 0x6e, 0x64, 0x5f, 0x63, 0x61, 0x73, 0x74, 0x00
	.type		__unnamed_4,@object
	.size		__unnamed_4,(__unnamed_8 - __unnamed_4)
__unnamed_4:
        /*0152*/ 	.byte	0x63, 0x61, 0x73, 0x74, 0x5f, 0x61, 0x6e, 0x64, 0x5f, 0x73, 0x74, 0x6f, 0x72, 0x65, 0x00
	.type		__unnamed_8,@object
	.size		__unnamed_8,(__unnamed_2 - __unnamed_8)
__unnamed_8:
        /*0161*/ 	.byte	0x63, 0x61, 0x73, 0x74, 0x5f, 0x61, 0x6e, 0x64, 0x5f, 0x73, 0x74, 0x6f, 0x72, 0x65, 0x00
	.type		__unnamed_2,@object
	.size		__unnamed_2,(__unnamed_6 - __unnamed_2)
__unnamed_2:
        /*0170*/ 	.byte	0x63, 0x61, 0x73, 0x74, 0x5f, 0x61, 0x6e, 0x64, 0x5f, 0x73, 0x74, 0x6f, 0x72, 0x65, 0x00
	.type		__unnamed_6,@object
	.size		__unnamed_6,($str$7 - __unnamed_6)
__unnamed_6:
        /*017f*/ 	.byte	0x63, 0x61, 0x73, 0x74, 0x5f, 0x61, 0x6e, 0x64, 0x5f, 0x73, 0x74, 0x6f, 0x72, 0x65, 0x00
	.type		$str$7,@object
	.size		$str$7,(.L_37 - $str$7)
$str$7:
        /*018e*/ 	.byte	0x2f, 0x72, 0x6f, 0x6f, 0x74, 0x2f, 0x2e, 0x70, 0x79, 0x65, 0x6e, 0x76, 0x2f, 0x76, 0x65, 0x72
        /*019e*/ 	.byte	0x73, 0x69, 0x6f, 0x6e, 0x73, 0x2f, 0x33, 0x2e, 0x31, 0x33, 0x2e, 0x31, 0x32, 0x2f, 0x6c, 0x69
        /*01ae*/ 	.byte	0x62, 0x2f, 0x70, 0x79, 0x74, 0x68, 0x6f, 0x6e, 0x33, 0x2e, 0x31, 0x33, 0x2f, 0x73, 0x69, 0x74
        /*01be*/ 	.byte	0x65, 0x2d, 0x70, 0x61, 0x63, 0x6b, 0x61, 0x67, 0x65, 0x73, 0x2f, 0x74, 0x6f, 0x72, 0x63, 0x68
        /*01ce*/ 	.byte	0x2f, 0x69, 0x6e, 0x63, 0x6c, 0x75, 0x64, 0x65, 0x2f, 0x63, 0x31, 0x30, 0x2f, 0x63, 0x6f, 0x72
        /*01de*/ 	.byte	0x65, 0x2f, 0x44, 0x79, 0x6e, 0x61, 0x6d, 0x69, 0x63, 0x43, 0x61, 0x73, 0x74, 0x2e, 0x68, 0x00
.L_37:


//--------------------- .nv.global                --------------------------
	.section	.nv.global,"aw",@nobits
.nv.global:
	.type		_ZN57_INTERNAL_cbff1b48_26_UnaryGeometricCosKernel_cu_2ee9eea24cuda3std3__48in_placeE,@object
	.size		_ZN57_INTERNAL_cbff1b48_26_UnaryGeometricCosKernel_cu_2ee9eea24cuda3std3__48in_placeE,(_ZN57_INTERNAL_cbff1b48_26_UnaryGeometricCosKernel_cu_2ee9eea24cuda3std6ranges3__45__cpo8distanceE - _ZN57_INTERNAL_cbff1b48_26_UnaryGeometricCosKernel_cu_2ee9eea24cuda3std3__48in_placeE)
_ZN57_INTERNAL_cbff1b48_26_UnaryGeometricCosKernel_cu_2ee9eea24cuda3std3__48in_placeE:
	.zero		1
	.type		_ZN57_INTERNAL_cbff1b48_26_UnaryGeometricCosKernel_cu_2ee9eea24cuda3std6ranges3__45__cpo8distanceE,@object
	.size		_ZN57_INTERNAL_cbff1b48_26_UnaryGeometricCosKernel_cu_2ee9eea24cuda3std6ranges3__45__cpo8distanceE,(_ZN57_INTERNAL_cbff1b48_26_UnaryGeometricCosKernel_cu_2ee9eea24cuda3std3__45__cpo6cbeginE - _ZN57_INTERNAL_cbff1b48_26_UnaryGeometricCosKernel_cu_2ee9eea24cuda3std6ranges3__45__cpo8distanceE)
_ZN57_INTERNAL_cbff1b48_26_UnaryGeometricCosKernel_cu_2ee9eea24cuda3std6ranges3__45__cpo8distanceE:
	.zero		1
	.type		_ZN57_INTERNAL_cbff1b48_26_UnaryGeometricCosKernel_cu_2ee9eea24cuda3std3__45__cpo6cbeginE,@object
	.size		_ZN57_INTERNAL_cbff1b48_26_UnaryGeometricCosKernel_cu_2ee9eea24cuda3std3__45__cpo6cbeginE,(_ZN57_INTERNAL_cbff1b48_26_UnaryGeometricCosKernel_cu_2ee9eea24cuda3std6ranges3__45__cpo7advanceE - _ZN57_INTERNAL_cbff1b48_26_UnaryGeometricCosKernel_cu_2ee9eea24cuda3std3__45__cpo6cbeginE)
_ZN57_INTERNAL_cbff1b48_26_UnaryGeometricCosKernel_cu_2ee9eea24cuda3std3__45__cpo6cbeginE:
	.zero		1
	.type		_ZN57_INTERNAL_cbff1b48_26_UnaryGeometricCosKernel_cu_2ee9eea24cuda3std6ranges3__45__cpo7advanceE,@object
	.size		_ZN57_INTERNAL_cbff1b48_26_UnaryGeometricCosKernel_cu_2ee9eea24cuda3std6ranges3__45__cpo7advanceE,(_ZN57_INTERNAL_cbff1b48_26_UnaryGeometricCosKernel_cu_2ee9eea24cuda3std3__45__cpo7crbeginE - _ZN57_INTERNAL_cbff1b48_26_UnaryGeometricCosKernel_cu_2ee9eea24cuda3std6ranges3__45__cpo7advanceE)
_ZN57_INTERNAL_cbff1b48_26_UnaryGeometricCosKernel_cu_2ee9eea24cuda3std6ranges3__45__cpo7advanceE:
	.zero		1
	.type		_ZN57_INTERNAL_cbff1b48_26_UnaryGeometricCosKernel_cu_2ee9eea24cuda3std3__45__cpo7crbeginE,@object
	.size		_ZN57_INTERNAL_cbff1b48_26_UnaryGeometricCosKernel_cu_2ee9eea24cuda3std3__45__cpo7crbeginE,(_ZN57_INTERNAL_cbff1b48_26_UnaryGeometricCosKernel_cu_2ee9eea24cuda3std6ranges3__45__cpo4dataE - _ZN57_INTERNAL_cbff1b48_26_UnaryGeometricCosKernel_cu_2ee9eea24cuda3std3__45__cpo7crbeginE)
_ZN57_INTERNAL_cbff1b48_26_UnaryGeometricCosKernel_cu_2ee9eea24cuda3std3__45__cpo7crbeginE:
	.zero		1
	.type		_ZN57_INTERNAL_cbff1b48_26_UnaryGeometricCosKernel_cu_2ee9eea24cuda3std6ranges3__45__cpo4dataE,@object
	.size		_ZN57_INTERNAL_cbff1b48_26_UnaryGeometricCosKernel_cu_2ee9eea24cuda3std6ranges3__45__cpo4dataE,(_ZN57_INTERNAL_cbff1b48_26_UnaryGeometricCosKernel_cu_2ee9eea24cuda3std6ranges3__45__cpo5beginE - _ZN57_INTERNAL_cbff1b48_26_UnaryGeometricCosKernel_cu_2ee9eea24cuda3std6ranges3__45__cpo4dataE)
_ZN57_INTERNAL_cbff1b48_26_UnaryGeometricCosKernel_cu_2ee9eea24cuda3std6ranges3__45__cpo4dataE:
	.zero		1
	.type		_ZN57_INTERNAL_cbff1b48_26_UnaryGeometricCosKernel_cu_2ee9eea24cuda3std6ranges3__45__cpo5beginE,@object
	.size		_ZN57_INTERNAL_cbff1b48_26_UnaryGeometricCosKernel_cu_2ee9eea24cuda3std6ranges3__45__cpo5beginE,(_ZN57_INTERNAL_cbff1b48_26_UnaryGeometricCosKernel_cu_2ee9eea24cuda3std3__459_GLOBAL__N__cbff1b48_26_UnaryGeometricCosKernel_cu_2ee9eea26ignoreE - _ZN57_INTERNAL_cbff1b48_26_UnaryGeometricCosKernel_cu_2ee9eea24cuda3std6ranges3__45__cpo5beginE)
_ZN57_INTERNAL_cbff1b48_26_UnaryGeometricCosKernel_cu_2ee9eea24cuda3std6ranges3__45__cpo5beginE:
	.zero		1
	.type		_ZN57_INTERNAL_cbff1b48_26_UnaryGeometricCosKernel_cu_2ee9eea24cuda3std3__459_GLOBAL__N__cbff1b48_26_UnaryGeometricCosKernel_cu_2ee9eea26ignoreE,@object
	.size		_ZN57_INTERNAL_cbff1b48_26_UnaryGeometricCosKernel_cu_2ee9eea24cuda3std3__459_GLOBAL__N__cbff1b48_26_UnaryGeometricCosKernel_cu_2ee9eea26ignoreE,(_ZN57_INTERNAL_cbff1b48_26_UnaryGeometricCosKernel_cu_2ee9eea24cuda3std6ranges3__45__cpo4sizeE - _ZN57_INTERNAL_cbff1b48_26_UnaryGeometricCosKernel_cu_2ee9eea24cuda3std3__459_GLOBAL__N__cbff1b48_26_UnaryGeometricCosKernel_cu_2ee9eea26ignoreE)
_ZN57_INTERNAL_cbff1b48_26_UnaryGeometricCosKernel_cu_2ee9eea24cuda3std3__459_GLOBAL__N__cbff1b48_26_UnaryGeometricCosKernel_cu_2ee9eea26ignoreE:
	.zero		1
	.type		_ZN57_INTERNAL_cbff1b48_26_UnaryGeometricCosKernel_cu_2ee9eea24cuda3std6ranges3__45__cpo4sizeE,@object
	.size		_ZN57_INTERNAL_cbff1b48_26_UnaryGeometricCosKernel_cu_2ee9eea24cuda3std6ranges3__45__cpo4sizeE,(_ZN57_INTERNAL_cbff1b48_26_UnaryGeometricCosKernel_cu_2ee9eea24cuda3std3__45__cpo5beginE - _ZN57_INTERNAL_cbff1b48_26_UnaryGeometricCosKernel_cu_2ee9eea24cuda3std6ranges3__45__cpo4sizeE)
_ZN57_INTERNAL_cbff1b48_26_UnaryGeometricCosKernel_cu_2ee9eea24cuda3std6ranges3__45__cpo4sizeE:
	.zero		1
	.type		_ZN57_INTERNAL_cbff1b48_26_UnaryGeometricCosKernel_cu_2ee9eea24cuda3std3__45__cpo5beginE,@object
	.size		_ZN57_INTERNAL_cbff1b48_26_UnaryGeometricCosKernel_cu_2ee9eea24cuda3std3__45__cpo5beginE,(_ZN57_INTERNAL_cbff1b48_26_UnaryGeometricCosKernel_cu_2ee9eea24cuda3std6ranges3__45__cpo6cbeginE - _ZN57_INTERNAL_cbff1b48_26_UnaryGeometricCosKernel_cu_2ee9eea24cuda3std3__45__cpo5beginE)
_ZN57_INTERNAL_cbff1b48_26_UnaryGeometricCosKernel_cu_2ee9eea24cuda3std3__45__cpo5beginE:
	.zero		1
	.type		_ZN57_INTERNAL_cbff1b48_26_UnaryGeometricCosKernel_cu_2ee9eea24cuda3std6ranges3__45__cpo6cbeginE,@object
	.size		_ZN57_INTERNAL_cbff1b48_26_UnaryGeometricCosKernel_cu_2ee9eea24cuda3std6ranges3__45__cpo6cbeginE,(_ZN57_INTERNAL_cbff1b48_26_UnaryGeometricCosKernel_cu_2ee9eea24cuda3std3__45__cpo6rbeginE - _ZN57_INTERNAL_cbff1b48_26_UnaryGeometricCosKernel_cu_2ee9eea24cuda3std6ranges3__45__cpo6cbeginE)
_ZN57_INTERNAL_cbff1b48_26_UnaryGeometricCosKernel_cu_2ee9eea24cuda3std6ranges3__45__cpo6cbeginE:
	.zero		1
	.type		_ZN57_INTERNAL_cbff1b48_26_UnaryGeometricCosKernel_cu_2ee9eea24cuda3std3__45__cpo6rbeginE,@object
	.size		_ZN57_INTERNAL_cbff1b48_26_UnaryGeometricCosKernel_cu_2ee9eea24cuda3std3__45__cpo6rbeginE,(_ZN57_INTERNAL_cbff1b48_26_UnaryGeometricCosKernel_cu_2ee9eea24cuda3std6ranges3__45__cpo4nextE - _ZN57_INTERNAL_cbff1b48_26_UnaryGeometricCosKernel_cu_2ee9eea24cuda3std3__45__cpo6rbeginE)
_ZN57_INTERNAL_cbff1b48_26_UnaryGeometricCosKernel_cu_2ee9eea24cuda3std3__45__cpo6rbeginE:
	.zero		1
	.type		_ZN57_INTERNAL_cbff1b48_26_UnaryGeometricCosKernel_cu_2ee9eea24cuda3std6ranges3__45__cpo4nextE,@object
	.size		_ZN57_INTERNAL_cbff1b48_26_UnaryGeometricCosKernel_cu_2ee9eea24cuda3std6ranges3__45__cpo4nextE,(_ZN57_INTERNAL_cbff1b48_26_UnaryGeometricCosKernel_cu_2ee9eea24cuda3std6ranges3__45__cpo4swapE - _ZN57_INTERNAL_cbff1b48_26_UnaryGeometricCosKernel_cu_2ee9eea24cuda3std6ranges3__45__cpo4nextE)
_ZN57_INTERNAL_cbff1b48_26_UnaryGeometricCosKernel_cu_2ee9eea24cuda3std6ranges3__45__cpo4nextE:
	.zero		1
	.type		_ZN57_INTERNAL_cbff1b48_26_UnaryGeometricCosKernel_cu_2ee9eea24cuda3std6ranges3__45__cpo4swapE,@object
	.size		_ZN57_INTERNAL_cbff1b48_26_UnaryGeometricCosKernel_cu_2ee9eea24cuda3std6ranges3__45__cpo4swapE,(_ZN57_INTERNAL_cbff1b48_26_UnaryGeometricCosKernel_cu_2ee9eea24cuda3std3__420unreachable_sentinelE - _ZN57_INTERNAL_cbff1b48_26_UnaryGeometricCosKernel_cu_2ee9eea24cuda3std6ranges3__45__cpo4swapE)
_ZN57_INTERNAL_cbff1b48_26_UnaryGeometricCosKernel_cu_2ee9eea24cuda3std6ranges3__45__cpo4swapE:
	.zero		1
	.type		_ZN57_INTERNAL_cbff1b48_26_UnaryGeometricCosKernel_cu_2ee9eea24cuda3std3__420unreachable_sentinelE,@object
	.size		_ZN57_INTERNAL_cbff1b48_26_UnaryGeometricCosKernel_cu_2ee9eea24cuda3std3__420unreachable_sentinelE,(_ZN57_INTERNAL_cbff1b48_26_UnaryGeometricCosKernel_cu_2ee9eea26thrust23THRUST_300001_SM_800_NS6system6detail10sequential3seqE - _ZN57_INTERNAL_cbff1b48_26_UnaryGeometricCosKernel_cu_2ee9eea24cuda3std3__420unreachable_sentinelE)
_ZN57_INTERNAL_cbff1b48_26_UnaryGeometricCosKernel_cu_2ee9eea24cuda3std3__420unreachable_sentinelE:
	.zero		1
	.type		_ZN57_INTERNAL_cbff1b48_26_UnaryGeometricCosKernel_cu_2ee9eea26thrust23THRUST_300001_SM_800_NS6system6detail10sequential3seqE,@object
	.size		_ZN57_INTERNAL_cbff1b48_26_UnaryGeometricCosKernel_cu_2ee9eea26thrust23THRUST_300001_SM_800_NS6system6detail10sequential3seqE,(_ZN57_INTERNAL_cbff1b48_26_UnaryGeometricCosKernel_cu_2ee9eea24cuda3std3__45__cpo4cendE - _ZN57_INTERNAL_cbff1b48_26_UnaryGeometricCosKernel_cu_2ee9eea26thrust23THRUST_300001_SM_800_NS6system6detail10sequential3seqE)
_ZN57_INTERNAL_cbff1b48_26_UnaryGeometricCosKernel_cu_2ee9eea26thrust23THRUST_300001_SM_800_NS6system6detail10sequential3seqE:
	.zero		1
	.type		_ZN57_INTERNAL_cbff1b48_26_UnaryGeometricCosKernel_cu_2ee9eea24cuda3std3__45__cpo4cendE,@object
	.size		_ZN57_INTERNAL_cbff1b48_26_UnaryGeometricCosKernel_cu_2ee9eea24cuda3std3__45__cpo4cendE,(_ZN57_INTERNAL_cbff1b48_26_UnaryGeometricCosKernel_cu_2ee9eea24cuda3std6ranges3__45__cpo9iter_swapE - _ZN57_INTERNAL_cbff1b48_26_UnaryGeometricCosKernel_cu_2ee9eea24cuda3std3__45__cpo4cendE)
_ZN57_INTERNAL_cbff1b48_26_UnaryGeometricCosKernel_cu_2ee9eea24cuda3std3__45__cpo4cendE:
	.zero		1
	.type		_ZN57_INTERNAL_cbff1b48_26_UnaryGeometricCosKernel_cu_2ee9eea24cuda3std6ranges3__45__cpo9iter_swapE,@object
	.size		_ZN57_INTERNAL_cbff1b48_26_UnaryGeometricCosKernel_cu_2ee9eea24cuda3std6ranges3__45__cpo9iter_swapE,(_ZN57_INTERNAL_cbff1b48_26_UnaryGeometricCosKernel_cu_2ee9eea24cuda3std3__45__cpo5crendE - _ZN57_INTERNAL_cbff1b48_26_UnaryGeometricCosKernel_cu_2ee9eea24cuda3std6ranges3__45__cpo9iter_swapE)
_ZN57_INTERNAL_cbff1b48_26_UnaryGeometricCosKernel_cu_2ee9eea24cuda3std6ranges3__45__cpo9iter_swapE:
	.zero		1
	.type		_ZN57_INTERNAL_cbff1b48_26_UnaryGeometricCosKernel_cu_2ee9eea24cuda3std3__45__cpo5crendE,@object
	.size		_ZN57_INTERNAL_cbff1b48_26_UnaryGeometricCosKernel_cu_2ee9eea24cuda3std3__45__cpo5crendE,(_ZN57_INTERNAL_cbff1b48_26_UnaryGeometricCosKernel_cu_2ee9eea24cuda3std6ranges3__45__cpo5cdataE - _ZN57_INTERNAL_cbff1b48_26_UnaryGeometricCosKernel_cu_2ee9eea24cuda3std3__45__cpo5crendE)
_ZN57_INTERNAL_cbff1b48_26_UnaryGeometricCosKernel_cu_2ee9eea24cuda3std3__45__cpo5crendE:
	.zero		1
	.type		_ZN57_INTERNAL_cbff1b48_26_UnaryGeometricCosKernel_cu_2ee9eea24cuda3std6ranges3__45__cpo5cdataE,@object
	.size		_ZN57_INTERNAL_cbff1b48_26_UnaryGeometricCosKernel_cu_2ee9eea24cuda3std6ranges3__45__cpo5cdataE,(_ZN57_INTERNAL_cbff1b48_26_UnaryGeometricCosKernel_cu_2ee9eea24cuda3std6ranges3__45__cpo3endE - _ZN57_INTERNAL_cbff1b48_26_UnaryGeometricCosKernel_cu_2ee9eea24cuda3std6ranges3__45__cpo5cdataE)
_ZN57_INTERNAL_cbff1b48_26_UnaryGeometricCosKernel_cu_2ee9eea24cuda3std6ranges3__45__cpo5cdataE:
	.zero		1
	.type		_ZN57_INTERNAL_cbff1b48_26_UnaryGeometricCosKernel_cu_2ee9eea24cuda3std6ranges3__45__cpo3endE,@object
	.size		_ZN57_INTERNAL_cbff1b48_26_UnaryGeometricCosKernel_cu_2ee9eea24cuda3std6ranges3__45__cpo3endE,(_ZN57_INTERNAL_cbff1b48_26_UnaryGeometricCosKernel_cu_2ee9eea24cuda3std3__419piecewise_constructE - _ZN57_INTERNAL_cbff1b48_26_UnaryGeometricCosKernel_cu_2ee9eea24cuda3std6ranges3__45__cpo3endE)
_ZN57_INTERNAL_cbff1b48_26_UnaryGeometricCosKernel_cu_2ee9eea24cuda3std6ranges3__45__cpo3endE:
	.zero		1
	.type		_ZN57_INTERNAL_cbff1b48_26_UnaryGeometricCosKernel_cu_2ee9eea24cuda3std3__419piecewise_constructE,@object
	.size		_ZN57_INTERNAL_cbff1b48_26_UnaryGeometricCosKernel_cu_2ee9eea24cuda3std3__419piecewise_constructE,(_ZN57_INTERNAL_cbff1b48_26_UnaryGeometricCosKernel_cu_2ee9eea24cuda3std6ranges3__45__cpo5ssizeE - _ZN57_INTERNAL_cbff1b48_26_UnaryGeometricCosKernel_cu_2ee9eea24cuda3std3__419piecewise_constructE)
_ZN57_INTERNAL_cbff1b48_26_UnaryGeometricCosKernel_cu_2ee9eea24cuda3std3__419piecewise_constructE:
	.zero		1
	.type		_ZN57_INTERNAL_cbff1b48_26_UnaryGeometricCosKernel_cu_2ee9eea24cuda3std6ranges3__45__cpo5ssizeE,@object
	.size		_ZN57_INTERNAL_cbff1b48_26_UnaryGeometricCosKernel_cu_2ee9eea24cuda3std6ranges3__45__cpo5ssizeE,(_ZN57_INTERNAL_cbff1b48_26_UnaryGeometricCosKernel_cu_2ee9eea24cuda3std3__45__cpo3endE - _ZN57_INTERNAL_cbff1b48_26_UnaryGeometricCosKernel_cu_2ee9eea24cuda3std6ranges3__45__cpo5ssizeE)
_ZN57_INTERNAL_cbff1b48_26_UnaryGeometricCosKernel_cu_2ee9eea24cuda3std6ranges3__45__cpo5ssizeE:
	.zero		1
	.type		_ZN57_INTERNAL_cbff1b48_26_UnaryGeometricCosKernel_cu_2ee9eea24cuda3std3__45__cpo3endE,@object
	.size		_ZN57_INTERNAL_cbff1b48_26_UnaryGeometricCosKernel_cu_2ee9eea24cuda3std3__45__cpo3endE,(_ZN57_INTERNAL_cbff1b48_26_UnaryGeometricCosKernel_cu_2ee9eea24cuda3std6ranges3__45__cpo4cendE - _ZN57_INTERNAL_cbff1b48_26_UnaryGeometricCosKernel_cu_2ee9eea24cuda3std3__45__cpo3endE)
_ZN57_INTERNAL_cbff1b48_26_UnaryGeometricCosKernel_cu_2ee9eea24cuda3std3__45__cpo3endE:
	.zero		1
	.type		_ZN57_INTERNAL_cbff1b48_26_UnaryGeometricCosKernel_cu_2ee9eea24cuda3std6ranges3__45__cpo4cendE,@object
	.size		_ZN57_INTERNAL_cbff1b48_26_UnaryGeometricCosKernel_cu_2ee9eea24cuda3std6ranges3__45__cpo4cendE,(_ZN57_INTERNAL_cbff1b48_26_UnaryGeometricCosKernel_cu_2ee9eea24cuda3std3__45__cpo4rendE - _ZN57_INTERNAL_cbff1b48_26_UnaryGeometricCosKernel_cu_2ee9eea24cuda3std6ranges3__45__cpo4cendE)
_ZN57_INTERNAL_cbff1b48_26_UnaryGeometricCosKernel_cu_2ee9eea24cuda3std6ranges3__45__cpo4cendE:
	.zero		1
	.type		_ZN57_INTERNAL_cbff1b48_26_UnaryGeometricCosKernel_cu_2ee9eea24cuda3std3__45__cpo4rendE,@object
	.size		_ZN57_INTERNAL_cbff1b48_26_UnaryGeometricCosKernel_cu_2ee9eea24cuda3std3__45__cpo4rendE,(_ZN57_INTERNAL_cbff1b48_26_UnaryGeometricCosKernel_cu_2ee9eea24cuda3std6ranges3__45__cpo4prevE - _ZN57_INTERNAL_cbff1b48_26_UnaryGeometricCosKernel_cu_2ee9eea24cuda3std3__45__cpo4rendE)
_ZN57_INTERNAL_cbff1b48_26_UnaryGeometricCosKernel_cu_2ee9eea24cuda3std3__45__cpo4rendE:
	.zero		1
	.type		_ZN57_INTERNAL_cbff1b48_26_UnaryGeometricCosKernel_cu_2ee9eea24cuda3std6ranges3__45__cpo4prevE,@object
	.size		_ZN57_INTERNAL_cbff1b48_26_UnaryGeometricCosKernel_cu_2ee9eea24cuda3std6ranges3__45__cpo4prevE,(_ZN57_INTERNAL_cbff1b48_26_UnaryGeometricCosKernel_cu_2ee9eea24cuda3std6ranges3__45__cpo9iter_moveE - _ZN57_INTERNAL_cbff1b48_26_UnaryGeometricCosKernel_cu_2ee9eea24cuda3std6ranges3__45__cpo4prevE)
_ZN57_INTERNAL_cbff1b48_26_UnaryGeometricCosKernel_cu_2ee9eea24cuda3std6ranges3__45__cpo4prevE:
	.zero		1
	.type		_ZN57_INTERNAL_cbff1b48_26_UnaryGeometricCosKernel_cu_2ee9eea24cuda3std6ranges3__45__cpo9iter_moveE,@object
	.size		_ZN57_INTERNAL_cbff1b48_26_UnaryGeometricCosKernel_cu_2ee9eea24cuda3std6ranges3__45__cpo9iter_moveE,(.L_21 - _ZN57_INTERNAL_cbff1b48_26_UnaryGeometricCosKernel_cu_2ee9eea24cuda3std6ranges3__45__cpo9iter_moveE)
_ZN57_INTERNAL_cbff1b48_26_UnaryGeometricCosKernel_cu_2ee9eea24cuda3std6ranges3__45__cpo9iter_moveE:
	.zero		1
.L_21:


//--------------------- SYMBOLS --------------------------

	.type		__assertfail,@function
